//
// Generated by NVIDIA NVVM Compiler
//
// Compiler Build ID: CL-36424714
// Cuda compilation tools, release 13.0, V13.0.88
// Based on NVVM 20.0.0
//

.version 9.0
.target sm_100
.address_size 64

	// .globl	_Z11mult_kernelPfS_S_i
// _ZZ19conv2d_16x16_kernelPfS_S_S_iiE1w has been demoted
// _ZZ19conv2d_16x16_kernelPfS_S_S_iiE1l has been demoted
// _ZZ20bconv2d_16x16_kernelPfS_S_S_iiE1w has been demoted
// _ZZ20bconv2d_16x16_kernelPfS_S_S_iiE1u has been demoted
// _ZZ20bconv2d_16x16_kernelPfS_S_S_iiE1l has been demoted
// _ZZ20iconv2d_16x16_kernelPfS_S_iiE1l has been demoted
// _ZZ20iconv2d_16x16_kernelPfS_S_iiE1u has been demoted
// _ZZ27iconv2d_v_bias_16x16_kernelPfS_iE1v has been demoted
// _ZZ27iconv2d_h_bias_16x16_kernelPfS_iE1h has been demoted
// _ZZ21image_2_design_kernelPfS_E2in has been demoted

.visible .entry _Z11mult_kernelPfS_S_i(
	.param .u64 .ptr .align 1 _Z11mult_kernelPfS_S_i_param_0,
	.param .u64 .ptr .align 1 _Z11mult_kernelPfS_S_i_param_1,
	.param .u64 .ptr .align 1 _Z11mult_kernelPfS_S_i_param_2,
	.param .u32 _Z11mult_kernelPfS_S_i_param_3
)
{
	.reg .pred 	%p<2>;
	.reg .b32 	%r<6>;
	.reg .b32 	%f<4>;
	.reg .b64 	%rd<11>;

	ld.param.u64 	%rd1, [_Z11mult_kernelPfS_S_i_param_0];
	ld.param.u64 	%rd2, [_Z11mult_kernelPfS_S_i_param_1];
	ld.param.u64 	%rd3, [_Z11mult_kernelPfS_S_i_param_2];
	ld.param.u32 	%r2, [_Z11mult_kernelPfS_S_i_param_3];
	mov.u32 	%r3, %ctaid.x;
	mov.u32 	%r4, %ntid.x;
	mov.u32 	%r5, %tid.x;
	mad.lo.s32 	%r1, %r3, %r4, %r5;
	setp.ge.s32 	%p1, %r1, %r2;
	@%p1 bra 	$L__BB0_2;
	cvta.to.global.u64 	%rd4, %rd1;
	cvta.to.global.u64 	%rd5, %rd2;
	cvta.to.global.u64 	%rd6, %rd3;
	mul.wide.s32 	%rd7, %r1, 4;
	add.s64 	%rd8, %rd4, %rd7;
	ld.global.f32 	%f1, [%rd8];
	add.s64 	%rd9, %rd5, %rd7;
	ld.global.f32 	%f2, [%rd9];
	mul.f32 	%f3, %f1, %f2;
	add.s64 	%rd10, %rd6, %rd7;
	st.global.f32 	[%rd10], %f3;
$L__BB0_2:
	ret;

}
	// .globl	_Z10div_kernelPfS_S_i
.visible .entry _Z10div_kernelPfS_S_i(
	.param .u64 .ptr .align 1 _Z10div_kernelPfS_S_i_param_0,
	.param .u64 .ptr .align 1 _Z10div_kernelPfS_S_i_param_1,
	.param .u64 .ptr .align 1 _Z10div_kernelPfS_S_i_param_2,
	.param .u32 _Z10div_kernelPfS_S_i_param_3
)
{
	.reg .pred 	%p<2>;
	.reg .b32 	%r<6>;
	.reg .b32 	%f<4>;
	.reg .b64 	%rd<11>;

	ld.param.u64 	%rd1, [_Z10div_kernelPfS_S_i_param_0];
	ld.param.u64 	%rd2, [_Z10div_kernelPfS_S_i_param_1];
	ld.param.u64 	%rd3, [_Z10div_kernelPfS_S_i_param_2];
	ld.param.u32 	%r2, [_Z10div_kernelPfS_S_i_param_3];
	mov.u32 	%r3, %ctaid.x;
	mov.u32 	%r4, %ntid.x;
	mov.u32 	%r5, %tid.x;
	mad.lo.s32 	%r1, %r3, %r4, %r5;
	setp.ge.s32 	%p1, %r1, %r2;
	@%p1 bra 	$L__BB1_2;
	cvta.to.global.u64 	%rd4, %rd1;
	cvta.to.global.u64 	%rd5, %rd2;
	cvta.to.global.u64 	%rd6, %rd3;
	mul.wide.s32 	%rd7, %r1, 4;
	add.s64 	%rd8, %rd4, %rd7;
	ld.global.f32 	%f1, [%rd8];
	add.s64 	%rd9, %rd5, %rd7;
	ld.global.f32 	%f2, [%rd9];
	div.rn.f32 	%f3, %f1, %f2;
	add.s64 	%rd10, %rd6, %rd7;
	st.global.f32 	[%rd10], %f3;
$L__BB1_2:
	ret;

}
	// .globl	_Z13sample_kernelPfS_S_
.visible .entry _Z13sample_kernelPfS_S_(
	.param .u64 .ptr .align 1 _Z13sample_kernelPfS_S__param_0,
	.param .u64 .ptr .align 1 _Z13sample_kernelPfS_S__param_1,
	.param .u64 .ptr .align 1 _Z13sample_kernelPfS_S__param_2
)
{
	.reg .pred 	%p<2>;
	.reg .b32 	%r<7>;
	.reg .b32 	%f<3>;
	.reg .b64 	%rd<14>;

	ld.param.u64 	%rd2, [_Z13sample_kernelPfS_S__param_0];
	ld.param.u64 	%rd3, [_Z13sample_kernelPfS_S__param_1];
	ld.param.u64 	%rd4, [_Z13sample_kernelPfS_S__param_2];
	cvta.to.global.u64 	%rd1, %rd4;
	cvta.to.global.u64 	%rd5, %rd3;
	cvta.to.global.u64 	%rd6, %rd2;
	mov.u32 	%r2, %ctaid.x;
	mov.u32 	%r3, %ntid.x;
	mov.u32 	%r4, %tid.x;
	mad.lo.s32 	%r1, %r2, %r3, %r4;
	mul.wide.s32 	%rd7, %r1, 4;
	add.s64 	%rd8, %rd6, %rd7;
	ld.global.f32 	%f1, [%rd8];
	add.s64 	%rd9, %rd5, %rd7;
	ld.global.f32 	%f2, [%rd9];
	setp.leu.f32 	%p1, %f1, %f2;
	@%p1 bra 	$L__BB2_2;
	add.s64 	%rd13, %rd1, %rd7;
	mov.b32 	%r6, 1065353216;
	st.global.u32 	[%rd13], %r6;
	bra.uni 	$L__BB2_3;
$L__BB2_2:
	add.s64 	%rd11, %rd1, %rd7;
	mov.b32 	%r5, 0;
	st.global.u32 	[%rd11], %r5;
$L__BB2_3:
	ret;

}
	// .globl	_Z16broadcast_kernelPfS_
.visible .entry _Z16broadcast_kernelPfS_(
	.param .u64 .ptr .align 1 _Z16broadcast_kernelPfS__param_0,
	.param .u64 .ptr .align 1 _Z16broadcast_kernelPfS__param_1
)
{
	.reg .b32 	%r<5>;
	.reg .b32 	%f<2>;
	.reg .b64 	%rd<9>;

	ld.param.u64 	%rd1, [_Z16broadcast_kernelPfS__param_0];
	ld.param.u64 	%rd2, [_Z16broadcast_kernelPfS__param_1];
	cvta.to.global.u64 	%rd3, %rd2;
	cvta.to.global.u64 	%rd4, %rd1;
	mov.u32 	%r1, %ctaid.x;
	mov.u32 	%r2, %ntid.x;
	mov.u32 	%r3, %tid.x;
	mad.lo.s32 	%r4, %r1, %r2, %r3;
	mul.wide.u32 	%rd5, %r3, 4;
	add.s64 	%rd6, %rd4, %rd5;
	ld.global.f32 	%f1, [%rd6];
	mul.wide.s32 	%rd7, %r4, 4;
	add.s64 	%rd8, %rd3, %rd7;
	st.global.f32 	[%rd8], %f1;
	ret;

}
	// .globl	_Z11sqrt_kernelPfS_i
.visible .entry _Z11sqrt_kernelPfS_i(
	.param .u64 .ptr .align 1 _Z11sqrt_kernelPfS_i_param_0,
	.param .u64 .ptr .align 1 _Z11sqrt_kernelPfS_i_param_1,
	.param .u32 _Z11sqrt_kernelPfS_i_param_2
)
{
	.reg .pred 	%p<2>;
	.reg .b32 	%r<6>;
	.reg .b32 	%f<3>;
	.reg .b64 	%rd<8>;

	ld.param.u64 	%rd1, [_Z11sqrt_kernelPfS_i_param_0];
	ld.param.u64 	%rd2, [_Z11sqrt_kernelPfS_i_param_1];
	ld.param.u32 	%r2, [_Z11sqrt_kernelPfS_i_param_2];
	mov.u32 	%r3, %ctaid.x;
	mov.u32 	%r4, %ntid.x;
	mov.u32 	%r5, %tid.x;
	mad.lo.s32 	%r1, %r3, %r4, %r5;
	setp.ge.s32 	%p1, %r1, %r2;
	@%p1 bra 	$L__BB4_2;
	cvta.to.global.u64 	%rd3, %rd1;
	cvta.to.global.u64 	%rd4, %rd2;
	mul.wide.s32 	%rd5, %r1, 4;
	add.s64 	%rd6, %rd3, %rd5;
	ld.global.f32 	%f1, [%rd6];
	sqrt.rn.f32 	%f2, %f1;
	add.s64 	%rd7, %rd4, %rd5;
	st.global.f32 	[%rd7], %f2;
$L__BB4_2:
	ret;

}
	// .globl	_Z15logistic_kernelPfS_i
.visible .entry _Z15logistic_kernelPfS_i(
	.param .u64 .ptr .align 1 _Z15logistic_kernelPfS_i_param_0,
	.param .u64 .ptr .align 1 _Z15logistic_kernelPfS_i_param_1,
	.param .u32 _Z15logistic_kernelPfS_i_param_2
)
{
	.reg .pred 	%p<2>;
	.reg .b32 	%r<8>;
	.reg .b32 	%f<15>;
	.reg .b64 	%rd<8>;
	.reg .b64 	%fd<4>;

	ld.param.u64 	%rd1, [_Z15logistic_kernelPfS_i_param_0];
	ld.param.u64 	%rd2, [_Z15logistic_kernelPfS_i_param_1];
	ld.param.u32 	%r2, [_Z15logistic_kernelPfS_i_param_2];
	mov.u32 	%r3, %ctaid.x;
	mov.u32 	%r4, %ntid.x;
	mov.u32 	%r5, %tid.x;
	mad.lo.s32 	%r1, %r3, %r4, %r5;
	setp.ge.s32 	%p1, %r1, %r2;
	@%p1 bra 	$L__BB5_2;
	cvta.to.global.u64 	%rd3, %rd1;
	cvta.to.global.u64 	%rd4, %rd2;
	mul.wide.s32 	%rd5, %r1, 4;
	add.s64 	%rd6, %rd3, %rd5;
	ld.global.f32 	%f1, [%rd6];
	fma.rn.f32 	%f2, %f1, 0fBBBB989D, 0f3F000000;
	cvt.sat.f32.f32 	%f3, %f2;
	mov.f32 	%f4, 0f4B400001;
	mov.f32 	%f5, 0f437C0000;
	fma.rm.f32 	%f6, %f3, %f5, %f4;
	add.f32 	%f7, %f6, 0fCB40007F;
	neg.f32 	%f8, %f7;
	fma.rn.f32 	%f9, %f1, 0fBFB8AA3B, %f8;
	fma.rn.f32 	%f10, %f1, 0fB2A57060, %f9;
	mov.b32 	%r6, %f6;
	shl.b32 	%r7, %r6, 23;
	mov.b32 	%f11, %r7;
	ex2.approx.ftz.f32 	%f12, %f10;
	mul.f32 	%f13, %f12, %f11;
	cvt.f64.f32 	%fd1, %f13;
	add.f64 	%fd2, %fd1, 0d3FF0000000000000;
	rcp.rn.f64 	%fd3, %fd2;
	cvt.rn.f32.f64 	%f14, %fd3;
	add.s64 	%rd7, %rd4, %rd5;
	st.global.f32 	[%rd7], %f14;
$L__BB5_2:
	ret;

}
	// .globl	_Z16dlogistic_kernelPfS_S_i
.visible .entry _Z16dlogistic_kernelPfS_S_i(
	.param .u64 .ptr .align 1 _Z16dlogistic_kernelPfS_S_i_param_0,
	.param .u64 .ptr .align 1 _Z16dlogistic_kernelPfS_S_i_param_1,
	.param .u64 .ptr .align 1 _Z16dlogistic_kernelPfS_S_i_param_2,
	.param .u32 _Z16dlogistic_kernelPfS_S_i_param_3
)
{
	.reg .pred 	%p<2>;
	.reg .b32 	%r<6>;
	.reg .b32 	%f<5>;
	.reg .b64 	%rd<11>;
	.reg .b64 	%fd<6>;

	ld.param.u64 	%rd1, [_Z16dlogistic_kernelPfS_S_i_param_0];
	ld.param.u64 	%rd2, [_Z16dlogistic_kernelPfS_S_i_param_1];
	ld.param.u64 	%rd3, [_Z16dlogistic_kernelPfS_S_i_param_2];
	ld.param.u32 	%r2, [_Z16dlogistic_kernelPfS_S_i_param_3];
	mov.u32 	%r3, %ctaid.x;
	mov.u32 	%r4, %ntid.x;
	mov.u32 	%r5, %tid.x;
	mad.lo.s32 	%r1, %r3, %r4, %r5;
	setp.ge.s32 	%p1, %r1, %r2;
	@%p1 bra 	$L__BB6_2;
	cvta.to.global.u64 	%rd4, %rd1;
	cvta.to.global.u64 	%rd5, %rd2;
	cvta.to.global.u64 	%rd6, %rd3;
	mul.wide.s32 	%rd7, %r1, 4;
	add.s64 	%rd8, %rd4, %rd7;
	ld.global.f32 	%f1, [%rd8];
	add.s64 	%rd9, %rd5, %rd7;
	ld.global.f32 	%f2, [%rd9];
	mul.f32 	%f3, %f1, %f2;
	cvt.f64.f32 	%fd1, %f3;
	cvt.f64.f32 	%fd2, %f2;
	mov.f64 	%fd3, 0d3FF0000000000000;
	sub.f64 	%fd4, %fd3, %fd2;
	mul.f64 	%fd5, %fd4, %fd1;
	cvt.rn.f32.f64 	%f4, %fd5;
	add.s64 	%rd10, %rd6, %rd7;
	st.global.f32 	[%rd10], %f4;
$L__BB6_2:
	ret;

}
	// .globl	_Z18channel_sum_kernelPfS_i
.visible .entry _Z18channel_sum_kernelPfS_i(
	.param .u64 .ptr .align 1 _Z18channel_sum_kernelPfS_i_param_0,
	.param .u64 .ptr .align 1 _Z18channel_sum_kernelPfS_i_param_1,
	.param .u32 _Z18channel_sum_kernelPfS_i_param_2
)
{
	.reg .pred 	%p<10>;
	.reg .b32 	%r<154>;
	.reg .b32 	%f<83>;
	.reg .b64 	%rd<66>;

	ld.param.u64 	%rd3, [_Z18channel_sum_kernelPfS_i_param_0];
	ld.param.u32 	%r75, [_Z18channel_sum_kernelPfS_i_param_2];
	cvta.to.global.u64 	%rd1, %rd3;
	mov.u32 	%r1, %nctaid.y;
	mov.u32 	%r2, %nctaid.x;
	mul.lo.s32 	%r3, %r1, %r2;
	mov.u32 	%r4, %tid.x;
	mov.u32 	%r5, %ctaid.y;
	mov.u32 	%r6, %ctaid.x;
	mad.lo.s32 	%r7, %r5, %r2, %r6;
	setp.lt.s32 	%p1, %r75, 1;
	mov.f32 	%f82, 0f00000000;
	@%p1 bra 	$L__BB7_13;
	setp.lt.u32 	%p2, %r75, 16;
	mov.f32 	%f82, 0f00000000;
	mov.b32 	%r150, 0;
	@%p2 bra 	$L__BB7_4;
	and.b32  	%r77, %r75, 2147483632;
	neg.s32 	%r148, %r77;
	mul.lo.s32 	%r78, %r4, %r75;
	mul.lo.s32 	%r79, %r78, %r1;
	add.s32 	%r80, %r79, %r1;
	add.s32 	%r81, %r5, %r80;
	mad.lo.s32 	%r147, %r2, %r81, %r6;
	add.s32 	%r82, %r78, 2;
	mad.lo.s32 	%r83, %r1, %r82, %r5;
	mad.lo.s32 	%r146, %r2, %r83, %r6;
	add.s32 	%r84, %r78, 3;
	mad.lo.s32 	%r85, %r1, %r84, %r5;
	mad.lo.s32 	%r145, %r2, %r85, %r6;
	add.s32 	%r86, %r78, 4;
	mad.lo.s32 	%r87, %r1, %r86, %r5;
	mad.lo.s32 	%r144, %r2, %r87, %r6;
	add.s32 	%r88, %r78, 5;
	mad.lo.s32 	%r89, %r1, %r88, %r5;
	mad.lo.s32 	%r143, %r2, %r89, %r6;
	add.s32 	%r90, %r78, 6;
	mad.lo.s32 	%r91, %r1, %r90, %r5;
	mad.lo.s32 	%r142, %r2, %r91, %r6;
	add.s32 	%r92, %r78, 7;
	mad.lo.s32 	%r93, %r1, %r92, %r5;
	mad.lo.s32 	%r141, %r2, %r93, %r6;
	add.s32 	%r94, %r78, 8;
	mad.lo.s32 	%r95, %r1, %r94, %r5;
	mad.lo.s32 	%r140, %r2, %r95, %r6;
	add.s32 	%r96, %r78, 9;
	mad.lo.s32 	%r97, %r1, %r96, %r5;
	mad.lo.s32 	%r139, %r2, %r97, %r6;
	add.s32 	%r98, %r78, 10;
	mad.lo.s32 	%r99, %r1, %r98, %r5;
	mad.lo.s32 	%r138, %r2, %r99, %r6;
	add.s32 	%r100, %r78, 11;
	mad.lo.s32 	%r101, %r1, %r100, %r5;
	mad.lo.s32 	%r137, %r2, %r101, %r6;
	add.s32 	%r102, %r78, 12;
	mad.lo.s32 	%r103, %r1, %r102, %r5;
	mad.lo.s32 	%r136, %r2, %r103, %r6;
	add.s32 	%r104, %r78, 13;
	mad.lo.s32 	%r105, %r1, %r104, %r5;
	mad.lo.s32 	%r135, %r2, %r105, %r6;
	add.s32 	%r106, %r78, 14;
	mad.lo.s32 	%r107, %r1, %r106, %r5;
	mad.lo.s32 	%r134, %r2, %r107, %r6;
	add.s32 	%r108, %r78, 15;
	mad.lo.s32 	%r109, %r1, %r108, %r5;
	mad.lo.s32 	%r133, %r2, %r109, %r6;
	add.s32 	%r110, %r5, %r79;
	mad.lo.s32 	%r132, %r2, %r110, %r6;
	mov.f32 	%f82, 0f00000000;
$L__BB7_3:
	.pragma "nounroll";
	and.b32  	%r150, %r75, 2147483632;
	mul.wide.u32 	%rd4, %r132, 4;
	add.s64 	%rd5, %rd1, %rd4;
	ld.global.f32 	%f18, [%rd5];
	add.f32 	%f19, %f82, %f18;
	mul.wide.u32 	%rd6, %r147, 4;
	add.s64 	%rd7, %rd1, %rd6;
	ld.global.f32 	%f20, [%rd7];
	add.f32 	%f21, %f19, %f20;
	mul.wide.u32 	%rd8, %r146, 4;
	add.s64 	%rd9, %rd1, %rd8;
	ld.global.f32 	%f22, [%rd9];
	add.f32 	%f23, %f21, %f22;
	mul.wide.u32 	%rd10, %r145, 4;
	add.s64 	%rd11, %rd1, %rd10;
	ld.global.f32 	%f24, [%rd11];
	add.f32 	%f25, %f23, %f24;
	mul.wide.u32 	%rd12, %r144, 4;
	add.s64 	%rd13, %rd1, %rd12;
	ld.global.f32 	%f26, [%rd13];
	add.f32 	%f27, %f25, %f26;
	mul.wide.u32 	%rd14, %r143, 4;
	add.s64 	%rd15, %rd1, %rd14;
	ld.global.f32 	%f28, [%rd15];
	add.f32 	%f29, %f27, %f28;
	mul.wide.u32 	%rd16, %r142, 4;
	add.s64 	%rd17, %rd1, %rd16;
	ld.global.f32 	%f30, [%rd17];
	add.f32 	%f31, %f29, %f30;
	mul.wide.u32 	%rd18, %r141, 4;
	add.s64 	%rd19, %rd1, %rd18;
	ld.global.f32 	%f32, [%rd19];
	add.f32 	%f33, %f31, %f32;
	mul.wide.u32 	%rd20, %r140, 4;
	add.s64 	%rd21, %rd1, %rd20;
	ld.global.f32 	%f34, [%rd21];
	add.f32 	%f35, %f33, %f34;
	mul.wide.u32 	%rd22, %r139, 4;
	add.s64 	%rd23, %rd1, %rd22;
	ld.global.f32 	%f36, [%rd23];
	add.f32 	%f37, %f35, %f36;
	mul.wide.u32 	%rd24, %r138, 4;
	add.s64 	%rd25, %rd1, %rd24;
	ld.global.f32 	%f38, [%rd25];
	add.f32 	%f39, %f37, %f38;
	mul.wide.u32 	%rd26, %r137, 4;
	add.s64 	%rd27, %rd1, %rd26;
	ld.global.f32 	%f40, [%rd27];
	add.f32 	%f41, %f39, %f40;
	mul.wide.u32 	%rd28, %r136, 4;
	add.s64 	%rd29, %rd1, %rd28;
	ld.global.f32 	%f42, [%rd29];
	add.f32 	%f43, %f41, %f42;
	mul.wide.u32 	%rd30, %r135, 4;
	add.s64 	%rd31, %rd1, %rd30;
	ld.global.f32 	%f44, [%rd31];
	add.f32 	%f45, %f43, %f44;
	mul.wide.u32 	%rd32, %r134, 4;
	add.s64 	%rd33, %rd1, %rd32;
	ld.global.f32 	%f46, [%rd33];
	add.f32 	%f47, %f45, %f46;
	mul.wide.u32 	%rd34, %r133, 4;
	add.s64 	%rd35, %rd1, %rd34;
	ld.global.f32 	%f48, [%rd35];
	add.f32 	%f82, %f47, %f48;
	add.s32 	%r148, %r148, 16;
	shl.b32 	%r111, %r3, 4;
	add.s32 	%r147, %r147, %r111;
	add.s32 	%r146, %r146, %r111;
	add.s32 	%r145, %r145, %r111;
	add.s32 	%r144, %r144, %r111;
	add.s32 	%r143, %r143, %r111;
	add.s32 	%r142, %r142, %r111;
	add.s32 	%r141, %r141, %r111;
	add.s32 	%r140, %r140, %r111;
	add.s32 	%r139, %r139, %r111;
	add.s32 	%r138, %r138, %r111;
	add.s32 	%r137, %r137, %r111;
	add.s32 	%r136, %r136, %r111;
	add.s32 	%r135, %r135, %r111;
	add.s32 	%r134, %r134, %r111;
	add.s32 	%r133, %r133, %r111;
	add.s32 	%r132, %r132, %r111;
	setp.ne.s32 	%p3, %r148, 0;
	@%p3 bra 	$L__BB7_3;
$L__BB7_4:
	and.b32  	%r61, %r75, 15;
	setp.eq.s32 	%p4, %r61, 0;
	@%p4 bra 	$L__BB7_13;
	mul.lo.s32 	%r112, %r3, %r4;
	mad.lo.s32 	%r62, %r112, %r75, %r7;
	and.b32  	%r63, %r75, 7;
	setp.lt.u32 	%p5, %r61, 8;
	@%p5 bra 	$L__BB7_7;
	mad.lo.s32 	%r113, %r3, %r150, %r62;
	mul.wide.u32 	%rd36, %r113, 4;
	add.s64 	%rd37, %rd1, %rd36;
	ld.global.f32 	%f50, [%rd37];
	add.f32 	%f51, %f82, %f50;
	add.s32 	%r114, %r113, %r3;
	mul.wide.u32 	%rd38, %r114, 4;
	add.s64 	%rd39, %rd1, %rd38;
	ld.global.f32 	%f52, [%rd39];
	add.f32 	%f53, %f51, %f52;
	add.s32 	%r115, %r114, %r3;
	mul.wide.u32 	%rd40, %r115, 4;
	add.s64 	%rd41, %rd1, %rd40;
	ld.global.f32 	%f54, [%rd41];
	add.f32 	%f55, %f53, %f54;
	add.s32 	%r116, %r115, %r3;
	mul.wide.u32 	%rd42, %r116, 4;
	add.s64 	%rd43, %rd1, %rd42;
	ld.global.f32 	%f56, [%rd43];
	add.f32 	%f57, %f55, %f56;
	add.s32 	%r117, %r116, %r3;
	mul.wide.u32 	%rd44, %r117, 4;
	add.s64 	%rd45, %rd1, %rd44;
	ld.global.f32 	%f58, [%rd45];
	add.f32 	%f59, %f57, %f58;
	add.s32 	%r118, %r117, %r3;
	mul.wide.u32 	%rd46, %r118, 4;
	add.s64 	%rd47, %rd1, %rd46;
	ld.global.f32 	%f60, [%rd47];
	add.f32 	%f61, %f59, %f60;
	add.s32 	%r119, %r118, %r3;
	mul.wide.u32 	%rd48, %r119, 4;
	add.s64 	%rd49, %rd1, %rd48;
	ld.global.f32 	%f62, [%rd49];
	add.f32 	%f63, %f61, %f62;
	add.s32 	%r120, %r119, %r3;
	mul.wide.u32 	%rd50, %r120, 4;
	add.s64 	%rd51, %rd1, %rd50;
	ld.global.f32 	%f64, [%rd51];
	add.f32 	%f82, %f63, %f64;
	add.s32 	%r150, %r150, 8;
$L__BB7_7:
	setp.eq.s32 	%p6, %r63, 0;
	@%p6 bra 	$L__BB7_13;
	and.b32  	%r66, %r75, 3;
	setp.lt.u32 	%p7, %r63, 4;
	@%p7 bra 	$L__BB7_10;
	mad.lo.s32 	%r121, %r3, %r150, %r62;
	mul.wide.u32 	%rd52, %r121, 4;
	add.s64 	%rd53, %rd1, %rd52;
	ld.global.f32 	%f66, [%rd53];
	add.f32 	%f67, %f82, %f66;
	add.s32 	%r122, %r121, %r3;
	mul.wide.u32 	%rd54, %r122, 4;
	add.s64 	%rd55, %rd1, %rd54;
	ld.global.f32 	%f68, [%rd55];
	add.f32 	%f69, %f67, %f68;
	add.s32 	%r123, %r122, %r3;
	mul.wide.u32 	%rd56, %r123, 4;
	add.s64 	%rd57, %rd1, %rd56;
	ld.global.f32 	%f70, [%rd57];
	add.f32 	%f71, %f69, %f70;
	add.s32 	%r124, %r123, %r3;
	mul.wide.u32 	%rd58, %r124, 4;
	add.s64 	%rd59, %rd1, %rd58;
	ld.global.f32 	%f72, [%rd59];
	add.f32 	%f82, %f71, %f72;
	add.s32 	%r150, %r150, 4;
$L__BB7_10:
	setp.eq.s32 	%p8, %r66, 0;
	@%p8 bra 	$L__BB7_13;
	mad.lo.s32 	%r125, %r4, %r75, %r150;
	mad.lo.s32 	%r126, %r1, %r125, %r5;
	mad.lo.s32 	%r153, %r2, %r126, %r6;
	neg.s32 	%r152, %r66;
$L__BB7_12:
	.pragma "nounroll";
	mul.wide.u32 	%rd60, %r153, 4;
	add.s64 	%rd61, %rd1, %rd60;
	ld.global.f32 	%f73, [%rd61];
	add.f32 	%f82, %f82, %f73;
	add.s32 	%r153, %r153, %r3;
	add.s32 	%r152, %r152, 1;
	setp.ne.s32 	%p9, %r152, 0;
	@%p9 bra 	$L__BB7_12;
$L__BB7_13:
	ld.param.u64 	%rd65, [_Z18channel_sum_kernelPfS_i_param_1];
	cvta.to.global.u64 	%rd62, %rd65;
	mov.u32 	%r127, %nctaid.y;
	mov.u32 	%r128, %nctaid.x;
	mul.lo.s32 	%r129, %r127, %r128;
	mov.u32 	%r130, %tid.x;
	mad.lo.s32 	%r131, %r129, %r130, %r7;
	mul.wide.s32 	%rd63, %r131, 4;
	add.s64 	%rd64, %rd62, %rd63;
	st.global.f32 	[%rd64], %f82;
	ret;

}
	// .globl	_Z18channel_max_kernelPfS_i
.visible .entry _Z18channel_max_kernelPfS_i(
	.param .u64 .ptr .align 1 _Z18channel_max_kernelPfS_i_param_0,
	.param .u64 .ptr .align 1 _Z18channel_max_kernelPfS_i_param_1,
	.param .u32 _Z18channel_max_kernelPfS_i_param_2
)
{
	.reg .pred 	%p<10>;
	.reg .b32 	%r<162>;
	.reg .b32 	%f<81>;
	.reg .b64 	%rd<68>;

	ld.param.u64 	%rd3, [_Z18channel_max_kernelPfS_i_param_0];
	ld.param.u32 	%r75, [_Z18channel_max_kernelPfS_i_param_2];
	cvta.to.global.u64 	%rd1, %rd3;
	mov.u32 	%r1, %nctaid.y;
	mov.u32 	%r76, %nctaid.x;
	mul.lo.s32 	%r2, %r1, %r76;
	mov.u32 	%r77, %tid.x;
	mul.lo.s32 	%r78, %r2, %r77;
	mov.u32 	%r79, %ctaid.y;
	mov.u32 	%r3, %ctaid.x;
	mad.lo.s32 	%r80, %r79, %r76, %r3;
	mad.lo.s32 	%r4, %r78, %r75, %r80;
	add.s32 	%r5, %r80, %r78;
	mul.wide.s32 	%rd4, %r4, 4;
	add.s64 	%rd5, %rd1, %rd4;
	ld.global.f32 	%f80, [%rd5];
	setp.lt.s32 	%p1, %r75, 2;
	@%p1 bra 	$L__BB8_14;
	add.s32 	%r6, %r75, -1;
	add.s32 	%r82, %r75, -2;
	setp.lt.u32 	%p2, %r82, 15;
	mov.b32 	%r158, 1;
	@%p2 bra 	$L__BB8_5;
	and.b32  	%r84, %r6, -16;
	neg.s32 	%r156, %r84;
	mul.lo.s32 	%r86, %r77, %r75;
	add.s32 	%r87, %r86, 2;
	mad.lo.s32 	%r89, %r1, %r87, %r79;
	mov.u32 	%r90, %nctaid.x;
	mad.lo.s32 	%r154, %r90, %r89, %r3;
	add.s32 	%r91, %r86, 3;
	mad.lo.s32 	%r92, %r1, %r91, %r79;
	mad.lo.s32 	%r153, %r90, %r92, %r3;
	add.s32 	%r93, %r86, 4;
	mad.lo.s32 	%r94, %r1, %r93, %r79;
	mad.lo.s32 	%r152, %r90, %r94, %r3;
	add.s32 	%r95, %r86, 5;
	mad.lo.s32 	%r96, %r1, %r95, %r79;
	mad.lo.s32 	%r151, %r90, %r96, %r3;
	add.s32 	%r97, %r86, 6;
	mad.lo.s32 	%r98, %r1, %r97, %r79;
	mad.lo.s32 	%r150, %r90, %r98, %r3;
	add.s32 	%r99, %r86, 7;
	mad.lo.s32 	%r100, %r1, %r99, %r79;
	mad.lo.s32 	%r149, %r90, %r100, %r3;
	add.s32 	%r101, %r86, 8;
	mad.lo.s32 	%r102, %r1, %r101, %r79;
	mad.lo.s32 	%r148, %r90, %r102, %r3;
	add.s32 	%r103, %r86, 9;
	mad.lo.s32 	%r104, %r1, %r103, %r79;
	mad.lo.s32 	%r147, %r90, %r104, %r3;
	add.s32 	%r105, %r86, 10;
	mad.lo.s32 	%r106, %r1, %r105, %r79;
	mad.lo.s32 	%r146, %r90, %r106, %r3;
	add.s32 	%r107, %r86, 11;
	mad.lo.s32 	%r108, %r1, %r107, %r79;
	mad.lo.s32 	%r145, %r90, %r108, %r3;
	add.s32 	%r109, %r86, 12;
	mad.lo.s32 	%r110, %r1, %r109, %r79;
	mad.lo.s32 	%r144, %r90, %r110, %r3;
	add.s32 	%r111, %r86, 13;
	mad.lo.s32 	%r112, %r1, %r111, %r79;
	mad.lo.s32 	%r143, %r90, %r112, %r3;
	add.s32 	%r113, %r86, 14;
	mad.lo.s32 	%r114, %r1, %r113, %r79;
	mad.lo.s32 	%r142, %r90, %r114, %r3;
	add.s32 	%r115, %r86, 15;
	mad.lo.s32 	%r116, %r1, %r115, %r79;
	mad.lo.s32 	%r141, %r90, %r116, %r3;
	add.s32 	%r117, %r86, 16;
	mad.lo.s32 	%r118, %r1, %r117, %r79;
	mad.lo.s32 	%r140, %r90, %r118, %r3;
	mad.lo.s32 	%r119, %r1, %r86, %r1;
	add.s32 	%r120, %r79, %r119;
	mad.lo.s32 	%r139, %r90, %r120, %r3;
	mov.b32 	%r155, 0;
$L__BB8_3:
	.pragma "nounroll";
	mul.wide.u32 	%rd6, %r139, 4;
	add.s64 	%rd7, %rd1, %rd6;
	ld.global.f32 	%f16, [%rd7];
	max.f32 	%f17, %f80, %f16;
	mul.wide.u32 	%rd8, %r154, 4;
	add.s64 	%rd9, %rd1, %rd8;
	ld.global.f32 	%f18, [%rd9];
	max.f32 	%f19, %f17, %f18;
	mul.wide.u32 	%rd10, %r153, 4;
	add.s64 	%rd11, %rd1, %rd10;
	ld.global.f32 	%f20, [%rd11];
	max.f32 	%f21, %f19, %f20;
	mul.wide.u32 	%rd12, %r152, 4;
	add.s64 	%rd13, %rd1, %rd12;
	ld.global.f32 	%f22, [%rd13];
	max.f32 	%f23, %f21, %f22;
	mul.wide.u32 	%rd14, %r151, 4;
	add.s64 	%rd15, %rd1, %rd14;
	ld.global.f32 	%f24, [%rd15];
	max.f32 	%f25, %f23, %f24;
	mul.wide.u32 	%rd16, %r150, 4;
	add.s64 	%rd17, %rd1, %rd16;
	ld.global.f32 	%f26, [%rd17];
	max.f32 	%f27, %f25, %f26;
	mul.wide.u32 	%rd18, %r149, 4;
	add.s64 	%rd19, %rd1, %rd18;
	ld.global.f32 	%f28, [%rd19];
	max.f32 	%f29, %f27, %f28;
	mul.wide.u32 	%rd20, %r148, 4;
	add.s64 	%rd21, %rd1, %rd20;
	ld.global.f32 	%f30, [%rd21];
	max.f32 	%f31, %f29, %f30;
	mul.wide.u32 	%rd22, %r147, 4;
	add.s64 	%rd23, %rd1, %rd22;
	ld.global.f32 	%f32, [%rd23];
	max.f32 	%f33, %f31, %f32;
	mul.wide.u32 	%rd24, %r146, 4;
	add.s64 	%rd25, %rd1, %rd24;
	ld.global.f32 	%f34, [%rd25];
	max.f32 	%f35, %f33, %f34;
	mul.wide.u32 	%rd26, %r145, 4;
	add.s64 	%rd27, %rd1, %rd26;
	ld.global.f32 	%f36, [%rd27];
	max.f32 	%f37, %f35, %f36;
	mul.wide.u32 	%rd28, %r144, 4;
	add.s64 	%rd29, %rd1, %rd28;
	ld.global.f32 	%f38, [%rd29];
	max.f32 	%f39, %f37, %f38;
	mul.wide.u32 	%rd30, %r143, 4;
	add.s64 	%rd31, %rd1, %rd30;
	ld.global.f32 	%f40, [%rd31];
	max.f32 	%f41, %f39, %f40;
	mul.wide.u32 	%rd32, %r142, 4;
	add.s64 	%rd33, %rd1, %rd32;
	ld.global.f32 	%f42, [%rd33];
	max.f32 	%f43, %f41, %f42;
	mul.wide.u32 	%rd34, %r141, 4;
	add.s64 	%rd35, %rd1, %rd34;
	ld.global.f32 	%f44, [%rd35];
	max.f32 	%f45, %f43, %f44;
	mul.wide.u32 	%rd36, %r140, 4;
	add.s64 	%rd37, %rd1, %rd36;
	ld.global.f32 	%f46, [%rd37];
	max.f32 	%f80, %f45, %f46;
	add.s32 	%r156, %r156, 16;
	add.s32 	%r155, %r155, 16;
	shl.b32 	%r121, %r2, 4;
	add.s32 	%r154, %r154, %r121;
	add.s32 	%r153, %r153, %r121;
	add.s32 	%r152, %r152, %r121;
	add.s32 	%r151, %r151, %r121;
	add.s32 	%r150, %r150, %r121;
	add.s32 	%r149, %r149, %r121;
	add.s32 	%r148, %r148, %r121;
	add.s32 	%r147, %r147, %r121;
	add.s32 	%r146, %r146, %r121;
	add.s32 	%r145, %r145, %r121;
	add.s32 	%r144, %r144, %r121;
	add.s32 	%r143, %r143, %r121;
	add.s32 	%r142, %r142, %r121;
	add.s32 	%r141, %r141, %r121;
	add.s32 	%r140, %r140, %r121;
	add.s32 	%r139, %r139, %r121;
	setp.ne.s32 	%p3, %r156, 0;
	@%p3 bra 	$L__BB8_3;
	add.s32 	%r158, %r155, 1;
$L__BB8_5:
	and.b32  	%r62, %r6, 15;
	setp.eq.s32 	%p4, %r62, 0;
	@%p4 bra 	$L__BB8_14;
	and.b32  	%r63, %r6, 7;
	setp.lt.u32 	%p5, %r62, 8;
	@%p5 bra 	$L__BB8_8;
	mad.lo.s32 	%r122, %r2, %r158, %r4;
	mul.wide.u32 	%rd38, %r122, 4;
	add.s64 	%rd39, %rd1, %rd38;
	ld.global.f32 	%f48, [%rd39];
	max.f32 	%f49, %f80, %f48;
	add.s32 	%r123, %r122, %r2;
	mul.wide.u32 	%rd40, %r123, 4;
	add.s64 	%rd41, %rd1, %rd40;
	ld.global.f32 	%f50, [%rd41];
	max.f32 	%f51, %f49, %f50;
	add.s32 	%r124, %r123, %r2;
	mul.wide.u32 	%rd42, %r124, 4;
	add.s64 	%rd43, %rd1, %rd42;
	ld.global.f32 	%f52, [%rd43];
	max.f32 	%f53, %f51, %f52;
	add.s32 	%r125, %r124, %r2;
	mul.wide.u32 	%rd44, %r125, 4;
	add.s64 	%rd45, %rd1, %rd44;
	ld.global.f32 	%f54, [%rd45];
	max.f32 	%f55, %f53, %f54;
	add.s32 	%r126, %r125, %r2;
	mul.wide.u32 	%rd46, %r126, 4;
	add.s64 	%rd47, %rd1, %rd46;
	ld.global.f32 	%f56, [%rd47];
	max.f32 	%f57, %f55, %f56;
	add.s32 	%r127, %r126, %r2;
	mul.wide.u32 	%rd48, %r127, 4;
	add.s64 	%rd49, %rd1, %rd48;
	ld.global.f32 	%f58, [%rd49];
	max.f32 	%f59, %f57, %f58;
	add.s32 	%r128, %r127, %r2;
	mul.wide.u32 	%rd50, %r128, 4;
	add.s64 	%rd51, %rd1, %rd50;
	ld.global.f32 	%f60, [%rd51];
	max.f32 	%f61, %f59, %f60;
	add.s32 	%r129, %r128, %r2;
	mul.wide.u32 	%rd52, %r129, 4;
	add.s64 	%rd53, %rd1, %rd52;
	ld.global.f32 	%f62, [%rd53];
	max.f32 	%f80, %f61, %f62;
	add.s32 	%r158, %r158, 8;
$L__BB8_8:
	setp.eq.s32 	%p6, %r63, 0;
	@%p6 bra 	$L__BB8_14;
	and.b32  	%r66, %r6, 3;
	setp.lt.u32 	%p7, %r63, 4;
	@%p7 bra 	$L__BB8_11;
	mad.lo.s32 	%r130, %r2, %r158, %r4;
	mul.wide.u32 	%rd54, %r130, 4;
	add.s64 	%rd55, %rd1, %rd54;
	ld.global.f32 	%f64, [%rd55];
	max.f32 	%f65, %f80, %f64;
	add.s32 	%r131, %r130, %r2;
	mul.wide.u32 	%rd56, %r131, 4;
	add.s64 	%rd57, %rd1, %rd56;
	ld.global.f32 	%f66, [%rd57];
	max.f32 	%f67, %f65, %f66;
	add.s32 	%r132, %r131, %r2;
	mul.wide.u32 	%rd58, %r132, 4;
	add.s64 	%rd59, %rd1, %rd58;
	ld.global.f32 	%f68, [%rd59];
	max.f32 	%f69, %f67, %f68;
	add.s32 	%r133, %r132, %r2;
	mul.wide.u32 	%rd60, %r133, 4;
	add.s64 	%rd61, %rd1, %rd60;
	ld.global.f32 	%f70, [%rd61];
	max.f32 	%f80, %f69, %f70;
	add.s32 	%r158, %r158, 4;
$L__BB8_11:
	setp.eq.s32 	%p8, %r66, 0;
	@%p8 bra 	$L__BB8_14;
	mov.u32 	%r134, %tid.x;
	mad.lo.s32 	%r135, %r134, %r75, %r158;
	mov.u32 	%r136, %ctaid.y;
	mad.lo.s32 	%r137, %r1, %r135, %r136;
	mov.u32 	%r138, %nctaid.x;
	mad.lo.s32 	%r161, %r138, %r137, %r3;
	neg.s32 	%r160, %r66;
$L__BB8_13:
	.pragma "nounroll";
	mul.wide.u32 	%rd62, %r161, 4;
	add.s64 	%rd63, %rd1, %rd62;
	ld.global.f32 	%f71, [%rd63];
	max.f32 	%f80, %f80, %f71;
	add.s32 	%r161, %r161, %r2;
	add.s32 	%r160, %r160, 1;
	setp.ne.s32 	%p9, %r160, 0;
	@%p9 bra 	$L__BB8_13;
$L__BB8_14:
	ld.param.u64 	%rd67, [_Z18channel_max_kernelPfS_i_param_1];
	cvta.to.global.u64 	%rd64, %rd67;
	mul.wide.s32 	%rd65, %r5, 4;
	add.s64 	%rd66, %rd64, %rd65;
	st.global.f32 	[%rd66], %f80;
	ret;

}
	// .globl	_Z23channel_subtract_kernelPfS_S_i
.visible .entry _Z23channel_subtract_kernelPfS_S_i(
	.param .u64 .ptr .align 1 _Z23channel_subtract_kernelPfS_S_i_param_0,
	.param .u64 .ptr .align 1 _Z23channel_subtract_kernelPfS_S_i_param_1,
	.param .u64 .ptr .align 1 _Z23channel_subtract_kernelPfS_S_i_param_2,
	.param .u32 _Z23channel_subtract_kernelPfS_S_i_param_3
)
{
	.reg .b32 	%r<15>;
	.reg .b32 	%f<16>;
	.reg .b64 	%rd<12>;

	ld.param.u64 	%rd1, [_Z23channel_subtract_kernelPfS_S_i_param_0];
	ld.param.u64 	%rd2, [_Z23channel_subtract_kernelPfS_S_i_param_1];
	ld.param.u64 	%rd3, [_Z23channel_subtract_kernelPfS_S_i_param_2];
	cvta.to.global.u64 	%rd4, %rd3;
	cvta.to.global.u64 	%rd5, %rd2;
	cvta.to.global.u64 	%rd6, %rd1;
	mov.u32 	%r1, %ctaid.z;
	mov.u32 	%r2, %ntid.x;
	mov.u32 	%r3, %nctaid.y;
	mov.u32 	%r4, %nctaid.x;
	mov.u32 	%r5, %tid.x;
	mov.u32 	%r6, %ctaid.y;
	mov.u32 	%r7, %ctaid.x;
	mad.lo.s32 	%r8, %r1, %r2, %r5;
	mul.lo.s32 	%r9, %r4, %r3;
	mad.lo.s32 	%r10, %r6, %r4, %r7;
	mad.lo.s32 	%r11, %r9, %r8, %r10;
	mad.lo.s32 	%r12, %r9, %r1, %r10;
	mul.wide.s32 	%rd7, %r11, 4;
	add.s64 	%rd8, %rd6, %rd7;
	ld.global.f32 	%f1, [%rd8];
	mul.wide.s32 	%rd9, %r12, 4;
	add.s64 	%rd10, %rd5, %rd9;
	ld.global.f32 	%f2, [%rd10];
	sub.f32 	%f3, %f1, %f2;
	fma.rn.f32 	%f4, %f3, 0f3BBB989D, 0f3F000000;
	cvt.sat.f32.f32 	%f5, %f4;
	mov.f32 	%f6, 0f4B400001;
	mov.f32 	%f7, 0f437C0000;
	fma.rm.f32 	%f8, %f5, %f7, %f6;
	add.f32 	%f9, %f8, 0fCB40007F;
	neg.f32 	%f10, %f9;
	fma.rn.f32 	%f11, %f3, 0f3FB8AA3B, %f10;
	fma.rn.f32 	%f12, %f3, 0f32A57060, %f11;
	mov.b32 	%r13, %f8;
	shl.b32 	%r14, %r13, 23;
	mov.b32 	%f13, %r14;
	ex2.approx.ftz.f32 	%f14, %f12;
	mul.f32 	%f15, %f14, %f13;
	add.s64 	%rd11, %rd4, %rd7;
	st.global.f32 	[%rd11], %f15;
	ret;

}
	// .globl	_Z21softmax_divide_kernelPfS_i
.visible .entry _Z21softmax_divide_kernelPfS_i(
	.param .u64 .ptr .align 1 _Z21softmax_divide_kernelPfS_i_param_0,
	.param .u64 .ptr .align 1 _Z21softmax_divide_kernelPfS_i_param_1,
	.param .u32 _Z21softmax_divide_kernelPfS_i_param_2
)
{
	.reg .b32 	%r<13>;
	.reg .b32 	%f<4>;
	.reg .b64 	%rd<9>;

	ld.param.u64 	%rd1, [_Z21softmax_divide_kernelPfS_i_param_0];
	ld.param.u64 	%rd2, [_Z21softmax_divide_kernelPfS_i_param_1];
	cvta.to.global.u64 	%rd3, %rd2;
	cvta.to.global.u64 	%rd4, %rd1;
	mov.u32 	%r1, %ctaid.z;
	mov.u32 	%r2, %ntid.x;
	mov.u32 	%r3, %nctaid.y;
	mov.u32 	%r4, %nctaid.x;
	mov.u32 	%r5, %tid.x;
	mov.u32 	%r6, %ctaid.y;
	mov.u32 	%r7, %ctaid.x;
	mad.lo.s32 	%r8, %r1, %r2, %r5;
	mul.lo.s32 	%r9, %r4, %r3;
	mad.lo.s32 	%r10, %r6, %r4, %r7;
	mad.lo.s32 	%r11, %r9, %r8, %r10;
	mad.lo.s32 	%r12, %r9, %r1, %r10;
	mul.wide.s32 	%rd5, %r11, 4;
	add.s64 	%rd6, %rd4, %rd5;
	ld.global.f32 	%f1, [%rd6];
	mul.wide.s32 	%rd7, %r12, 4;
	add.s64 	%rd8, %rd3, %rd7;
	ld.global.f32 	%f2, [%rd8];
	div.rn.f32 	%f3, %f1, %f2;
	st.global.f32 	[%rd6], %f3;
	ret;

}
	// .globl	_Z20softmax_naive_kernelPfS_
.visible .entry _Z20softmax_naive_kernelPfS_(
	.param .u64 .ptr .align 1 _Z20softmax_naive_kernelPfS__param_0,
	.param .u64 .ptr .align 1 _Z20softmax_naive_kernelPfS__param_1
)
{
	.reg .pred 	%p<18>;
	.reg .b32 	%r<127>;
	.reg .b32 	%f<178>;
	.reg .b64 	%rd<126>;

	ld.param.u64 	%rd4, [_Z20softmax_naive_kernelPfS__param_0];
	ld.param.u64 	%rd5, [_Z20softmax_naive_kernelPfS__param_1];
	cvta.to.global.u64 	%rd1, %rd5;
	cvta.to.global.u64 	%rd2, %rd4;
	mov.u32 	%r47, %ctaid.x;
	mov.u32 	%r1, %ntid.x;
	mul.lo.s32 	%r2, %r47, %r1;
	mul.wide.u32 	%rd6, %r2, 4;
	add.s64 	%rd7, %rd2, %rd6;
	ld.global.f32 	%f168, [%rd7];
	setp.lt.u32 	%p1, %r1, 2;
	@%p1 bra 	$L__BB11_14;
	add.s32 	%r3, %r1, -1;
	add.s32 	%r49, %r1, -2;
	and.b32  	%r4, %r3, 15;
	setp.lt.u32 	%p2, %r49, 15;
	mov.b32 	%r116, 1;
	@%p2 bra 	$L__BB11_5;
	and.b32  	%r51, %r3, -16;
	neg.s32 	%r114, %r51;
	mov.b32 	%r113, 8;
	mov.u32 	%r112, %r2;
$L__BB11_3:
	.pragma "nounroll";
	add.s32 	%r52, %r112, 1;
	mul.wide.u32 	%rd8, %r52, 4;
	add.s64 	%rd9, %rd2, %rd8;
	ld.global.f32 	%f29, [%rd9];
	max.f32 	%f30, %f168, %f29;
	add.s32 	%r53, %r112, 2;
	mul.wide.u32 	%rd10, %r53, 4;
	add.s64 	%rd11, %rd2, %rd10;
	ld.global.f32 	%f31, [%rd11];
	max.f32 	%f32, %f30, %f31;
	add.s32 	%r54, %r112, 3;
	mul.wide.u32 	%rd12, %r54, 4;
	add.s64 	%rd13, %rd2, %rd12;
	ld.global.f32 	%f33, [%rd13];
	max.f32 	%f34, %f32, %f33;
	add.s32 	%r55, %r112, 4;
	mul.wide.u32 	%rd14, %r55, 4;
	add.s64 	%rd15, %rd2, %rd14;
	ld.global.f32 	%f35, [%rd15];
	max.f32 	%f36, %f34, %f35;
	add.s32 	%r56, %r112, 5;
	mul.wide.u32 	%rd16, %r56, 4;
	add.s64 	%rd17, %rd2, %rd16;
	ld.global.f32 	%f37, [%rd17];
	max.f32 	%f38, %f36, %f37;
	add.s32 	%r57, %r112, 6;
	mul.wide.u32 	%rd18, %r57, 4;
	add.s64 	%rd19, %rd2, %rd18;
	ld.global.f32 	%f39, [%rd19];
	max.f32 	%f40, %f38, %f39;
	add.s32 	%r58, %r112, 7;
	mul.wide.u32 	%rd20, %r58, 4;
	add.s64 	%rd21, %rd2, %rd20;
	ld.global.f32 	%f41, [%rd21];
	max.f32 	%f42, %f40, %f41;
	add.s32 	%r59, %r112, 8;
	mul.wide.u32 	%rd22, %r59, 4;
	add.s64 	%rd23, %rd2, %rd22;
	ld.global.f32 	%f43, [%rd23];
	max.f32 	%f44, %f42, %f43;
	add.s32 	%r60, %r112, 9;
	mul.wide.u32 	%rd24, %r60, 4;
	add.s64 	%rd25, %rd2, %rd24;
	ld.global.f32 	%f45, [%rd25];
	max.f32 	%f46, %f44, %f45;
	add.s32 	%r61, %r112, 10;
	mul.wide.u32 	%rd26, %r61, 4;
	add.s64 	%rd27, %rd2, %rd26;
	ld.global.f32 	%f47, [%rd27];
	max.f32 	%f48, %f46, %f47;
	add.s32 	%r62, %r112, 11;
	mul.wide.u32 	%rd28, %r62, 4;
	add.s64 	%rd29, %rd2, %rd28;
	ld.global.f32 	%f49, [%rd29];
	max.f32 	%f50, %f48, %f49;
	add.s32 	%r63, %r112, 12;
	mul.wide.u32 	%rd30, %r63, 4;
	add.s64 	%rd31, %rd2, %rd30;
	ld.global.f32 	%f51, [%rd31];
	max.f32 	%f52, %f50, %f51;
	add.s32 	%r64, %r112, 13;
	mul.wide.u32 	%rd32, %r64, 4;
	add.s64 	%rd33, %rd2, %rd32;
	ld.global.f32 	%f53, [%rd33];
	max.f32 	%f54, %f52, %f53;
	add.s32 	%r65, %r112, 14;
	mul.wide.u32 	%rd34, %r65, 4;
	add.s64 	%rd35, %rd2, %rd34;
	ld.global.f32 	%f55, [%rd35];
	max.f32 	%f56, %f54, %f55;
	add.s32 	%r66, %r112, 15;
	mul.wide.u32 	%rd36, %r66, 4;
	add.s64 	%rd37, %rd2, %rd36;
	ld.global.f32 	%f57, [%rd37];
	max.f32 	%f58, %f56, %f57;
	add.s32 	%r112, %r112, 16;
	mul.wide.u32 	%rd38, %r112, 4;
	add.s64 	%rd39, %rd2, %rd38;
	ld.global.f32 	%f59, [%rd39];
	max.f32 	%f168, %f58, %f59;
	add.s32 	%r114, %r114, 16;
	add.s32 	%r113, %r113, 16;
	setp.ne.s32 	%p3, %r114, 0;
	@%p3 bra 	$L__BB11_3;
	add.s32 	%r116, %r113, -7;
$L__BB11_5:
	setp.eq.s32 	%p4, %r4, 0;
	@%p4 bra 	$L__BB11_14;
	and.b32  	%r14, %r3, 7;
	setp.lt.u32 	%p5, %r4, 8;
	@%p5 bra 	$L__BB11_8;
	add.s32 	%r67, %r116, %r2;
	mul.wide.u32 	%rd40, %r67, 4;
	add.s64 	%rd41, %rd2, %rd40;
	ld.global.f32 	%f61, [%rd41];
	max.f32 	%f62, %f168, %f61;
	add.s32 	%r68, %r67, 1;
	mul.wide.u32 	%rd42, %r68, 4;
	add.s64 	%rd43, %rd2, %rd42;
	ld.global.f32 	%f63, [%rd43];
	max.f32 	%f64, %f62, %f63;
	add.s32 	%r69, %r67, 2;
	mul.wide.u32 	%rd44, %r69, 4;
	add.s64 	%rd45, %rd2, %rd44;
	ld.global.f32 	%f65, [%rd45];
	max.f32 	%f66, %f64, %f65;
	add.s32 	%r70, %r67, 3;
	mul.wide.u32 	%rd46, %r70, 4;
	add.s64 	%rd47, %rd2, %rd46;
	ld.global.f32 	%f67, [%rd47];
	max.f32 	%f68, %f66, %f67;
	add.s32 	%r71, %r67, 4;
	mul.wide.u32 	%rd48, %r71, 4;
	add.s64 	%rd49, %rd2, %rd48;
	ld.global.f32 	%f69, [%rd49];
	max.f32 	%f70, %f68, %f69;
	add.s32 	%r72, %r67, 5;
	mul.wide.u32 	%rd50, %r72, 4;
	add.s64 	%rd51, %rd2, %rd50;
	ld.global.f32 	%f71, [%rd51];
	max.f32 	%f72, %f70, %f71;
	add.s32 	%r73, %r67, 6;
	mul.wide.u32 	%rd52, %r73, 4;
	add.s64 	%rd53, %rd2, %rd52;
	ld.global.f32 	%f73, [%rd53];
	max.f32 	%f74, %f72, %f73;
	add.s32 	%r74, %r67, 7;
	mul.wide.u32 	%rd54, %r74, 4;
	add.s64 	%rd55, %rd2, %rd54;
	ld.global.f32 	%f75, [%rd55];
	max.f32 	%f168, %f74, %f75;
	add.s32 	%r116, %r116, 8;
$L__BB11_8:
	setp.eq.s32 	%p6, %r14, 0;
	@%p6 bra 	$L__BB11_14;
	and.b32  	%r17, %r3, 3;
	setp.lt.u32 	%p7, %r14, 4;
	@%p7 bra 	$L__BB11_11;
	add.s32 	%r75, %r116, %r2;
	mul.wide.u32 	%rd56, %r75, 4;
	add.s64 	%rd57, %rd2, %rd56;
	ld.global.f32 	%f77, [%rd57];
	max.f32 	%f78, %f168, %f77;
	add.s32 	%r76, %r75, 1;
	mul.wide.u32 	%rd58, %r76, 4;
	add.s64 	%rd59, %rd2, %rd58;
	ld.global.f32 	%f79, [%rd59];
	max.f32 	%f80, %f78, %f79;
	add.s32 	%r77, %r75, 2;
	mul.wide.u32 	%rd60, %r77, 4;
	add.s64 	%rd61, %rd2, %rd60;
	ld.global.f32 	%f81, [%rd61];
	max.f32 	%f82, %f80, %f81;
	add.s32 	%r78, %r75, 3;
	mul.wide.u32 	%rd62, %r78, 4;
	add.s64 	%rd63, %rd2, %rd62;
	ld.global.f32 	%f83, [%rd63];
	max.f32 	%f168, %f82, %f83;
	add.s32 	%r116, %r116, 4;
$L__BB11_11:
	setp.eq.s32 	%p8, %r17, 0;
	@%p8 bra 	$L__BB11_14;
	add.s32 	%r119, %r116, %r2;
	neg.s32 	%r118, %r17;
$L__BB11_13:
	.pragma "nounroll";
	mul.wide.u32 	%rd64, %r119, 4;
	add.s64 	%rd65, %rd2, %rd64;
	ld.global.f32 	%f84, [%rd65];
	max.f32 	%f168, %f168, %f84;
	add.s32 	%r119, %r119, 1;
	add.s32 	%r118, %r118, 1;
	setp.ne.s32 	%p9, %r118, 0;
	@%p9 bra 	$L__BB11_13;
$L__BB11_14:
	bar.sync 	0;
	mov.u32 	%r80, %tid.x;
	add.s32 	%r81, %r2, %r80;
	mul.wide.s32 	%rd66, %r81, 4;
	add.s64 	%rd67, %rd2, %rd66;
	ld.global.f32 	%f87, [%rd67];
	sub.f32 	%f88, %f87, %f168;
	fma.rn.f32 	%f89, %f88, 0f3BBB989D, 0f3F000000;
	cvt.sat.f32.f32 	%f90, %f89;
	mov.f32 	%f91, 0f4B400001;
	mov.f32 	%f92, 0f437C0000;
	fma.rm.f32 	%f93, %f90, %f92, %f91;
	add.f32 	%f94, %f93, 0fCB40007F;
	neg.f32 	%f95, %f94;
	fma.rn.f32 	%f96, %f88, 0f3FB8AA3B, %f95;
	fma.rn.f32 	%f97, %f88, 0f32A57060, %f96;
	mov.b32 	%r82, %f93;
	shl.b32 	%r83, %r82, 23;
	mov.b32 	%f98, %r83;
	ex2.approx.ftz.f32 	%f99, %f97;
	mul.f32 	%f100, %f99, %f98;
	add.s64 	%rd3, %rd1, %rd66;
	st.global.f32 	[%rd3], %f100;
	bar.sync 	0;
	and.b32  	%r26, %r1, 15;
	setp.lt.u32 	%p10, %r1, 16;
	mov.f32 	%f177, 0f00000000;
	mov.b32 	%r123, 0;
	@%p10 bra 	$L__BB11_17;
	and.b32  	%r123, %r1, 2032;
	and.b32  	%r84, %r1, -16;
	neg.s32 	%r121, %r84;
	add.s32 	%r120, %r2, 7;
	mov.f32 	%f177, 0f00000000;
$L__BB11_16:
	.pragma "nounroll";
	add.s32 	%r85, %r120, -7;
	mul.wide.u32 	%rd68, %r85, 4;
	add.s64 	%rd69, %rd1, %rd68;
	ld.global.f32 	%f102, [%rd69];
	add.f32 	%f103, %f177, %f102;
	add.s32 	%r86, %r120, -6;
	mul.wide.u32 	%rd70, %r86, 4;
	add.s64 	%rd71, %rd1, %rd70;
	ld.global.f32 	%f104, [%rd71];
	add.f32 	%f105, %f103, %f104;
	add.s32 	%r87, %r120, -5;
	mul.wide.u32 	%rd72, %r87, 4;
	add.s64 	%rd73, %rd1, %rd72;
	ld.global.f32 	%f106, [%rd73];
	add.f32 	%f107, %f105, %f106;
	add.s32 	%r88, %r120, -4;
	mul.wide.u32 	%rd74, %r88, 4;
	add.s64 	%rd75, %rd1, %rd74;
	ld.global.f32 	%f108, [%rd75];
	add.f32 	%f109, %f107, %f108;
	add.s32 	%r89, %r120, -3;
	mul.wide.u32 	%rd76, %r89, 4;
	add.s64 	%rd77, %rd1, %rd76;
	ld.global.f32 	%f110, [%rd77];
	add.f32 	%f111, %f109, %f110;
	add.s32 	%r90, %r120, -2;
	mul.wide.u32 	%rd78, %r90, 4;
	add.s64 	%rd79, %rd1, %rd78;
	ld.global.f32 	%f112, [%rd79];
	add.f32 	%f113, %f111, %f112;
	add.s32 	%r91, %r120, -1;
	mul.wide.u32 	%rd80, %r91, 4;
	add.s64 	%rd81, %rd1, %rd80;
	ld.global.f32 	%f114, [%rd81];
	add.f32 	%f115, %f113, %f114;
	add.s32 	%r92, %r120, 8;
	mul.wide.u32 	%rd82, %r120, 4;
	add.s64 	%rd83, %rd1, %rd82;
	ld.global.f32 	%f116, [%rd83];
	add.f32 	%f117, %f115, %f116;
	add.s32 	%r93, %r120, 1;
	mul.wide.u32 	%rd84, %r93, 4;
	add.s64 	%rd85, %rd1, %rd84;
	ld.global.f32 	%f118, [%rd85];
	add.f32 	%f119, %f117, %f118;
	add.s32 	%r94, %r120, 2;
	mul.wide.u32 	%rd86, %r94, 4;
	add.s64 	%rd87, %rd1, %rd86;
	ld.global.f32 	%f120, [%rd87];
	add.f32 	%f121, %f119, %f120;
	add.s32 	%r95, %r120, 3;
	mul.wide.u32 	%rd88, %r95, 4;
	add.s64 	%rd89, %rd1, %rd88;
	ld.global.f32 	%f122, [%rd89];
	add.f32 	%f123, %f121, %f122;
	add.s32 	%r96, %r120, 4;
	mul.wide.u32 	%rd90, %r96, 4;
	add.s64 	%rd91, %rd1, %rd90;
	ld.global.f32 	%f124, [%rd91];
	add.f32 	%f125, %f123, %f124;
	add.s32 	%r97, %r120, 5;
	mul.wide.u32 	%rd92, %r97, 4;
	add.s64 	%rd93, %rd1, %rd92;
	ld.global.f32 	%f126, [%rd93];
	add.f32 	%f127, %f125, %f126;
	add.s32 	%r98, %r120, 6;
	mul.wide.u32 	%rd94, %r98, 4;
	add.s64 	%rd95, %rd1, %rd94;
	ld.global.f32 	%f128, [%rd95];
	add.f32 	%f129, %f127, %f128;
	add.s32 	%r99, %r120, 7;
	mul.wide.u32 	%rd96, %r99, 4;
	add.s64 	%rd97, %rd1, %rd96;
	ld.global.f32 	%f130, [%rd97];
	add.f32 	%f131, %f129, %f130;
	mul.wide.u32 	%rd98, %r92, 4;
	add.s64 	%rd99, %rd1, %rd98;
	ld.global.f32 	%f132, [%rd99];
	add.f32 	%f177, %f131, %f132;
	add.s32 	%r121, %r121, 16;
	add.s32 	%r120, %r120, 16;
	setp.ne.s32 	%p11, %r121, 0;
	@%p11 bra 	$L__BB11_16;
$L__BB11_17:
	setp.eq.s32 	%p12, %r26, 0;
	@%p12 bra 	$L__BB11_26;
	and.b32  	%r35, %r1, 7;
	setp.lt.u32 	%p13, %r26, 8;
	@%p13 bra 	$L__BB11_20;
	add.s32 	%r100, %r123, %r2;
	mul.wide.u32 	%rd100, %r100, 4;
	add.s64 	%rd101, %rd1, %rd100;
	ld.global.f32 	%f134, [%rd101];
	add.f32 	%f135, %f177, %f134;
	add.s32 	%r101, %r100, 1;
	mul.wide.u32 	%rd102, %r101, 4;
	add.s64 	%rd103, %rd1, %rd102;
	ld.global.f32 	%f136, [%rd103];
	add.f32 	%f137, %f135, %f136;
	add.s32 	%r102, %r100, 2;
	mul.wide.u32 	%rd104, %r102, 4;
	add.s64 	%rd105, %rd1, %rd104;
	ld.global.f32 	%f138, [%rd105];
	add.f32 	%f139, %f137, %f138;
	add.s32 	%r103, %r100, 3;
	mul.wide.u32 	%rd106, %r103, 4;
	add.s64 	%rd107, %rd1, %rd106;
	ld.global.f32 	%f140, [%rd107];
	add.f32 	%f141, %f139, %f140;
	add.s32 	%r104, %r100, 4;
	mul.wide.u32 	%rd108, %r104, 4;
	add.s64 	%rd109, %rd1, %rd108;
	ld.global.f32 	%f142, [%rd109];
	add.f32 	%f143, %f141, %f142;
	add.s32 	%r105, %r100, 5;
	mul.wide.u32 	%rd110, %r105, 4;
	add.s64 	%rd111, %rd1, %rd110;
	ld.global.f32 	%f144, [%rd111];
	add.f32 	%f145, %f143, %f144;
	add.s32 	%r106, %r100, 6;
	mul.wide.u32 	%rd112, %r106, 4;
	add.s64 	%rd113, %rd1, %rd112;
	ld.global.f32 	%f146, [%rd113];
	add.f32 	%f147, %f145, %f146;
	add.s32 	%r107, %r100, 7;
	mul.wide.u32 	%rd114, %r107, 4;
	add.s64 	%rd115, %rd1, %rd114;
	ld.global.f32 	%f148, [%rd115];
	add.f32 	%f177, %f147, %f148;
	add.s32 	%r123, %r123, 8;
$L__BB11_20:
	setp.eq.s32 	%p14, %r35, 0;
	@%p14 bra 	$L__BB11_26;
	and.b32  	%r38, %r1, 3;
	setp.lt.u32 	%p15, %r35, 4;
	@%p15 bra 	$L__BB11_23;
	add.s32 	%r108, %r123, %r2;
	mul.wide.u32 	%rd116, %r108, 4;
	add.s64 	%rd117, %rd1, %rd116;
	ld.global.f32 	%f150, [%rd117];
	add.f32 	%f151, %f177, %f150;
	add.s32 	%r109, %r108, 1;
	mul.wide.u32 	%rd118, %r109, 4;
	add.s64 	%rd119, %rd1, %rd118;
	ld.global.f32 	%f152, [%rd119];
	add.f32 	%f153, %f151, %f152;
	add.s32 	%r110, %r108, 2;
	mul.wide.u32 	%rd120, %r110, 4;
	add.s64 	%rd121, %rd1, %rd120;
	ld.global.f32 	%f154, [%rd121];
	add.f32 	%f155, %f153, %f154;
	add.s32 	%r111, %r108, 3;
	mul.wide.u32 	%rd122, %r111, 4;
	add.s64 	%rd123, %rd1, %rd122;
	ld.global.f32 	%f156, [%rd123];
	add.f32 	%f177, %f155, %f156;
	add.s32 	%r123, %r123, 4;
$L__BB11_23:
	setp.eq.s32 	%p16, %r38, 0;
	@%p16 bra 	$L__BB11_26;
	add.s32 	%r126, %r123, %r2;
	neg.s32 	%r125, %r38;
$L__BB11_25:
	.pragma "nounroll";
	mul.wide.u32 	%rd124, %r126, 4;
	add.s64 	%rd125, %rd1, %rd124;
	ld.global.f32 	%f157, [%rd125];
	add.f32 	%f177, %f177, %f157;
	add.s32 	%r126, %r126, 1;
	add.s32 	%r125, %r125, 1;
	setp.ne.s32 	%p17, %r125, 0;
	@%p17 bra 	$L__BB11_25;
$L__BB11_26:
	bar.sync 	0;
	ld.global.f32 	%f158, [%rd3];
	div.rn.f32 	%f159, %f158, %f177;
	st.global.f32 	[%rd3], %f159;
	ret;

}
	// .globl	_Z15dsoftmax_kernelPfS_S_
.visible .entry _Z15dsoftmax_kernelPfS_S_(
	.param .u64 .ptr .align 1 _Z15dsoftmax_kernelPfS_S__param_0,
	.param .u64 .ptr .align 1 _Z15dsoftmax_kernelPfS_S__param_1,
	.param .u64 .ptr .align 1 _Z15dsoftmax_kernelPfS_S__param_2
)
{
	.reg .b32 	%r<5>;
	.reg .b32 	%f<2>;
	.reg .b64 	%rd<8>;

	ld.param.u64 	%rd1, [_Z15dsoftmax_kernelPfS_S__param_0];
	ld.param.u64 	%rd2, [_Z15dsoftmax_kernelPfS_S__param_2];
	cvta.to.global.u64 	%rd3, %rd2;
	cvta.to.global.u64 	%rd4, %rd1;
	mov.u32 	%r1, %ctaid.x;
	mov.u32 	%r2, %ntid.x;
	mov.u32 	%r3, %tid.x;
	mad.lo.s32 	%r4, %r1, %r2, %r3;
	mul.wide.s32 	%rd5, %r4, 4;
	add.s64 	%rd6, %rd4, %rd5;
	ld.global.f32 	%f1, [%rd6];
	add.s64 	%rd7, %rd3, %rd5;
	st.global.f32 	[%rd7], %f1;
	ret;

}
	// .globl	_Z11tanh_kernelPfS_
.visible .entry _Z11tanh_kernelPfS_(
	.param .u64 .ptr .align 1 _Z11tanh_kernelPfS__param_0,
	.param .u64 .ptr .align 1 _Z11tanh_kernelPfS__param_1
)
{
	.reg .pred 	%p<3>;
	.reg .b32 	%r<5>;
	.reg .b32 	%f<17>;
	.reg .b64 	%rd<8>;

	ld.param.u64 	%rd1, [_Z11tanh_kernelPfS__param_0];
	ld.param.u64 	%rd2, [_Z11tanh_kernelPfS__param_1];
	cvta.to.global.u64 	%rd3, %rd2;
	cvta.to.global.u64 	%rd4, %rd1;
	mov.u32 	%r1, %ctaid.x;
	mov.u32 	%r2, %ntid.x;
	mov.u32 	%r3, %tid.x;
	mad.lo.s32 	%r4, %r1, %r2, %r3;
	mul.wide.s32 	%rd5, %r4, 4;
	add.s64 	%rd6, %rd4, %rd5;
	ld.global.f32 	%f1, [%rd6];
	abs.f32 	%f2, %f1;
	mul.f32 	%f3, %f2, 0f4038AA3B;
	ex2.approx.ftz.f32 	%f4, %f3;
	add.f32 	%f5, %f4, 0f3F800000;
	rcp.approx.ftz.f32 	%f6, %f5;
	fma.rn.f32 	%f7, %f6, 0fC0000000, 0f3F800000;
	setp.ge.f32 	%p1, %f2, 0f41102CB4;
	selp.f32 	%f8, 0f3F800000, %f7, %p1;
	copysign.f32 	%f9, %f1, %f8;
	mul.f32 	%f10, %f1, %f1;
	fma.rn.f32 	%f11, %f10, 0f3C80F082, 0fBD563CAE;
	fma.rn.f32 	%f12, %f11, %f10, 0f3E085941;
	fma.rn.f32 	%f13, %f12, %f10, 0fBEAAA9ED;
	fma.rn.f32 	%f14, %f13, %f10, 0f00000000;
	fma.rn.f32 	%f15, %f14, %f1, %f1;
	setp.ge.f32 	%p2, %f2, 0f3F19999A;
	selp.f32 	%f16, %f9, %f15, %p2;
	add.s64 	%rd7, %rd3, %rd5;
	st.global.f32 	[%rd7], %f16;
	ret;

}
	// .globl	_Z12dtanh_kernelPfS_S_
.visible .entry _Z12dtanh_kernelPfS_S_(
	.param .u64 .ptr .align 1 _Z12dtanh_kernelPfS_S__param_0,
	.param .u64 .ptr .align 1 _Z12dtanh_kernelPfS_S__param_1,
	.param .u64 .ptr .align 1 _Z12dtanh_kernelPfS_S__param_2
)
{
	.reg .b32 	%r<5>;
	.reg .b32 	%f<5>;
	.reg .b64 	%rd<11>;
	.reg .b64 	%fd<6>;

	ld.param.u64 	%rd1, [_Z12dtanh_kernelPfS_S__param_0];
	ld.param.u64 	%rd2, [_Z12dtanh_kernelPfS_S__param_1];
	ld.param.u64 	%rd3, [_Z12dtanh_kernelPfS_S__param_2];
	cvta.to.global.u64 	%rd4, %rd3;
	cvta.to.global.u64 	%rd5, %rd2;
	cvta.to.global.u64 	%rd6, %rd1;
	mov.u32 	%r1, %ctaid.x;
	mov.u32 	%r2, %ntid.x;
	mov.u32 	%r3, %tid.x;
	mad.lo.s32 	%r4, %r1, %r2, %r3;
	mul.wide.s32 	%rd7, %r4, 4;
	add.s64 	%rd8, %rd6, %rd7;
	ld.global.f32 	%f1, [%rd8];
	cvt.f64.f32 	%fd1, %f1;
	add.s64 	%rd9, %rd5, %rd7;
	ld.global.f32 	%f2, [%rd9];
	mul.f32 	%f3, %f2, %f2;
	cvt.f64.f32 	%fd2, %f3;
	mov.f64 	%fd3, 0d3FF0000000000000;
	sub.f64 	%fd4, %fd3, %fd2;
	mul.f64 	%fd5, %fd4, %fd1;
	cvt.rn.f32.f64 	%f4, %fd5;
	add.s64 	%rd10, %rd4, %rd7;
	st.global.f32 	[%rd10], %f4;
	ret;

}
	// .globl	_Z11relu_kernelPfS_i
.visible .entry _Z11relu_kernelPfS_i(
	.param .u64 .ptr .align 1 _Z11relu_kernelPfS_i_param_0,
	.param .u64 .ptr .align 1 _Z11relu_kernelPfS_i_param_1,
	.param .u32 _Z11relu_kernelPfS_i_param_2
)
{
	.reg .pred 	%p<2>;
	.reg .b32 	%r<6>;
	.reg .b32 	%f<3>;
	.reg .b64 	%rd<8>;

	ld.param.u64 	%rd1, [_Z11relu_kernelPfS_i_param_0];
	ld.param.u64 	%rd2, [_Z11relu_kernelPfS_i_param_1];
	ld.param.u32 	%r2, [_Z11relu_kernelPfS_i_param_2];
	mov.u32 	%r3, %ctaid.x;
	mov.u32 	%r4, %ntid.x;
	mov.u32 	%r5, %tid.x;
	mad.lo.s32 	%r1, %r3, %r4, %r5;
	setp.ge.s32 	%p1, %r1, %r2;
	@%p1 bra 	$L__BB15_2;
	cvta.to.global.u64 	%rd3, %rd1;
	cvta.to.global.u64 	%rd4, %rd2;
	mul.wide.s32 	%rd5, %r1, 4;
	add.s64 	%rd6, %rd3, %rd5;
	ld.global.f32 	%f1, [%rd6];
	max.f32 	%f2, %f1, 0f00000000;
	add.s64 	%rd7, %rd4, %rd5;
	st.global.f32 	[%rd7], %f2;
$L__BB15_2:
	ret;

}
	// .globl	_Z12drelu_kernelPfS_S_i
.visible .entry _Z12drelu_kernelPfS_S_i(
	.param .u64 .ptr .align 1 _Z12drelu_kernelPfS_S_i_param_0,
	.param .u64 .ptr .align 1 _Z12drelu_kernelPfS_S_i_param_1,
	.param .u64 .ptr .align 1 _Z12drelu_kernelPfS_S_i_param_2,
	.param .u32 _Z12drelu_kernelPfS_S_i_param_3
)
{
	.reg .pred 	%p<3>;
	.reg .b32 	%r<6>;
	.reg .b32 	%f<3>;
	.reg .b64 	%rd<8>;

	ld.param.u64 	%rd1, [_Z12drelu_kernelPfS_S_i_param_0];
	ld.param.u64 	%rd2, [_Z12drelu_kernelPfS_S_i_param_2];
	ld.param.u32 	%r2, [_Z12drelu_kernelPfS_S_i_param_3];
	mov.u32 	%r3, %ctaid.x;
	mov.u32 	%r4, %ntid.x;
	mov.u32 	%r5, %tid.x;
	mad.lo.s32 	%r1, %r3, %r4, %r5;
	setp.ge.s32 	%p1, %r1, %r2;
	@%p1 bra 	$L__BB16_2;
	cvta.to.global.u64 	%rd3, %rd1;
	cvta.to.global.u64 	%rd4, %rd2;
	mul.wide.s32 	%rd5, %r1, 4;
	add.s64 	%rd6, %rd3, %rd5;
	ld.global.f32 	%f1, [%rd6];
	setp.gt.f32 	%p2, %f1, 0f3F800000;
	selp.f32 	%f2, 0f3F800000, 0f00000000, %p2;
	add.s64 	%rd7, %rd4, %rd5;
	st.global.f32 	[%rd7], %f2;
$L__BB16_2:
	ret;

}
	// .globl	_Z15softplus_kernelPfS_
.visible .entry _Z15softplus_kernelPfS_(
	.param .u64 .ptr .align 1 _Z15softplus_kernelPfS__param_0,
	.param .u64 .ptr .align 1 _Z15softplus_kernelPfS__param_1
)
{
	.reg .pred 	%p<5>;
	.reg .b32 	%r<35>;
	.reg .b32 	%f<15>;
	.reg .b64 	%rd<9>;
	.reg .b64 	%fd<47>;

	ld.param.u64 	%rd2, [_Z15softplus_kernelPfS__param_0];
	ld.param.u64 	%rd1, [_Z15softplus_kernelPfS__param_1];
	cvta.to.global.u64 	%rd3, %rd2;
	mov.u32 	%r13, %ctaid.x;
	mov.u32 	%r14, %ntid.x;
	mov.u32 	%r15, %tid.x;
	mad.lo.s32 	%r1, %r13, %r14, %r15;
	mul.wide.s32 	%rd4, %r1, 4;
	add.s64 	%rd5, %rd3, %rd4;
	ld.global.f32 	%f1, [%rd5];
	fma.rn.f32 	%f2, %f1, 0f3BBB989D, 0f3F000000;
	cvt.sat.f32.f32 	%f3, %f2;
	mov.f32 	%f4, 0f4B400001;
	mov.f32 	%f5, 0f437C0000;
	fma.rm.f32 	%f6, %f3, %f5, %f4;
	add.f32 	%f7, %f6, 0fCB40007F;
	neg.f32 	%f8, %f7;
	fma.rn.f32 	%f9, %f1, 0f3FB8AA3B, %f8;
	fma.rn.f32 	%f10, %f1, 0f32A57060, %f9;
	mov.b32 	%r16, %f6;
	shl.b32 	%r17, %r16, 23;
	mov.b32 	%f11, %r17;
	ex2.approx.ftz.f32 	%f12, %f10;
	mul.f32 	%f13, %f12, %f11;
	cvt.f64.f32 	%fd10, %f13;
	add.f64 	%fd44, %fd10, 0d3FF0000000000000;
	{
	.reg .b32 %temp; 
	mov.b64 	{%temp, %r31}, %fd44;
	}
	{
	.reg .b32 %temp; 
	mov.b64 	{%r32, %temp}, %fd44;
	}
	setp.gt.s32 	%p1, %r31, 1048575;
	mov.b32 	%r33, -1023;
	@%p1 bra 	$L__BB17_2;
	mul.f64 	%fd44, %fd44, 0d4350000000000000;
	{
	.reg .b32 %temp; 
	mov.b64 	{%temp, %r31}, %fd44;
	}
	{
	.reg .b32 %temp; 
	mov.b64 	{%r32, %temp}, %fd44;
	}
	mov.b32 	%r33, -1077;
$L__BB17_2:
	add.s32 	%r19, %r31, -1;
	setp.gt.u32 	%p2, %r19, 2146435070;
	@%p2 bra 	$L__BB17_6;
	shr.u32 	%r22, %r31, 20;
	add.s32 	%r34, %r33, %r22;
	and.b32  	%r23, %r31, 1048575;
	or.b32  	%r24, %r23, 1072693248;
	mov.b64 	%fd45, {%r32, %r24};
	setp.lt.u32 	%p4, %r24, 1073127583;
	@%p4 bra 	$L__BB17_5;
	{
	.reg .b32 %temp; 
	mov.b64 	{%r25, %temp}, %fd45;
	}
	{
	.reg .b32 %temp; 
	mov.b64 	{%temp, %r26}, %fd45;
	}
	add.s32 	%r27, %r26, -1048576;
	mov.b64 	%fd45, {%r25, %r27};
	add.s32 	%r34, %r34, 1;
$L__BB17_5:
	add.f64 	%fd12, %fd45, 0dBFF0000000000000;
	add.f64 	%fd13, %fd45, 0d3FF0000000000000;
	rcp.approx.ftz.f64 	%fd14, %fd13;
	neg.f64 	%fd15, %fd13;
	fma.rn.f64 	%fd16, %fd15, %fd14, 0d3FF0000000000000;
	fma.rn.f64 	%fd17, %fd16, %fd16, %fd16;
	fma.rn.f64 	%fd18, %fd17, %fd14, %fd14;
	mul.f64 	%fd19, %fd12, %fd18;
	fma.rn.f64 	%fd20, %fd12, %fd18, %fd19;
	mul.f64 	%fd21, %fd20, %fd20;
	fma.rn.f64 	%fd22, %fd21, 0d3EB1380B3AE80F1E, 0d3ED0EE258B7A8B04;
	fma.rn.f64 	%fd23, %fd22, %fd21, 0d3EF3B2669F02676F;
	fma.rn.f64 	%fd24, %fd23, %fd21, 0d3F1745CBA9AB0956;
	fma.rn.f64 	%fd25, %fd24, %fd21, 0d3F3C71C72D1B5154;
	fma.rn.f64 	%fd26, %fd25, %fd21, 0d3F624924923BE72D;
	fma.rn.f64 	%fd27, %fd26, %fd21, 0d3F8999999999A3C4;
	fma.rn.f64 	%fd28, %fd27, %fd21, 0d3FB5555555555554;
	sub.f64 	%fd29, %fd12, %fd20;
	add.f64 	%fd30, %fd29, %fd29;
	neg.f64 	%fd31, %fd20;
	fma.rn.f64 	%fd32, %fd31, %fd12, %fd30;
	mul.f64 	%fd33, %fd18, %fd32;
	mul.f64 	%fd34, %fd21, %fd28;
	fma.rn.f64 	%fd35, %fd34, %fd20, %fd33;
	xor.b32  	%r28, %r34, -2147483648;
	mov.b32 	%r29, 1127219200;
	mov.b64 	%fd36, {%r28, %r29};
	mov.b32 	%r30, -2147483648;
	mov.b64 	%fd37, {%r30, %r29};
	sub.f64 	%fd38, %fd36, %fd37;
	fma.rn.f64 	%fd39, %fd38, 0d3FE62E42FEFA39EF, %fd20;
	fma.rn.f64 	%fd40, %fd38, 0dBFE62E42FEFA39EF, %fd39;
	sub.f64 	%fd41, %fd40, %fd20;
	sub.f64 	%fd42, %fd35, %fd41;
	fma.rn.f64 	%fd43, %fd38, 0d3C7ABC9E3B39803F, %fd42;
	add.f64 	%fd46, %fd39, %fd43;
	bra.uni 	$L__BB17_7;
$L__BB17_6:
	fma.rn.f64 	%fd11, %fd44, 0d7FF0000000000000, 0d7FF0000000000000;
	{
	.reg .b32 %temp; 
	mov.b64 	{%temp, %r20}, %fd44;
	}
	and.b32  	%r21, %r20, 2147483647;
	setp.eq.s32 	%p3, %r21, 0;
	selp.f64 	%fd46, 0dFFF0000000000000, %fd11, %p3;
$L__BB17_7:
	cvta.to.global.u64 	%rd6, %rd1;
	cvt.rn.f32.f64 	%f14, %fd46;
	add.s64 	%rd8, %rd6, %rd4;
	st.global.f32 	[%rd8], %f14;
	ret;

}
	// .globl	_Z16dsoftplus_kernelPfS_S_
.visible .entry _Z16dsoftplus_kernelPfS_S_(
	.param .u64 .ptr .align 1 _Z16dsoftplus_kernelPfS_S__param_0,
	.param .u64 .ptr .align 1 _Z16dsoftplus_kernelPfS_S__param_1,
	.param .u64 .ptr .align 1 _Z16dsoftplus_kernelPfS_S__param_2
)
{
	.reg .b32 	%r<7>;
	.reg .b32 	%f<15>;
	.reg .b64 	%rd<8>;
	.reg .b64 	%fd<4>;

	ld.param.u64 	%rd1, [_Z16dsoftplus_kernelPfS_S__param_0];
	ld.param.u64 	%rd2, [_Z16dsoftplus_kernelPfS_S__param_2];
	cvta.to.global.u64 	%rd3, %rd2;
	cvta.to.global.u64 	%rd4, %rd1;
	mov.u32 	%r1, %ctaid.x;
	mov.u32 	%r2, %ntid.x;
	mov.u32 	%r3, %tid.x;
	mad.lo.s32 	%r4, %r1, %r2, %r3;
	mul.wide.s32 	%rd5, %r4, 4;
	add.s64 	%rd6, %rd4, %rd5;
	ld.global.f32 	%f1, [%rd6];
	fma.rn.f32 	%f2, %f1, 0fBBBB989D, 0f3F000000;
	cvt.sat.f32.f32 	%f3, %f2;
	mov.f32 	%f4, 0f4B400001;
	mov.f32 	%f5, 0f437C0000;
	fma.rm.f32 	%f6, %f3, %f5, %f4;
	add.f32 	%f7, %f6, 0fCB40007F;
	neg.f32 	%f8, %f7;
	fma.rn.f32 	%f9, %f1, 0fBFB8AA3B, %f8;
	fma.rn.f32 	%f10, %f1, 0fB2A57060, %f9;
	mov.b32 	%r5, %f6;
	shl.b32 	%r6, %r5, 23;
	mov.b32 	%f11, %r6;
	ex2.approx.ftz.f32 	%f12, %f10;
	mul.f32 	%f13, %f12, %f11;
	cvt.f64.f32 	%fd1, %f13;
	add.f64 	%fd2, %fd1, 0d3FF0000000000000;
	rcp.rn.f64 	%fd3, %fd2;
	cvt.rn.f32.f64 	%f14, %fd3;
	add.s64 	%rd7, %rd3, %rd5;
	st.global.f32 	[%rd7], %f14;
	ret;

}
	// .globl	_Z15identity_kernelPfS_
.visible .entry _Z15identity_kernelPfS_(
	.param .u64 .ptr .align 1 _Z15identity_kernelPfS__param_0,
	.param .u64 .ptr .align 1 _Z15identity_kernelPfS__param_1
)
{
	.reg .b32 	%r<5>;
	.reg .b32 	%f<2>;
	.reg .b64 	%rd<8>;

	ld.param.u64 	%rd1, [_Z15identity_kernelPfS__param_0];
	ld.param.u64 	%rd2, [_Z15identity_kernelPfS__param_1];
	cvta.to.global.u64 	%rd3, %rd2;
	cvta.to.global.u64 	%rd4, %rd1;
	mov.u32 	%r1, %ctaid.x;
	mov.u32 	%r2, %ntid.x;
	mov.u32 	%r3, %tid.x;
	mad.lo.s32 	%r4, %r1, %r2, %r3;
	mul.wide.s32 	%rd5, %r4, 4;
	add.s64 	%rd6, %rd4, %rd5;
	ld.global.f32 	%f1, [%rd6];
	add.s64 	%rd7, %rd3, %rd5;
	st.global.f32 	[%rd7], %f1;
	ret;

}
	// .globl	_Z16didentity_kernelPfS_S_
.visible .entry _Z16didentity_kernelPfS_S_(
	.param .u64 .ptr .align 1 _Z16didentity_kernelPfS_S__param_0,
	.param .u64 .ptr .align 1 _Z16didentity_kernelPfS_S__param_1,
	.param .u64 .ptr .align 1 _Z16didentity_kernelPfS_S__param_2
)
{
	.reg .b32 	%r<5>;
	.reg .b32 	%f<2>;
	.reg .b64 	%rd<8>;

	ld.param.u64 	%rd1, [_Z16didentity_kernelPfS_S__param_0];
	ld.param.u64 	%rd2, [_Z16didentity_kernelPfS_S__param_2];
	cvta.to.global.u64 	%rd3, %rd2;
	cvta.to.global.u64 	%rd4, %rd1;
	mov.u32 	%r1, %ctaid.x;
	mov.u32 	%r2, %ntid.x;
	mov.u32 	%r3, %tid.x;
	mad.lo.s32 	%r4, %r1, %r2, %r3;
	mul.wide.s32 	%rd5, %r4, 4;
	add.s64 	%rd6, %rd4, %rd5;
	ld.global.f32 	%f1, [%rd6];
	add.s64 	%rd7, %rd3, %rd5;
	st.global.f32 	[%rd7], %f1;
	ret;

}
	// .globl	_Z11diff_kernelPfS_S_
.visible .entry _Z11diff_kernelPfS_S_(
	.param .u64 .ptr .align 1 _Z11diff_kernelPfS_S__param_0,
	.param .u64 .ptr .align 1 _Z11diff_kernelPfS_S__param_1,
	.param .u64 .ptr .align 1 _Z11diff_kernelPfS_S__param_2
)
{
	.reg .b32 	%r<5>;
	.reg .b32 	%f<4>;
	.reg .b64 	%rd<11>;

	ld.param.u64 	%rd1, [_Z11diff_kernelPfS_S__param_0];
	ld.param.u64 	%rd2, [_Z11diff_kernelPfS_S__param_1];
	ld.param.u64 	%rd3, [_Z11diff_kernelPfS_S__param_2];
	cvta.to.global.u64 	%rd4, %rd3;
	cvta.to.global.u64 	%rd5, %rd2;
	cvta.to.global.u64 	%rd6, %rd1;
	mov.u32 	%r1, %ctaid.x;
	mov.u32 	%r2, %ntid.x;
	mov.u32 	%r3, %tid.x;
	mad.lo.s32 	%r4, %r1, %r2, %r3;
	mul.wide.s32 	%rd7, %r4, 4;
	add.s64 	%rd8, %rd6, %rd7;
	ld.global.f32 	%f1, [%rd8];
	add.s64 	%rd9, %rd5, %rd7;
	ld.global.f32 	%f2, [%rd9];
	sub.f32 	%f3, %f1, %f2;
	add.s64 	%rd10, %rd4, %rd7;
	st.global.f32 	[%rd10], %f3;
	ret;

}
	// .globl	_Z18mosaic_orig_kernelPfS_ii
.visible .entry _Z18mosaic_orig_kernelPfS_ii(
	.param .u64 .ptr .align 1 _Z18mosaic_orig_kernelPfS_ii_param_0,
	.param .u64 .ptr .align 1 _Z18mosaic_orig_kernelPfS_ii_param_1,
	.param .u32 _Z18mosaic_orig_kernelPfS_ii_param_2,
	.param .u32 _Z18mosaic_orig_kernelPfS_ii_param_3
)
{
	.reg .pred 	%p<2>;
	.reg .b32 	%r<24>;
	.reg .b32 	%f<2>;
	.reg .b64 	%rd<9>;

	ld.param.u64 	%rd1, [_Z18mosaic_orig_kernelPfS_ii_param_0];
	ld.param.u64 	%rd2, [_Z18mosaic_orig_kernelPfS_ii_param_1];
	ld.param.u32 	%r3, [_Z18mosaic_orig_kernelPfS_ii_param_2];
	ld.param.u32 	%r4, [_Z18mosaic_orig_kernelPfS_ii_param_3];
	mov.u32 	%r5, %ctaid.y;
	mov.u32 	%r6, %nctaid.x;
	mul.lo.s32 	%r7, %r5, %r6;
	mov.u32 	%r8, %ntid.z;
	mov.u32 	%r9, %ntid.y;
	mov.u32 	%r10, %ntid.x;
	mov.u32 	%r11, %ctaid.x;
	mov.u32 	%r12, %tid.z;
	mov.u32 	%r13, %tid.y;
	mov.u32 	%r14, %tid.x;
	mad.lo.s32 	%r15, %r11, %r8, %r12;
	mad.lo.s32 	%r16, %r7, %r8, %r15;
	mad.lo.s32 	%r17, %r16, %r9, %r13;
	mad.lo.s32 	%r1, %r17, %r10, %r14;
	add.s32 	%r18, %r4, %r9;
	add.s32 	%r19, %r4, %r10;
	mad.lo.s32 	%r20, %r13, %r6, %r11;
	mad.lo.s32 	%r21, %r7, %r18, %r20;
	mad.lo.s32 	%r22, %r21, %r19, %r14;
	mad.lo.s32 	%r2, %r22, %r8, %r12;
	add.s32 	%r23, %r7, %r11;
	setp.ge.u32 	%p1, %r23, %r3;
	@%p1 bra 	$L__BB22_2;
	cvta.to.global.u64 	%rd3, %rd1;
	cvta.to.global.u64 	%rd4, %rd2;
	mul.wide.s32 	%rd5, %r1, 4;
	add.s64 	%rd6, %rd3, %rd5;
	ld.global.f32 	%f1, [%rd6];
	mul.wide.s32 	%rd7, %r2, 4;
	add.s64 	%rd8, %rd4, %rd7;
	st.global.f32 	[%rd8], %f1;
$L__BB22_2:
	ret;

}
	// .globl	_Z13mosaic_kernelPfS_ii
.visible .entry _Z13mosaic_kernelPfS_ii(
	.param .u64 .ptr .align 1 _Z13mosaic_kernelPfS_ii_param_0,
	.param .u64 .ptr .align 1 _Z13mosaic_kernelPfS_ii_param_1,
	.param .u32 _Z13mosaic_kernelPfS_ii_param_2,
	.param .u32 _Z13mosaic_kernelPfS_ii_param_3
)
{
	.reg .pred 	%p<2>;
	.reg .b32 	%r<24>;
	.reg .b32 	%f<2>;
	.reg .b64 	%rd<9>;

	ld.param.u64 	%rd1, [_Z13mosaic_kernelPfS_ii_param_0];
	ld.param.u64 	%rd2, [_Z13mosaic_kernelPfS_ii_param_1];
	ld.param.u32 	%r3, [_Z13mosaic_kernelPfS_ii_param_2];
	ld.param.u32 	%r4, [_Z13mosaic_kernelPfS_ii_param_3];
	mov.u32 	%r5, %ctaid.y;
	mov.u32 	%r6, %nctaid.x;
	mul.lo.s32 	%r7, %r5, %r6;
	mov.u32 	%r8, %nctaid.z;
	mov.u32 	%r9, %ntid.y;
	mov.u32 	%r10, %ntid.x;
	mov.u32 	%r11, %ctaid.x;
	mov.u32 	%r12, %ctaid.z;
	mov.u32 	%r13, %tid.y;
	mov.u32 	%r14, %tid.x;
	mad.lo.s32 	%r15, %r11, %r8, %r12;
	mad.lo.s32 	%r16, %r7, %r8, %r15;
	mad.lo.s32 	%r17, %r16, %r9, %r13;
	mad.lo.s32 	%r1, %r17, %r10, %r14;
	add.s32 	%r18, %r4, %r9;
	add.s32 	%r19, %r4, %r10;
	mad.lo.s32 	%r20, %r13, %r6, %r11;
	mad.lo.s32 	%r21, %r7, %r18, %r20;
	mad.lo.s32 	%r22, %r21, %r19, %r14;
	mad.lo.s32 	%r2, %r22, %r8, %r12;
	add.s32 	%r23, %r7, %r11;
	setp.ge.u32 	%p1, %r23, %r3;
	@%p1 bra 	$L__BB23_2;
	cvta.to.global.u64 	%rd3, %rd1;
	cvta.to.global.u64 	%rd4, %rd2;
	mul.wide.s32 	%rd5, %r1, 4;
	add.s64 	%rd6, %rd3, %rd5;
	ld.global.f32 	%f1, [%rd6];
	mul.wide.s32 	%rd7, %r2, 4;
	add.s64 	%rd8, %rd4, %rd7;
	st.global.f32 	[%rd8], %f1;
$L__BB23_2:
	ret;

}
	// .globl	_Z19conv2d_16x16_kernelPfS_S_S_ii
.visible .entry _Z19conv2d_16x16_kernelPfS_S_S_ii(
	.param .u64 .ptr .align 1 _Z19conv2d_16x16_kernelPfS_S_S_ii_param_0,
	.param .u64 .ptr .align 1 _Z19conv2d_16x16_kernelPfS_S_S_ii_param_1,
	.param .u64 .ptr .align 1 _Z19conv2d_16x16_kernelPfS_S_S_ii_param_2,
	.param .u64 .ptr .align 1 _Z19conv2d_16x16_kernelPfS_S_S_ii_param_3,
	.param .u32 _Z19conv2d_16x16_kernelPfS_S_S_ii_param_4,
	.param .u32 _Z19conv2d_16x16_kernelPfS_S_S_ii_param_5
)
{
	.reg .pred 	%p<15>;
	.reg .b32 	%r<88>;
	.reg .b32 	%f<136>;
	.reg .b64 	%rd<61>;
	// demoted variable
	.shared .align 4 .b8 _ZZ19conv2d_16x16_kernelPfS_S_S_iiE1w[1024];
	// demoted variable
	.shared .align 4 .b8 _ZZ19conv2d_16x16_kernelPfS_S_S_iiE1l[4096];
	ld.param.u64 	%rd5, [_Z19conv2d_16x16_kernelPfS_S_S_ii_param_0];
	ld.param.u64 	%rd6, [_Z19conv2d_16x16_kernelPfS_S_S_ii_param_1];
	ld.param.u64 	%rd7, [_Z19conv2d_16x16_kernelPfS_S_S_ii_param_2];
	ld.param.u64 	%rd8, [_Z19conv2d_16x16_kernelPfS_S_S_ii_param_3];
	ld.param.u32 	%r41, [_Z19conv2d_16x16_kernelPfS_S_S_ii_param_4];
	ld.param.u32 	%r42, [_Z19conv2d_16x16_kernelPfS_S_S_ii_param_5];
	cvta.to.global.u64 	%rd1, %rd7;
	cvta.to.global.u64 	%rd2, %rd8;
	mov.u32 	%r43, %ctaid.y;
	mov.u32 	%r1, %ntid.y;
	mov.u32 	%r2, %tid.y;
	mad.lo.s32 	%r3, %r43, %r1, %r2;
	mov.u32 	%r44, %nctaid.x;
	mov.u32 	%r45, %ntid.x;
	mul.lo.s32 	%r46, %r44, %r45;
	mov.u32 	%r47, %ctaid.x;
	mov.u32 	%r4, %tid.x;
	mad.lo.s32 	%r5, %r47, %r45, %r4;
	mad.lo.s32 	%r6, %r3, %r46, %r5;
	mov.u32 	%r48, %nctaid.y;
	mul.lo.s32 	%r7, %r48, %r1;
	mul.lo.s32 	%r8, %r7, %r46;
	add.s32 	%r9, %r46, %r45;
	setp.lt.s32 	%p1, %r42, 1;
	@%p1 bra 	$L__BB24_13;
	and.b32  	%r10, %r42, 15;
	setp.lt.u32 	%p2, %r42, 16;
	mov.b32 	%r79, 0;
	@%p2 bra 	$L__BB24_4;
	and.b32  	%r79, %r42, 2147483632;
	mov.b32 	%r77, 0;
	mul.wide.s32 	%rd13, %r8, 4;
$L__BB24_3:
	.pragma "nounroll";
	mul.wide.u32 	%rd9, %r77, 4;
	add.s64 	%rd10, %rd1, %rd9;
	ld.global.f32 	%f3, [%rd10];
	mad.lo.s32 	%r51, %r77, %r8, %r6;
	mul.wide.s32 	%rd11, %r51, 4;
	add.s64 	%rd12, %rd2, %rd11;
	st.global.f32 	[%rd12], %f3;
	ld.global.f32 	%f4, [%rd10+4];
	add.s64 	%rd14, %rd12, %rd13;
	st.global.f32 	[%rd14], %f4;
	ld.global.f32 	%f5, [%rd10+8];
	add.s64 	%rd15, %rd14, %rd13;
	st.global.f32 	[%rd15], %f5;
	ld.global.f32 	%f6, [%rd10+12];
	add.s64 	%rd16, %rd15, %rd13;
	st.global.f32 	[%rd16], %f6;
	ld.global.f32 	%f7, [%rd10+16];
	add.s64 	%rd17, %rd16, %rd13;
	st.global.f32 	[%rd17], %f7;
	ld.global.f32 	%f8, [%rd10+20];
	add.s64 	%rd18, %rd17, %rd13;
	st.global.f32 	[%rd18], %f8;
	ld.global.f32 	%f9, [%rd10+24];
	add.s64 	%rd19, %rd18, %rd13;
	st.global.f32 	[%rd19], %f9;
	ld.global.f32 	%f10, [%rd10+28];
	add.s64 	%rd20, %rd19, %rd13;
	st.global.f32 	[%rd20], %f10;
	ld.global.f32 	%f11, [%rd10+32];
	add.s64 	%rd21, %rd20, %rd13;
	st.global.f32 	[%rd21], %f11;
	ld.global.f32 	%f12, [%rd10+36];
	add.s64 	%rd22, %rd21, %rd13;
	st.global.f32 	[%rd22], %f12;
	ld.global.f32 	%f13, [%rd10+40];
	add.s64 	%rd23, %rd22, %rd13;
	st.global.f32 	[%rd23], %f13;
	ld.global.f32 	%f14, [%rd10+44];
	add.s64 	%rd24, %rd23, %rd13;
	st.global.f32 	[%rd24], %f14;
	ld.global.f32 	%f15, [%rd10+48];
	add.s64 	%rd25, %rd24, %rd13;
	st.global.f32 	[%rd25], %f15;
	ld.global.f32 	%f16, [%rd10+52];
	add.s64 	%rd26, %rd25, %rd13;
	st.global.f32 	[%rd26], %f16;
	ld.global.f32 	%f17, [%rd10+56];
	add.s64 	%rd27, %rd26, %rd13;
	st.global.f32 	[%rd27], %f17;
	ld.global.f32 	%f18, [%rd10+60];
	add.s64 	%rd28, %rd27, %rd13;
	st.global.f32 	[%rd28], %f18;
	add.s32 	%r77, %r77, 16;
	setp.ne.s32 	%p3, %r77, %r79;
	@%p3 bra 	$L__BB24_3;
$L__BB24_4:
	setp.eq.s32 	%p4, %r10, 0;
	@%p4 bra 	$L__BB24_13;
	and.b32  	%r15, %r42, 7;
	setp.lt.u32 	%p5, %r10, 8;
	@%p5 bra 	$L__BB24_7;
	mul.wide.u32 	%rd29, %r79, 4;
	add.s64 	%rd30, %rd1, %rd29;
	ld.global.f32 	%f19, [%rd30];
	mad.lo.s32 	%r52, %r79, %r8, %r6;
	mul.wide.s32 	%rd31, %r52, 4;
	add.s64 	%rd32, %rd2, %rd31;
	st.global.f32 	[%rd32], %f19;
	ld.global.f32 	%f20, [%rd30+4];
	mul.wide.s32 	%rd33, %r8, 4;
	add.s64 	%rd34, %rd32, %rd33;
	st.global.f32 	[%rd34], %f20;
	ld.global.f32 	%f21, [%rd30+8];
	add.s64 	%rd35, %rd34, %rd33;
	st.global.f32 	[%rd35], %f21;
	ld.global.f32 	%f22, [%rd30+12];
	add.s64 	%rd36, %rd35, %rd33;
	st.global.f32 	[%rd36], %f22;
	ld.global.f32 	%f23, [%rd30+16];
	add.s64 	%rd37, %rd36, %rd33;
	st.global.f32 	[%rd37], %f23;
	ld.global.f32 	%f24, [%rd30+20];
	add.s64 	%rd38, %rd37, %rd33;
	st.global.f32 	[%rd38], %f24;
	ld.global.f32 	%f25, [%rd30+24];
	add.s64 	%rd39, %rd38, %rd33;
	st.global.f32 	[%rd39], %f25;
	ld.global.f32 	%f26, [%rd30+28];
	add.s64 	%rd40, %rd39, %rd33;
	st.global.f32 	[%rd40], %f26;
	add.s32 	%r79, %r79, 8;
$L__BB24_7:
	setp.eq.s32 	%p6, %r15, 0;
	@%p6 bra 	$L__BB24_13;
	and.b32  	%r18, %r42, 3;
	setp.lt.u32 	%p7, %r15, 4;
	@%p7 bra 	$L__BB24_10;
	mul.wide.u32 	%rd41, %r79, 4;
	add.s64 	%rd42, %rd1, %rd41;
	ld.global.f32 	%f27, [%rd42];
	mad.lo.s32 	%r53, %r79, %r8, %r6;
	mul.wide.s32 	%rd43, %r53, 4;
	add.s64 	%rd44, %rd2, %rd43;
	st.global.f32 	[%rd44], %f27;
	ld.global.f32 	%f28, [%rd42+4];
	mul.wide.s32 	%rd45, %r8, 4;
	add.s64 	%rd46, %rd44, %rd45;
	st.global.f32 	[%rd46], %f28;
	ld.global.f32 	%f29, [%rd42+8];
	add.s64 	%rd47, %rd46, %rd45;
	st.global.f32 	[%rd47], %f29;
	ld.global.f32 	%f30, [%rd42+12];
	add.s64 	%rd48, %rd47, %rd45;
	st.global.f32 	[%rd48], %f30;
	add.s32 	%r79, %r79, 4;
$L__BB24_10:
	setp.eq.s32 	%p8, %r18, 0;
	@%p8 bra 	$L__BB24_13;
	mov.b32 	%r82, 0;
$L__BB24_12:
	.pragma "nounroll";
	mul.wide.u32 	%rd49, %r79, 4;
	add.s64 	%rd50, %rd1, %rd49;
	ld.global.f32 	%f31, [%rd50];
	mad.lo.s32 	%r55, %r79, %r8, %r6;
	mul.wide.s32 	%rd51, %r55, 4;
	add.s64 	%rd52, %rd2, %rd51;
	st.global.f32 	[%rd52], %f31;
	add.s32 	%r79, %r79, 1;
	add.s32 	%r82, %r82, 1;
	setp.ne.s32 	%p9, %r82, %r18;
	@%p9 bra 	$L__BB24_12;
$L__BB24_13:
	bar.sync 	0;
	setp.lt.s32 	%p10, %r41, 1;
	@%p10 bra 	$L__BB24_21;
	add.s32 	%r25, %r7, %r1;
	shl.b32 	%r57, %r2, 7;
	mov.u32 	%r58, _ZZ19conv2d_16x16_kernelPfS_S_S_iiE1l;
	add.s32 	%r59, %r58, %r57;
	shl.b32 	%r60, %r4, 2;
	add.s32 	%r26, %r59, %r60;
	shl.b32 	%r27, %r9, 4;
	shl.b32 	%r61, %r2, 4;
	add.s32 	%r28, %r61, %r4;
	shl.b32 	%r62, %r2, 6;
	mov.u32 	%r63, _ZZ19conv2d_16x16_kernelPfS_S_S_iiE1w;
	add.s32 	%r64, %r63, %r62;
	add.s32 	%r29, %r64, %r60;
	add.s32 	%r65, %r57, %r60;
	add.s32 	%r66, %r65, %r58;
	add.s32 	%r30, %r66, 128;
	cvta.to.global.u64 	%rd3, %rd5;
	cvta.to.global.u64 	%rd4, %rd6;
	mov.b32 	%r83, 0;
	mul.wide.s32 	%rd55, %r27, 4;
$L__BB24_15:
	setp.lt.s32 	%p11, %r42, 1;
	mad.lo.s32 	%r67, %r25, %r83, %r3;
	mad.lo.s32 	%r68, %r67, %r9, %r5;
	mul.wide.s32 	%rd53, %r68, 4;
	add.s64 	%rd54, %rd3, %rd53;
	ld.global.f32 	%f32, [%rd54];
	st.shared.f32 	[%r26], %f32;
	ld.global.f32 	%f33, [%rd54+64];
	st.shared.f32 	[%r26+64], %f33;
	add.s64 	%rd56, %rd54, %rd55;
	ld.global.f32 	%f34, [%rd56];
	st.shared.f32 	[%r26+2048], %f34;
	ld.global.f32 	%f35, [%rd56+64];
	st.shared.f32 	[%r26+2112], %f35;
	@%p11 bra 	$L__BB24_20;
	mov.b32 	%r84, 0;
$L__BB24_17:
	mad.lo.s32 	%r72, %r84, %r41, %r83;
	shl.b32 	%r73, %r72, 8;
	add.s32 	%r74, %r28, %r73;
	mul.wide.u32 	%rd57, %r74, 4;
	add.s64 	%rd58, %rd4, %rd57;
	ld.global.f32 	%f37, [%rd58];
	st.shared.f32 	[%r29], %f37;
	bar.sync 	0;
	add.s32 	%r87, %r63, 64;
	mov.f32 	%f135, 0f00000000;
	mov.b32 	%r86, 64;
	mov.u32 	%r85, %r30;
$L__BB24_18:
	ld.shared.f32 	%f38, [%r85+-128];
	ld.shared.f32 	%f39, [%r87+-64];
	fma.rn.f32 	%f40, %f38, %f39, %f135;
	ld.shared.f32 	%f41, [%r85+-124];
	ld.shared.f32 	%f42, [%r87+-60];
	fma.rn.f32 	%f43, %f41, %f42, %f40;
	ld.shared.f32 	%f44, [%r85+-120];
	ld.shared.f32 	%f45, [%r87+-56];
	fma.rn.f32 	%f46, %f44, %f45, %f43;
	ld.shared.f32 	%f47, [%r85+-116];
	ld.shared.f32 	%f48, [%r87+-52];
	fma.rn.f32 	%f49, %f47, %f48, %f46;
	ld.shared.f32 	%f50, [%r85+-112];
	ld.shared.f32 	%f51, [%r87+-48];
	fma.rn.f32 	%f52, %f50, %f51, %f49;
	ld.shared.f32 	%f53, [%r85+-108];
	ld.shared.f32 	%f54, [%r87+-44];
	fma.rn.f32 	%f55, %f53, %f54, %f52;
	ld.shared.f32 	%f56, [%r85+-104];
	ld.shared.f32 	%f57, [%r87+-40];
	fma.rn.f32 	%f58, %f56, %f57, %f55;
	ld.shared.f32 	%f59, [%r85+-100];
	ld.shared.f32 	%f60, [%r87+-36];
	fma.rn.f32 	%f61, %f59, %f60, %f58;
	ld.shared.f32 	%f62, [%r85+-96];
	ld.shared.f32 	%f63, [%r87+-32];
	fma.rn.f32 	%f64, %f62, %f63, %f61;
	ld.shared.f32 	%f65, [%r85+-92];
	ld.shared.f32 	%f66, [%r87+-28];
	fma.rn.f32 	%f67, %f65, %f66, %f64;
	ld.shared.f32 	%f68, [%r85+-88];
	ld.shared.f32 	%f69, [%r87+-24];
	fma.rn.f32 	%f70, %f68, %f69, %f67;
	ld.shared.f32 	%f71, [%r85+-84];
	ld.shared.f32 	%f72, [%r87+-20];
	fma.rn.f32 	%f73, %f71, %f72, %f70;
	ld.shared.f32 	%f74, [%r85+-80];
	ld.shared.f32 	%f75, [%r87+-16];
	fma.rn.f32 	%f76, %f74, %f75, %f73;
	ld.shared.f32 	%f77, [%r85+-76];
	ld.shared.f32 	%f78, [%r87+-12];
	fma.rn.f32 	%f79, %f77, %f78, %f76;
	ld.shared.f32 	%f80, [%r85+-72];
	ld.shared.f32 	%f81, [%r87+-8];
	fma.rn.f32 	%f82, %f80, %f81, %f79;
	ld.shared.f32 	%f83, [%r85+-68];
	ld.shared.f32 	%f84, [%r87+-4];
	fma.rn.f32 	%f85, %f83, %f84, %f82;
	ld.shared.f32 	%f86, [%r85];
	ld.shared.f32 	%f87, [%r87];
	fma.rn.f32 	%f88, %f86, %f87, %f85;
	ld.shared.f32 	%f89, [%r85+4];
	ld.shared.f32 	%f90, [%r87+4];
	fma.rn.f32 	%f91, %f89, %f90, %f88;
	ld.shared.f32 	%f92, [%r85+8];
	ld.shared.f32 	%f93, [%r87+8];
	fma.rn.f32 	%f94, %f92, %f93, %f91;
	ld.shared.f32 	%f95, [%r85+12];
	ld.shared.f32 	%f96, [%r87+12];
	fma.rn.f32 	%f97, %f95, %f96, %f94;
	ld.shared.f32 	%f98, [%r85+16];
	ld.shared.f32 	%f99, [%r87+16];
	fma.rn.f32 	%f100, %f98, %f99, %f97;
	ld.shared.f32 	%f101, [%r85+20];
	ld.shared.f32 	%f102, [%r87+20];
	fma.rn.f32 	%f103, %f101, %f102, %f100;
	ld.shared.f32 	%f104, [%r85+24];
	ld.shared.f32 	%f105, [%r87+24];
	fma.rn.f32 	%f106, %f104, %f105, %f103;
	ld.shared.f32 	%f107, [%r85+28];
	ld.shared.f32 	%f108, [%r87+28];
	fma.rn.f32 	%f109, %f107, %f108, %f106;
	ld.shared.f32 	%f110, [%r85+32];
	ld.shared.f32 	%f111, [%r87+32];
	fma.rn.f32 	%f112, %f110, %f111, %f109;
	ld.shared.f32 	%f113, [%r85+36];
	ld.shared.f32 	%f114, [%r87+36];
	fma.rn.f32 	%f115, %f113, %f114, %f112;
	ld.shared.f32 	%f116, [%r85+40];
	ld.shared.f32 	%f117, [%r87+40];
	fma.rn.f32 	%f118, %f116, %f117, %f115;
	ld.shared.f32 	%f119, [%r85+44];
	ld.shared.f32 	%f120, [%r87+44];
	fma.rn.f32 	%f121, %f119, %f120, %f118;
	ld.shared.f32 	%f122, [%r85+48];
	ld.shared.f32 	%f123, [%r87+48];
	fma.rn.f32 	%f124, %f122, %f123, %f121;
	ld.shared.f32 	%f125, [%r85+52];
	ld.shared.f32 	%f126, [%r87+52];
	fma.rn.f32 	%f127, %f125, %f126, %f124;
	ld.shared.f32 	%f128, [%r85+56];
	ld.shared.f32 	%f129, [%r87+56];
	fma.rn.f32 	%f130, %f128, %f129, %f127;
	ld.shared.f32 	%f131, [%r85+60];
	ld.shared.f32 	%f132, [%r87+60];
	fma.rn.f32 	%f135, %f131, %f132, %f130;
	add.s32 	%r87, %r87, 128;
	add.s32 	%r86, %r86, 128;
	add.s32 	%r85, %r85, 256;
	setp.ne.s32 	%p12, %r86, 1088;
	@%p12 bra 	$L__BB24_18;
	mad.lo.s32 	%r76, %r84, %r8, %r6;
	mul.wide.s32 	%rd59, %r76, 4;
	add.s64 	%rd60, %rd2, %rd59;
	ld.global.f32 	%f133, [%rd60];
	add.f32 	%f134, %f135, %f133;
	st.global.f32 	[%rd60], %f134;
	bar.sync 	0;
	add.s32 	%r84, %r84, 1;
	setp.ne.s32 	%p13, %r84, %r42;
	@%p13 bra 	$L__BB24_17;
$L__BB24_20:
	add.s32 	%r83, %r83, 1;
	setp.ne.s32 	%p14, %r83, %r41;
	@%p14 bra 	$L__BB24_15;
$L__BB24_21:
	ret;

}
	// .globl	_Z20bconv2d_16x16_kernelPfS_S_S_ii
.visible .entry _Z20bconv2d_16x16_kernelPfS_S_S_ii(
	.param .u64 .ptr .align 1 _Z20bconv2d_16x16_kernelPfS_S_S_ii_param_0,
	.param .u64 .ptr .align 1 _Z20bconv2d_16x16_kernelPfS_S_S_ii_param_1,
	.param .u64 .ptr .align 1 _Z20bconv2d_16x16_kernelPfS_S_S_ii_param_2,
	.param .u64 .ptr .align 1 _Z20bconv2d_16x16_kernelPfS_S_S_ii_param_3,
	.param .u32 _Z20bconv2d_16x16_kernelPfS_S_S_ii_param_4,
	.param .u32 _Z20bconv2d_16x16_kernelPfS_S_S_ii_param_5
)
{
	.reg .pred 	%p<6>;
	.reg .b32 	%r<64>;
	.reg .b32 	%f<78>;
	.reg .b64 	%rd<16>;
	// demoted variable
	.shared .align 4 .b8 _ZZ20bconv2d_16x16_kernelPfS_S_S_iiE1w[1024];
	// demoted variable
	.shared .align 4 .b8 _ZZ20bconv2d_16x16_kernelPfS_S_S_iiE1u[1024];
	// demoted variable
	.shared .align 4 .b8 _ZZ20bconv2d_16x16_kernelPfS_S_S_iiE1l[4096];
	ld.param.u64 	%rd3, [_Z20bconv2d_16x16_kernelPfS_S_S_ii_param_0];
	ld.param.u64 	%rd4, [_Z20bconv2d_16x16_kernelPfS_S_S_ii_param_1];
	ld.param.u32 	%r24, [_Z20bconv2d_16x16_kernelPfS_S_S_ii_param_4];
	ld.param.u32 	%r25, [_Z20bconv2d_16x16_kernelPfS_S_S_ii_param_5];
	mov.u32 	%r26, %ctaid.y;
	mov.u32 	%r1, %ntid.y;
	mov.u32 	%r2, %tid.y;
	mad.lo.s32 	%r3, %r26, %r1, %r2;
	mov.u32 	%r27, %nctaid.x;
	mov.u32 	%r4, %ntid.x;
	mul.lo.s32 	%r5, %r27, %r4;
	add.s32 	%r6, %r5, %r4;
	setp.lt.s32 	%p1, %r25, 1;
	@%p1 bra 	$L__BB25_9;
	mov.u32 	%r29, %tid.x;
	mov.u32 	%r30, %nctaid.y;
	shl.b32 	%r31, %r2, 7;
	mov.u32 	%r32, _ZZ20bconv2d_16x16_kernelPfS_S_S_iiE1l;
	add.s32 	%r33, %r32, %r31;
	shl.b32 	%r34, %r29, 2;
	add.s32 	%r7, %r33, %r34;
	shl.b32 	%r35, %r2, 4;
	add.s32 	%r8, %r35, %r29;
	shl.b32 	%r36, %r2, 6;
	mov.u32 	%r37, _ZZ20bconv2d_16x16_kernelPfS_S_S_iiE1w;
	add.s32 	%r38, %r37, %r36;
	add.s32 	%r9, %r38, %r34;
	mul.lo.s32 	%r10, %r30, %r1;
	mov.u32 	%r39, %ctaid.x;
	mad.lo.s32 	%r11, %r39, %r4, %r29;
	mov.u32 	%r40, _ZZ20bconv2d_16x16_kernelPfS_S_S_iiE1u;
	add.s32 	%r41, %r40, %r36;
	add.s32 	%r12, %r41, %r34;
	add.s32 	%r42, %r31, %r34;
	add.s32 	%r43, %r42, %r32;
	add.s32 	%r13, %r43, 32;
	cvta.to.global.u64 	%rd1, %rd4;
	cvta.to.global.u64 	%rd2, %rd3;
	mov.b32 	%r59, 0;
$L__BB25_2:
	setp.lt.s32 	%p2, %r24, 1;
	mov.b32 	%r44, 0;
	st.shared.u32 	[%r7], %r44;
	st.shared.u32 	[%r7+64], %r44;
	st.shared.u32 	[%r7+2048], %r44;
	st.shared.u32 	[%r7+2112], %r44;
	mov.f32 	%f77, 0f00000000;
	@%p2 bra 	$L__BB25_8;
	mov.b32 	%r60, 0;
$L__BB25_4:
	mad.lo.s32 	%r48, %r60, %r25, %r59;
	shl.b32 	%r49, %r48, 8;
	add.s32 	%r50, %r8, %r49;
	mul.wide.u32 	%rd6, %r50, 4;
	add.s64 	%rd7, %rd1, %rd6;
	ld.global.f32 	%f4, [%rd7];
	st.shared.f32 	[%r9], %f4;
	mad.lo.s32 	%r51, %r10, %r60, %r3;
	mad.lo.s32 	%r52, %r5, %r51, %r11;
	mul.wide.s32 	%rd8, %r52, 4;
	add.s64 	%rd9, %rd2, %rd8;
	ld.global.f32 	%f5, [%rd9];
	st.shared.f32 	[%r12], %f5;
	bar.sync 	0;
	mov.u32 	%r53, _ZZ20bconv2d_16x16_kernelPfS_S_S_iiE1w;
	add.s32 	%r62, %r53, 1020;
	mov.b32 	%r63, 960;
	mov.u32 	%r61, %r13;
$L__BB25_5:
	ld.shared.f32 	%f6, [%r12];
	ld.shared.f32 	%f7, [%r62];
	mul.f32 	%f8, %f6, %f7;
	atom.shared.add.f32 	%f9, [%r61+-32], %f8;
	ld.shared.f32 	%f10, [%r12];
	ld.shared.f32 	%f11, [%r62+-4];
	mul.f32 	%f12, %f10, %f11;
	atom.shared.add.f32 	%f13, [%r61+-28], %f12;
	ld.shared.f32 	%f14, [%r12];
	ld.shared.f32 	%f15, [%r62+-8];
	mul.f32 	%f16, %f14, %f15;
	atom.shared.add.f32 	%f17, [%r61+-24], %f16;
	ld.shared.f32 	%f18, [%r12];
	ld.shared.f32 	%f19, [%r62+-12];
	mul.f32 	%f20, %f18, %f19;
	atom.shared.add.f32 	%f21, [%r61+-20], %f20;
	ld.shared.f32 	%f22, [%r12];
	ld.shared.f32 	%f23, [%r62+-16];
	mul.f32 	%f24, %f22, %f23;
	atom.shared.add.f32 	%f25, [%r61+-16], %f24;
	ld.shared.f32 	%f26, [%r12];
	ld.shared.f32 	%f27, [%r62+-20];
	mul.f32 	%f28, %f26, %f27;
	atom.shared.add.f32 	%f29, [%r61+-12], %f28;
	ld.shared.f32 	%f30, [%r12];
	ld.shared.f32 	%f31, [%r62+-24];
	mul.f32 	%f32, %f30, %f31;
	atom.shared.add.f32 	%f33, [%r61+-8], %f32;
	ld.shared.f32 	%f34, [%r12];
	ld.shared.f32 	%f35, [%r62+-28];
	mul.f32 	%f36, %f34, %f35;
	atom.shared.add.f32 	%f37, [%r61+-4], %f36;
	ld.shared.f32 	%f38, [%r12];
	ld.shared.f32 	%f39, [%r62+-32];
	mul.f32 	%f40, %f38, %f39;
	atom.shared.add.f32 	%f41, [%r61], %f40;
	ld.shared.f32 	%f42, [%r12];
	ld.shared.f32 	%f43, [%r62+-36];
	mul.f32 	%f44, %f42, %f43;
	atom.shared.add.f32 	%f45, [%r61+4], %f44;
	ld.shared.f32 	%f46, [%r12];
	ld.shared.f32 	%f47, [%r62+-40];
	mul.f32 	%f48, %f46, %f47;
	atom.shared.add.f32 	%f49, [%r61+8], %f48;
	ld.shared.f32 	%f50, [%r12];
	ld.shared.f32 	%f51, [%r62+-44];
	mul.f32 	%f52, %f50, %f51;
	atom.shared.add.f32 	%f53, [%r61+12], %f52;
	ld.shared.f32 	%f54, [%r12];
	ld.shared.f32 	%f55, [%r62+-48];
	mul.f32 	%f56, %f54, %f55;
	atom.shared.add.f32 	%f57, [%r61+16], %f56;
	ld.shared.f32 	%f58, [%r12];
	ld.shared.f32 	%f59, [%r62+-52];
	mul.f32 	%f60, %f58, %f59;
	atom.shared.add.f32 	%f61, [%r61+20], %f60;
	ld.shared.f32 	%f62, [%r12];
	ld.shared.f32 	%f63, [%r62+-56];
	mul.f32 	%f64, %f62, %f63;
	atom.shared.add.f32 	%f65, [%r61+24], %f64;
	ld.shared.f32 	%f66, [%r12];
	ld.shared.f32 	%f67, [%r62+-60];
	mul.f32 	%f68, %f66, %f67;
	atom.shared.add.f32 	%f69, [%r61+28], %f68;
	add.s32 	%r63, %r63, -64;
	add.s32 	%r62, %r62, -64;
	add.s32 	%r61, %r61, 128;
	setp.ne.s32 	%p3, %r63, -64;
	@%p3 bra 	$L__BB25_5;
	bar.sync 	0;
	add.s32 	%r60, %r60, 1;
	setp.ne.s32 	%p4, %r60, %r24;
	@%p4 bra 	$L__BB25_4;
	ld.shared.f32 	%f77, [%r7];
$L__BB25_8:
	ld.param.u64 	%rd15, [_Z20bconv2d_16x16_kernelPfS_S_S_ii_param_3];
	mov.u32 	%r54, %ntid.y;
	add.s32 	%r55, %r10, %r54;
	mad.lo.s32 	%r56, %r55, %r59, %r3;
	mad.lo.s32 	%r57, %r56, %r6, %r11;
	cvta.to.global.u64 	%rd10, %rd15;
	mul.wide.s32 	%rd11, %r57, 4;
	add.s64 	%rd12, %rd10, %rd11;
	atom.global.add.f32 	%f70, [%rd12], %f77;
	ld.shared.f32 	%f71, [%r7+64];
	atom.global.add.f32 	%f72, [%rd12+64], %f71;
	shl.b32 	%r58, %r6, 4;
	mul.wide.s32 	%rd13, %r58, 4;
	add.s64 	%rd14, %rd12, %rd13;
	ld.shared.f32 	%f73, [%r7+2048];
	atom.global.add.f32 	%f74, [%rd14], %f73;
	ld.shared.f32 	%f75, [%r7+2112];
	atom.global.add.f32 	%f76, [%rd14+64], %f75;
	bar.sync 	0;
	add.s32 	%r59, %r59, 1;
	setp.ne.s32 	%p5, %r59, %r25;
	@%p5 bra 	$L__BB25_2;
$L__BB25_9:
	ret;

}
	// .globl	_Z20iconv2d_16x16_kernelPfS_S_ii
.visible .entry _Z20iconv2d_16x16_kernelPfS_S_ii(
	.param .u64 .ptr .align 1 _Z20iconv2d_16x16_kernelPfS_S_ii_param_0,
	.param .u64 .ptr .align 1 _Z20iconv2d_16x16_kernelPfS_S_ii_param_1,
	.param .u64 .ptr .align 1 _Z20iconv2d_16x16_kernelPfS_S_ii_param_2,
	.param .u32 _Z20iconv2d_16x16_kernelPfS_S_ii_param_3,
	.param .u32 _Z20iconv2d_16x16_kernelPfS_S_ii_param_4
)
{
	.reg .pred 	%p<6>;
	.reg .b32 	%r<61>;
	.reg .b32 	%f<107>;
	.reg .b64 	%rd<15>;
	// demoted variable
	.shared .align 4 .b8 _ZZ20iconv2d_16x16_kernelPfS_S_iiE1l[4096];
	// demoted variable
	.shared .align 4 .b8 _ZZ20iconv2d_16x16_kernelPfS_S_iiE1u[1024];
	ld.param.u64 	%rd4, [_Z20iconv2d_16x16_kernelPfS_S_ii_param_0];
	ld.param.u64 	%rd5, [_Z20iconv2d_16x16_kernelPfS_S_ii_param_1];
	ld.param.u64 	%rd6, [_Z20iconv2d_16x16_kernelPfS_S_ii_param_2];
	ld.param.u32 	%r26, [_Z20iconv2d_16x16_kernelPfS_S_ii_param_3];
	ld.param.u32 	%r27, [_Z20iconv2d_16x16_kernelPfS_S_ii_param_4];
	mov.u32 	%r28, %ctaid.y;
	mov.u32 	%r1, %ntid.y;
	mov.u32 	%r2, %tid.y;
	mad.lo.s32 	%r3, %r28, %r1, %r2;
	mov.u32 	%r29, %nctaid.x;
	mov.u32 	%r4, %ntid.x;
	mul.lo.s32 	%r5, %r29, %r4;
	mov.u32 	%r30, %ctaid.x;
	mov.u32 	%r6, %tid.x;
	mad.lo.s32 	%r7, %r30, %r4, %r6;
	setp.lt.s32 	%p1, %r26, 1;
	@%p1 bra 	$L__BB26_8;
	cvta.to.global.u64 	%rd1, %rd4;
	mov.u32 	%r32, %nctaid.y;
	add.s32 	%r33, %r5, %r4;
	shl.b32 	%r34, %r2, 7;
	mov.u32 	%r35, _ZZ20iconv2d_16x16_kernelPfS_S_iiE1l;
	add.s32 	%r36, %r35, %r34;
	shl.b32 	%r37, %r6, 2;
	add.s32 	%r8, %r36, %r37;
	shl.b32 	%r9, %r33, 4;
	mul.lo.s32 	%r10, %r32, %r1;
	shl.b32 	%r38, %r2, 6;
	mov.u32 	%r39, _ZZ20iconv2d_16x16_kernelPfS_S_iiE1u;
	add.s32 	%r40, %r39, %r38;
	add.s32 	%r11, %r40, %r37;
	shl.b32 	%r41, %r2, 4;
	add.s32 	%r12, %r41, %r6;
	add.s32 	%r42, %r34, %r37;
	add.s32 	%r43, %r42, %r35;
	add.s32 	%r13, %r43, 128;
	add.s32 	%r44, %r10, %r1;
	mul.lo.s32 	%r14, %r44, %r33;
	mad.lo.s32 	%r15, %r3, %r33, %r7;
	cvta.to.global.u64 	%rd2, %rd5;
	cvta.to.global.u64 	%rd3, %rd6;
	mov.b32 	%r56, 0;
$L__BB26_2:
	setp.lt.s32 	%p2, %r27, 1;
	mad.lo.s32 	%r45, %r14, %r56, %r15;
	mul.wide.s32 	%rd7, %r45, 4;
	add.s64 	%rd8, %rd1, %rd7;
	ld.global.f32 	%f3, [%rd8];
	st.shared.f32 	[%r8], %f3;
	ld.global.f32 	%f4, [%rd8+64];
	st.shared.f32 	[%r8+64], %f4;
	add.s32 	%r46, %r45, %r9;
	mul.wide.s32 	%rd9, %r46, 4;
	add.s64 	%rd10, %rd1, %rd9;
	ld.global.f32 	%f5, [%rd10];
	st.shared.f32 	[%r8+2048], %f5;
	ld.global.f32 	%f6, [%rd10+64];
	st.shared.f32 	[%r8+2112], %f6;
	@%p2 bra 	$L__BB26_7;
	mov.b32 	%r57, 0;
$L__BB26_4:
	mad.lo.s32 	%r50, %r10, %r57, %r3;
	mad.lo.s32 	%r51, %r5, %r50, %r7;
	mul.wide.s32 	%rd11, %r51, 4;
	add.s64 	%rd12, %rd2, %rd11;
	ld.global.f32 	%f8, [%rd12];
	st.shared.f32 	[%r11], %f8;
	bar.sync 	0;
	add.s32 	%r60, %r39, 64;
	mov.f32 	%f106, 0f00000000;
	mov.b32 	%r59, 64;
	mov.u32 	%r58, %r13;
$L__BB26_5:
	ld.shared.f32 	%f9, [%r58+-128];
	ld.shared.f32 	%f10, [%r60+-64];
	fma.rn.f32 	%f11, %f9, %f10, %f106;
	ld.shared.f32 	%f12, [%r58+-124];
	ld.shared.f32 	%f13, [%r60+-60];
	fma.rn.f32 	%f14, %f12, %f13, %f11;
	ld.shared.f32 	%f15, [%r58+-120];
	ld.shared.f32 	%f16, [%r60+-56];
	fma.rn.f32 	%f17, %f15, %f16, %f14;
	ld.shared.f32 	%f18, [%r58+-116];
	ld.shared.f32 	%f19, [%r60+-52];
	fma.rn.f32 	%f20, %f18, %f19, %f17;
	ld.shared.f32 	%f21, [%r58+-112];
	ld.shared.f32 	%f22, [%r60+-48];
	fma.rn.f32 	%f23, %f21, %f22, %f20;
	ld.shared.f32 	%f24, [%r58+-108];
	ld.shared.f32 	%f25, [%r60+-44];
	fma.rn.f32 	%f26, %f24, %f25, %f23;
	ld.shared.f32 	%f27, [%r58+-104];
	ld.shared.f32 	%f28, [%r60+-40];
	fma.rn.f32 	%f29, %f27, %f28, %f26;
	ld.shared.f32 	%f30, [%r58+-100];
	ld.shared.f32 	%f31, [%r60+-36];
	fma.rn.f32 	%f32, %f30, %f31, %f29;
	ld.shared.f32 	%f33, [%r58+-96];
	ld.shared.f32 	%f34, [%r60+-32];
	fma.rn.f32 	%f35, %f33, %f34, %f32;
	ld.shared.f32 	%f36, [%r58+-92];
	ld.shared.f32 	%f37, [%r60+-28];
	fma.rn.f32 	%f38, %f36, %f37, %f35;
	ld.shared.f32 	%f39, [%r58+-88];
	ld.shared.f32 	%f40, [%r60+-24];
	fma.rn.f32 	%f41, %f39, %f40, %f38;
	ld.shared.f32 	%f42, [%r58+-84];
	ld.shared.f32 	%f43, [%r60+-20];
	fma.rn.f32 	%f44, %f42, %f43, %f41;
	ld.shared.f32 	%f45, [%r58+-80];
	ld.shared.f32 	%f46, [%r60+-16];
	fma.rn.f32 	%f47, %f45, %f46, %f44;
	ld.shared.f32 	%f48, [%r58+-76];
	ld.shared.f32 	%f49, [%r60+-12];
	fma.rn.f32 	%f50, %f48, %f49, %f47;
	ld.shared.f32 	%f51, [%r58+-72];
	ld.shared.f32 	%f52, [%r60+-8];
	fma.rn.f32 	%f53, %f51, %f52, %f50;
	ld.shared.f32 	%f54, [%r58+-68];
	ld.shared.f32 	%f55, [%r60+-4];
	fma.rn.f32 	%f56, %f54, %f55, %f53;
	ld.shared.f32 	%f57, [%r58];
	ld.shared.f32 	%f58, [%r60];
	fma.rn.f32 	%f59, %f57, %f58, %f56;
	ld.shared.f32 	%f60, [%r58+4];
	ld.shared.f32 	%f61, [%r60+4];
	fma.rn.f32 	%f62, %f60, %f61, %f59;
	ld.shared.f32 	%f63, [%r58+8];
	ld.shared.f32 	%f64, [%r60+8];
	fma.rn.f32 	%f65, %f63, %f64, %f62;
	ld.shared.f32 	%f66, [%r58+12];
	ld.shared.f32 	%f67, [%r60+12];
	fma.rn.f32 	%f68, %f66, %f67, %f65;
	ld.shared.f32 	%f69, [%r58+16];
	ld.shared.f32 	%f70, [%r60+16];
	fma.rn.f32 	%f71, %f69, %f70, %f68;
	ld.shared.f32 	%f72, [%r58+20];
	ld.shared.f32 	%f73, [%r60+20];
	fma.rn.f32 	%f74, %f72, %f73, %f71;
	ld.shared.f32 	%f75, [%r58+24];
	ld.shared.f32 	%f76, [%r60+24];
	fma.rn.f32 	%f77, %f75, %f76, %f74;
	ld.shared.f32 	%f78, [%r58+28];
	ld.shared.f32 	%f79, [%r60+28];
	fma.rn.f32 	%f80, %f78, %f79, %f77;
	ld.shared.f32 	%f81, [%r58+32];
	ld.shared.f32 	%f82, [%r60+32];
	fma.rn.f32 	%f83, %f81, %f82, %f80;
	ld.shared.f32 	%f84, [%r58+36];
	ld.shared.f32 	%f85, [%r60+36];
	fma.rn.f32 	%f86, %f84, %f85, %f83;
	ld.shared.f32 	%f87, [%r58+40];
	ld.shared.f32 	%f88, [%r60+40];
	fma.rn.f32 	%f89, %f87, %f88, %f86;
	ld.shared.f32 	%f90, [%r58+44];
	ld.shared.f32 	%f91, [%r60+44];
	fma.rn.f32 	%f92, %f90, %f91, %f89;
	ld.shared.f32 	%f93, [%r58+48];
	ld.shared.f32 	%f94, [%r60+48];
	fma.rn.f32 	%f95, %f93, %f94, %f92;
	ld.shared.f32 	%f96, [%r58+52];
	ld.shared.f32 	%f97, [%r60+52];
	fma.rn.f32 	%f98, %f96, %f97, %f95;
	ld.shared.f32 	%f99, [%r58+56];
	ld.shared.f32 	%f100, [%r60+56];
	fma.rn.f32 	%f101, %f99, %f100, %f98;
	ld.shared.f32 	%f102, [%r58+60];
	ld.shared.f32 	%f103, [%r60+60];
	fma.rn.f32 	%f106, %f102, %f103, %f101;
	add.s32 	%r60, %r60, 128;
	add.s32 	%r59, %r59, 128;
	add.s32 	%r58, %r58, 256;
	setp.ne.s32 	%p3, %r59, 1088;
	@%p3 bra 	$L__BB26_5;
	mad.lo.s32 	%r53, %r57, %r26, %r56;
	shl.b32 	%r54, %r53, 8;
	add.s32 	%r55, %r12, %r54;
	mul.wide.u32 	%rd13, %r55, 4;
	add.s64 	%rd14, %rd3, %rd13;
	ld.global.f32 	%f104, [%rd14];
	add.f32 	%f105, %f106, %f104;
	st.global.f32 	[%rd14], %f105;
	bar.sync 	0;
	add.s32 	%r57, %r57, 1;
	setp.ne.s32 	%p4, %r57, %r27;
	@%p4 bra 	$L__BB26_4;
$L__BB26_7:
	add.s32 	%r56, %r56, 1;
	setp.ne.s32 	%p5, %r56, %r26;
	@%p5 bra 	$L__BB26_2;
$L__BB26_8:
	ret;

}
	// .globl	_Z27iconv2d_v_bias_16x16_kernelPfS_i
.visible .entry _Z27iconv2d_v_bias_16x16_kernelPfS_i(
	.param .u64 .ptr .align 1 _Z27iconv2d_v_bias_16x16_kernelPfS_i_param_0,
	.param .u64 .ptr .align 1 _Z27iconv2d_v_bias_16x16_kernelPfS_i_param_1,
	.param .u32 _Z27iconv2d_v_bias_16x16_kernelPfS_i_param_2
)
{
	.reg .pred 	%p<4>;
	.reg .b32 	%r<33>;
	.reg .b32 	%f<72>;
	.reg .b64 	%rd<11>;
	// demoted variable
	.shared .align 4 .b8 _ZZ27iconv2d_v_bias_16x16_kernelPfS_iE1v[4096];
	ld.param.u64 	%rd4, [_Z27iconv2d_v_bias_16x16_kernelPfS_i_param_0];
	ld.param.u64 	%rd5, [_Z27iconv2d_v_bias_16x16_kernelPfS_i_param_1];
	ld.param.u32 	%r8, [_Z27iconv2d_v_bias_16x16_kernelPfS_i_param_2];
	setp.lt.s32 	%p1, %r8, 1;
	@%p1 bra 	$L__BB27_5;
	mov.u32 	%r10, %tid.y;
	mov.u32 	%r11, %ntid.x;
	mov.u32 	%r12, %nctaid.x;
	mul.lo.s32 	%r13, %r12, %r11;
	mov.u32 	%r14, %tid.x;
	cvta.to.global.u64 	%rd6, %rd4;
	mov.u32 	%r15, %ctaid.x;
	mad.lo.s32 	%r16, %r15, %r11, %r14;
	mov.u32 	%r17, %ntid.y;
	mov.u32 	%r18, %ctaid.y;
	mad.lo.s32 	%r19, %r18, %r17, %r10;
	mad.lo.s32 	%r20, %r19, %r13, %r16;
	mul.wide.s32 	%rd7, %r20, 4;
	add.s64 	%rd1, %rd6, %rd7;
	shl.b32 	%r21, %r10, 7;
	mov.u32 	%r22, _ZZ27iconv2d_v_bias_16x16_kernelPfS_iE1v;
	shl.b32 	%r23, %r14, 2;
	add.s32 	%r24, %r21, %r23;
	add.s32 	%r1, %r22, %r24;
	shl.b32 	%r25, %r13, 4;
	mul.wide.s32 	%rd8, %r25, 4;
	add.s64 	%rd2, %rd1, %rd8;
	shl.b32 	%r26, %r10, 4;
	add.s32 	%r2, %r26, %r14;
	cvta.to.global.u64 	%rd3, %rd5;
	mov.b32 	%r31, 0;
$L__BB27_2:
	ld.global.f32 	%f4, [%rd1];
	st.shared.f32 	[%r1], %f4;
	ld.global.f32 	%f5, [%rd1+64];
	st.shared.f32 	[%r1+64], %f5;
	ld.global.f32 	%f6, [%rd2];
	st.shared.f32 	[%r1+2048], %f6;
	ld.global.f32 	%f7, [%rd2+64];
	st.shared.f32 	[%r1+2112], %f7;
	bar.sync 	0;
	mov.f32 	%f71, 0f00000000;
	mov.b32 	%r32, 128;
$L__BB27_3:
	add.s32 	%r28, %r1, %r32;
	ld.shared.f32 	%f8, [%r28+-128];
	add.f32 	%f9, %f71, %f8;
	ld.shared.f32 	%f10, [%r28+-124];
	add.f32 	%f11, %f9, %f10;
	ld.shared.f32 	%f12, [%r28+-120];
	add.f32 	%f13, %f11, %f12;
	ld.shared.f32 	%f14, [%r28+-116];
	add.f32 	%f15, %f13, %f14;
	ld.shared.f32 	%f16, [%r28+-112];
	add.f32 	%f17, %f15, %f16;
	ld.shared.f32 	%f18, [%r28+-108];
	add.f32 	%f19, %f17, %f18;
	ld.shared.f32 	%f20, [%r28+-104];
	add.f32 	%f21, %f19, %f20;
	ld.shared.f32 	%f22, [%r28+-100];
	add.f32 	%f23, %f21, %f22;
	ld.shared.f32 	%f24, [%r28+-96];
	add.f32 	%f25, %f23, %f24;
	ld.shared.f32 	%f26, [%r28+-92];
	add.f32 	%f27, %f25, %f26;
	ld.shared.f32 	%f28, [%r28+-88];
	add.f32 	%f29, %f27, %f28;
	ld.shared.f32 	%f30, [%r28+-84];
	add.f32 	%f31, %f29, %f30;
	ld.shared.f32 	%f32, [%r28+-80];
	add.f32 	%f33, %f31, %f32;
	ld.shared.f32 	%f34, [%r28+-76];
	add.f32 	%f35, %f33, %f34;
	ld.shared.f32 	%f36, [%r28+-72];
	add.f32 	%f37, %f35, %f36;
	ld.shared.f32 	%f38, [%r28+-68];
	add.f32 	%f39, %f37, %f38;
	ld.shared.f32 	%f40, [%r28];
	add.f32 	%f41, %f39, %f40;
	ld.shared.f32 	%f42, [%r28+4];
	add.f32 	%f43, %f41, %f42;
	ld.shared.f32 	%f44, [%r28+8];
	add.f32 	%f45, %f43, %f44;
	ld.shared.f32 	%f46, [%r28+12];
	add.f32 	%f47, %f45, %f46;
	ld.shared.f32 	%f48, [%r28+16];
	add.f32 	%f49, %f47, %f48;
	ld.shared.f32 	%f50, [%r28+20];
	add.f32 	%f51, %f49, %f50;
	ld.shared.f32 	%f52, [%r28+24];
	add.f32 	%f53, %f51, %f52;
	ld.shared.f32 	%f54, [%r28+28];
	add.f32 	%f55, %f53, %f54;
	ld.shared.f32 	%f56, [%r28+32];
	add.f32 	%f57, %f55, %f56;
	ld.shared.f32 	%f58, [%r28+36];
	add.f32 	%f59, %f57, %f58;
	ld.shared.f32 	%f60, [%r28+40];
	add.f32 	%f61, %f59, %f60;
	ld.shared.f32 	%f62, [%r28+44];
	add.f32 	%f63, %f61, %f62;
	ld.shared.f32 	%f64, [%r28+48];
	add.f32 	%f65, %f63, %f64;
	ld.shared.f32 	%f66, [%r28+52];
	add.f32 	%f67, %f65, %f66;
	ld.shared.f32 	%f68, [%r28+56];
	add.f32 	%f69, %f67, %f68;
	ld.shared.f32 	%f70, [%r28+60];
	add.f32 	%f71, %f69, %f70;
	add.s32 	%r32, %r32, 256;
	setp.ne.s32 	%p2, %r32, 2176;
	@%p2 bra 	$L__BB27_3;
	bar.sync 	0;
	shl.b32 	%r29, %r31, 8;
	add.s32 	%r30, %r2, %r29;
	mul.wide.u32 	%rd9, %r30, 4;
	add.s64 	%rd10, %rd3, %rd9;
	st.global.f32 	[%rd10], %f71;
	add.s32 	%r31, %r31, 1;
	setp.ne.s32 	%p3, %r31, %r8;
	@%p3 bra 	$L__BB27_2;
$L__BB27_5:
	ret;

}
	// .globl	_Z27iconv2d_h_bias_16x16_kernelPfS_i
.visible .entry _Z27iconv2d_h_bias_16x16_kernelPfS_i(
	.param .u64 .ptr .align 1 _Z27iconv2d_h_bias_16x16_kernelPfS_i_param_0,
	.param .u64 .ptr .align 1 _Z27iconv2d_h_bias_16x16_kernelPfS_i_param_1,
	.param .u32 _Z27iconv2d_h_bias_16x16_kernelPfS_i_param_2
)
{
	.reg .pred 	%p<4>;
	.reg .b32 	%r<27>;
	.reg .b32 	%f<133>;
	.reg .b64 	%rd<9>;
	// demoted variable
	.shared .align 4 .b8 _ZZ27iconv2d_h_bias_16x16_kernelPfS_iE1h[1024];
	ld.param.u64 	%rd3, [_Z27iconv2d_h_bias_16x16_kernelPfS_i_param_0];
	ld.param.u64 	%rd4, [_Z27iconv2d_h_bias_16x16_kernelPfS_i_param_1];
	ld.param.u32 	%r6, [_Z27iconv2d_h_bias_16x16_kernelPfS_i_param_2];
	setp.lt.s32 	%p1, %r6, 1;
	@%p1 bra 	$L__BB28_5;
	mov.u32 	%r8, %tid.y;
	mov.u32 	%r9, %tid.x;
	cvta.to.global.u64 	%rd5, %rd3;
	mov.u32 	%r10, %ctaid.x;
	mov.u32 	%r11, %nctaid.x;
	mov.u32 	%r12, %ntid.y;
	mov.u32 	%r13, %ctaid.y;
	mad.lo.s32 	%r14, %r13, %r12, %r8;
	mad.lo.s32 	%r15, %r14, %r11, %r10;
	mov.u32 	%r16, %ntid.x;
	mad.lo.s32 	%r17, %r15, %r16, %r9;
	mul.wide.s32 	%rd6, %r17, 4;
	add.s64 	%rd1, %rd5, %rd6;
	shl.b32 	%r18, %r8, 6;
	mov.u32 	%r19, _ZZ27iconv2d_h_bias_16x16_kernelPfS_iE1h;
	add.s32 	%r20, %r19, %r18;
	shl.b32 	%r21, %r9, 2;
	add.s32 	%r1, %r20, %r21;
	cvta.to.global.u64 	%rd2, %rd4;
	mov.b32 	%r25, 0;
$L__BB28_2:
	ld.global.f32 	%f4, [%rd1];
	st.shared.f32 	[%r1], %f4;
	bar.sync 	0;
	mov.f32 	%f132, 0f00000000;
	mov.b32 	%r26, 128;
$L__BB28_3:
	add.s32 	%r24, %r19, %r26;
	ld.shared.f32 	%f5, [%r24+-128];
	add.f32 	%f6, %f132, %f5;
	ld.shared.f32 	%f7, [%r24+-124];
	add.f32 	%f8, %f6, %f7;
	ld.shared.f32 	%f9, [%r24+-120];
	add.f32 	%f10, %f8, %f9;
	ld.shared.f32 	%f11, [%r24+-116];
	add.f32 	%f12, %f10, %f11;
	ld.shared.f32 	%f13, [%r24+-112];
	add.f32 	%f14, %f12, %f13;
	ld.shared.f32 	%f15, [%r24+-108];
	add.f32 	%f16, %f14, %f15;
	ld.shared.f32 	%f17, [%r24+-104];
	add.f32 	%f18, %f16, %f17;
	ld.shared.f32 	%f19, [%r24+-100];
	add.f32 	%f20, %f18, %f19;
	ld.shared.f32 	%f21, [%r24+-96];
	add.f32 	%f22, %f20, %f21;
	ld.shared.f32 	%f23, [%r24+-92];
	add.f32 	%f24, %f22, %f23;
	ld.shared.f32 	%f25, [%r24+-88];
	add.f32 	%f26, %f24, %f25;
	ld.shared.f32 	%f27, [%r24+-84];
	add.f32 	%f28, %f26, %f27;
	ld.shared.f32 	%f29, [%r24+-80];
	add.f32 	%f30, %f28, %f29;
	ld.shared.f32 	%f31, [%r24+-76];
	add.f32 	%f32, %f30, %f31;
	ld.shared.f32 	%f33, [%r24+-72];
	add.f32 	%f34, %f32, %f33;
	ld.shared.f32 	%f35, [%r24+-68];
	add.f32 	%f36, %f34, %f35;
	ld.shared.f32 	%f37, [%r24+-64];
	add.f32 	%f38, %f36, %f37;
	ld.shared.f32 	%f39, [%r24+-60];
	add.f32 	%f40, %f38, %f39;
	ld.shared.f32 	%f41, [%r24+-56];
	add.f32 	%f42, %f40, %f41;
	ld.shared.f32 	%f43, [%r24+-52];
	add.f32 	%f44, %f42, %f43;
	ld.shared.f32 	%f45, [%r24+-48];
	add.f32 	%f46, %f44, %f45;
	ld.shared.f32 	%f47, [%r24+-44];
	add.f32 	%f48, %f46, %f47;
	ld.shared.f32 	%f49, [%r24+-40];
	add.f32 	%f50, %f48, %f49;
	ld.shared.f32 	%f51, [%r24+-36];
	add.f32 	%f52, %f50, %f51;
	ld.shared.f32 	%f53, [%r24+-32];
	add.f32 	%f54, %f52, %f53;
	ld.shared.f32 	%f55, [%r24+-28];
	add.f32 	%f56, %f54, %f55;
	ld.shared.f32 	%f57, [%r24+-24];
	add.f32 	%f58, %f56, %f57;
	ld.shared.f32 	%f59, [%r24+-20];
	add.f32 	%f60, %f58, %f59;
	ld.shared.f32 	%f61, [%r24+-16];
	add.f32 	%f62, %f60, %f61;
	ld.shared.f32 	%f63, [%r24+-12];
	add.f32 	%f64, %f62, %f63;
	ld.shared.f32 	%f65, [%r24+-8];
	add.f32 	%f66, %f64, %f65;
	ld.shared.f32 	%f67, [%r24+-4];
	add.f32 	%f68, %f66, %f67;
	ld.shared.f32 	%f69, [%r24];
	add.f32 	%f70, %f68, %f69;
	ld.shared.f32 	%f71, [%r24+4];
	add.f32 	%f72, %f70, %f71;
	ld.shared.f32 	%f73, [%r24+8];
	add.f32 	%f74, %f72, %f73;
	ld.shared.f32 	%f75, [%r24+12];
	add.f32 	%f76, %f74, %f75;
	ld.shared.f32 	%f77, [%r24+16];
	add.f32 	%f78, %f76, %f77;
	ld.shared.f32 	%f79, [%r24+20];
	add.f32 	%f80, %f78, %f79;
	ld.shared.f32 	%f81, [%r24+24];
	add.f32 	%f82, %f80, %f81;
	ld.shared.f32 	%f83, [%r24+28];
	add.f32 	%f84, %f82, %f83;
	ld.shared.f32 	%f85, [%r24+32];
	add.f32 	%f86, %f84, %f85;
	ld.shared.f32 	%f87, [%r24+36];
	add.f32 	%f88, %f86, %f87;
	ld.shared.f32 	%f89, [%r24+40];
	add.f32 	%f90, %f88, %f89;
	ld.shared.f32 	%f91, [%r24+44];
	add.f32 	%f92, %f90, %f91;
	ld.shared.f32 	%f93, [%r24+48];
	add.f32 	%f94, %f92, %f93;
	ld.shared.f32 	%f95, [%r24+52];
	add.f32 	%f96, %f94, %f95;
	ld.shared.f32 	%f97, [%r24+56];
	add.f32 	%f98, %f96, %f97;
	ld.shared.f32 	%f99, [%r24+60];
	add.f32 	%f100, %f98, %f99;
	ld.shared.f32 	%f101, [%r24+64];
	add.f32 	%f102, %f100, %f101;
	ld.shared.f32 	%f103, [%r24+68];
	add.f32 	%f104, %f102, %f103;
	ld.shared.f32 	%f105, [%r24+72];
	add.f32 	%f106, %f104, %f105;
	ld.shared.f32 	%f107, [%r24+76];
	add.f32 	%f108, %f106, %f107;
	ld.shared.f32 	%f109, [%r24+80];
	add.f32 	%f110, %f108, %f109;
	ld.shared.f32 	%f111, [%r24+84];
	add.f32 	%f112, %f110, %f111;
	ld.shared.f32 	%f113, [%r24+88];
	add.f32 	%f114, %f112, %f113;
	ld.shared.f32 	%f115, [%r24+92];
	add.f32 	%f116, %f114, %f115;
	ld.shared.f32 	%f117, [%r24+96];
	add.f32 	%f118, %f116, %f117;
	ld.shared.f32 	%f119, [%r24+100];
	add.f32 	%f120, %f118, %f119;
	ld.shared.f32 	%f121, [%r24+104];
	add.f32 	%f122, %f120, %f121;
	ld.shared.f32 	%f123, [%r24+108];
	add.f32 	%f124, %f122, %f123;
	ld.shared.f32 	%f125, [%r24+112];
	add.f32 	%f126, %f124, %f125;
	ld.shared.f32 	%f127, [%r24+116];
	add.f32 	%f128, %f126, %f127;
	ld.shared.f32 	%f129, [%r24+120];
	add.f32 	%f130, %f128, %f129;
	ld.shared.f32 	%f131, [%r24+124];
	add.f32 	%f132, %f130, %f131;
	add.s32 	%r26, %r26, 256;
	setp.ne.s32 	%p2, %r26, 1152;
	@%p2 bra 	$L__BB28_3;
	bar.sync 	0;
	mul.wide.u32 	%rd7, %r25, 4;
	add.s64 	%rd8, %rd2, %rd7;
	st.global.f32 	[%rd8], %f132;
	add.s32 	%r25, %r25, 1;
	setp.ne.s32 	%p3, %r25, %r6;
	@%p3 bra 	$L__BB28_2;
$L__BB28_5:
	ret;

}
	// .globl	_Z33iconv2d_v_bias_16x16_naive_kernelPfS_ii
.visible .entry _Z33iconv2d_v_bias_16x16_naive_kernelPfS_ii(
	.param .u64 .ptr .align 1 _Z33iconv2d_v_bias_16x16_naive_kernelPfS_ii_param_0,
	.param .u64 .ptr .align 1 _Z33iconv2d_v_bias_16x16_naive_kernelPfS_ii_param_1,
	.param .u32 _Z33iconv2d_v_bias_16x16_naive_kernelPfS_ii_param_2,
	.param .u32 _Z33iconv2d_v_bias_16x16_naive_kernelPfS_ii_param_3
)
{
	.reg .pred 	%p<2>;
	.reg .b32 	%r<23>;
	.reg .b32 	%f<68>;
	.reg .b64 	%rd<10>;

	ld.param.u64 	%rd3, [_Z33iconv2d_v_bias_16x16_naive_kernelPfS_ii_param_0];
	ld.param.u64 	%rd2, [_Z33iconv2d_v_bias_16x16_naive_kernelPfS_ii_param_1];
	cvta.to.global.u64 	%rd4, %rd3;
	mov.u32 	%r8, %ctaid.y;
	mov.u32 	%r9, %ntid.y;
	mov.u32 	%r10, %tid.y;
	mad.lo.s32 	%r11, %r8, %r9, %r10;
	mov.u32 	%r12, %nctaid.x;
	mov.u32 	%r13, %ntid.x;
	mov.u32 	%r14, %ctaid.x;
	mov.u32 	%r15, %tid.x;
	mad.lo.s32 	%r16, %r11, %r12, %r14;
	mad.lo.s32 	%r1, %r16, %r13, %r15;
	shr.s32 	%r17, %r1, 31;
	shr.u32 	%r18, %r17, 28;
	add.s32 	%r19, %r1, %r18;
	and.b32  	%r20, %r19, -16;
	add.s32 	%r21, %r20, %r1;
	add.s64 	%rd1, %rd4, 128;
	mov.f32 	%f67, 0f00000000;
	mov.b32 	%r22, 0;
$L__BB29_1:
	mul.wide.s32 	%rd5, %r21, 4;
	add.s64 	%rd6, %rd1, %rd5;
	ld.global.f32 	%f4, [%rd6+-128];
	add.f32 	%f5, %f67, %f4;
	ld.global.f32 	%f6, [%rd6+-124];
	add.f32 	%f7, %f5, %f6;
	ld.global.f32 	%f8, [%rd6+-120];
	add.f32 	%f9, %f7, %f8;
	ld.global.f32 	%f10, [%rd6+-116];
	add.f32 	%f11, %f9, %f10;
	ld.global.f32 	%f12, [%rd6+-112];
	add.f32 	%f13, %f11, %f12;
	ld.global.f32 	%f14, [%rd6+-108];
	add.f32 	%f15, %f13, %f14;
	ld.global.f32 	%f16, [%rd6+-104];
	add.f32 	%f17, %f15, %f16;
	ld.global.f32 	%f18, [%rd6+-100];
	add.f32 	%f19, %f17, %f18;
	ld.global.f32 	%f20, [%rd6+-96];
	add.f32 	%f21, %f19, %f20;
	ld.global.f32 	%f22, [%rd6+-92];
	add.f32 	%f23, %f21, %f22;
	ld.global.f32 	%f24, [%rd6+-88];
	add.f32 	%f25, %f23, %f24;
	ld.global.f32 	%f26, [%rd6+-84];
	add.f32 	%f27, %f25, %f26;
	ld.global.f32 	%f28, [%rd6+-80];
	add.f32 	%f29, %f27, %f28;
	ld.global.f32 	%f30, [%rd6+-76];
	add.f32 	%f31, %f29, %f30;
	ld.global.f32 	%f32, [%rd6+-72];
	add.f32 	%f33, %f31, %f32;
	ld.global.f32 	%f34, [%rd6+-68];
	add.f32 	%f35, %f33, %f34;
	ld.global.f32 	%f36, [%rd6];
	add.f32 	%f37, %f35, %f36;
	ld.global.f32 	%f38, [%rd6+4];
	add.f32 	%f39, %f37, %f38;
	ld.global.f32 	%f40, [%rd6+8];
	add.f32 	%f41, %f39, %f40;
	ld.global.f32 	%f42, [%rd6+12];
	add.f32 	%f43, %f41, %f42;
	ld.global.f32 	%f44, [%rd6+16];
	add.f32 	%f45, %f43, %f44;
	ld.global.f32 	%f46, [%rd6+20];
	add.f32 	%f47, %f45, %f46;
	ld.global.f32 	%f48, [%rd6+24];
	add.f32 	%f49, %f47, %f48;
	ld.global.f32 	%f50, [%rd6+28];
	add.f32 	%f51, %f49, %f50;
	ld.global.f32 	%f52, [%rd6+32];
	add.f32 	%f53, %f51, %f52;
	ld.global.f32 	%f54, [%rd6+36];
	add.f32 	%f55, %f53, %f54;
	ld.global.f32 	%f56, [%rd6+40];
	add.f32 	%f57, %f55, %f56;
	ld.global.f32 	%f58, [%rd6+44];
	add.f32 	%f59, %f57, %f58;
	ld.global.f32 	%f60, [%rd6+48];
	add.f32 	%f61, %f59, %f60;
	ld.global.f32 	%f62, [%rd6+52];
	add.f32 	%f63, %f61, %f62;
	ld.global.f32 	%f64, [%rd6+56];
	add.f32 	%f65, %f63, %f64;
	ld.global.f32 	%f66, [%rd6+60];
	add.f32 	%f67, %f65, %f66;
	add.s32 	%r22, %r22, 2;
	add.s32 	%r21, %r21, 64;
	setp.ne.s32 	%p1, %r22, 16;
	@%p1 bra 	$L__BB29_1;
	cvta.to.global.u64 	%rd7, %rd2;
	mul.wide.s32 	%rd8, %r1, 4;
	add.s64 	%rd9, %rd7, %rd8;
	st.global.f32 	[%rd9], %f67;
	ret;

}
	// .globl	_Z33iconv2d_h_bias_16x16_naive_kernelPfS_i
.visible .entry _Z33iconv2d_h_bias_16x16_naive_kernelPfS_i(
	.param .u64 .ptr .align 1 _Z33iconv2d_h_bias_16x16_naive_kernelPfS_i_param_0,
	.param .u64 .ptr .align 1 _Z33iconv2d_h_bias_16x16_naive_kernelPfS_i_param_1,
	.param .u32 _Z33iconv2d_h_bias_16x16_naive_kernelPfS_i_param_2
)
{
	.reg .pred 	%p<10>;
	.reg .b32 	%r<43>;
	.reg .b32 	%f<83>;
	.reg .b64 	%rd<16>;

	ld.param.u64 	%rd4, [_Z33iconv2d_h_bias_16x16_naive_kernelPfS_i_param_0];
	ld.param.u64 	%rd3, [_Z33iconv2d_h_bias_16x16_naive_kernelPfS_i_param_1];
	ld.param.u32 	%r23, [_Z33iconv2d_h_bias_16x16_naive_kernelPfS_i_param_2];
	cvta.to.global.u64 	%rd1, %rd4;
	mov.u32 	%r24, %ctaid.y;
	mov.u32 	%r25, %ntid.y;
	mov.u32 	%r26, %tid.y;
	mad.lo.s32 	%r27, %r24, %r25, %r26;
	mov.u32 	%r28, %nctaid.x;
	mov.u32 	%r29, %ntid.x;
	mov.u32 	%r30, %ctaid.x;
	mov.u32 	%r31, %tid.x;
	mad.lo.s32 	%r32, %r27, %r28, %r30;
	mad.lo.s32 	%r1, %r32, %r29, %r31;
	setp.lt.s32 	%p1, %r23, 1;
	mov.f32 	%f82, 0f00000000;
	@%p1 bra 	$L__BB30_13;
	mul.lo.s32 	%r2, %r1, %r23;
	and.b32  	%r3, %r23, 15;
	setp.lt.u32 	%p2, %r23, 16;
	mov.f32 	%f82, 0f00000000;
	mov.b32 	%r39, 0;
	@%p2 bra 	$L__BB30_4;
	and.b32  	%r39, %r23, 2147483632;
	neg.s32 	%r37, %r39;
	add.s64 	%rd2, %rd1, 32;
	mov.f32 	%f82, 0f00000000;
	mov.u32 	%r36, %r2;
$L__BB30_3:
	.pragma "nounroll";
	mul.wide.s32 	%rd5, %r36, 4;
	add.s64 	%rd6, %rd2, %rd5;
	ld.global.f32 	%f18, [%rd6+-32];
	add.f32 	%f19, %f82, %f18;
	ld.global.f32 	%f20, [%rd6+-28];
	add.f32 	%f21, %f19, %f20;
	ld.global.f32 	%f22, [%rd6+-24];
	add.f32 	%f23, %f21, %f22;
	ld.global.f32 	%f24, [%rd6+-20];
	add.f32 	%f25, %f23, %f24;
	ld.global.f32 	%f26, [%rd6+-16];
	add.f32 	%f27, %f25, %f26;
	ld.global.f32 	%f28, [%rd6+-12];
	add.f32 	%f29, %f27, %f28;
	ld.global.f32 	%f30, [%rd6+-8];
	add.f32 	%f31, %f29, %f30;
	ld.global.f32 	%f32, [%rd6+-4];
	add.f32 	%f33, %f31, %f32;
	ld.global.f32 	%f34, [%rd6];
	add.f32 	%f35, %f33, %f34;
	ld.global.f32 	%f36, [%rd6+4];
	add.f32 	%f37, %f35, %f36;
	ld.global.f32 	%f38, [%rd6+8];
	add.f32 	%f39, %f37, %f38;
	ld.global.f32 	%f40, [%rd6+12];
	add.f32 	%f41, %f39, %f40;
	ld.global.f32 	%f42, [%rd6+16];
	add.f32 	%f43, %f41, %f42;
	ld.global.f32 	%f44, [%rd6+20];
	add.f32 	%f45, %f43, %f44;
	ld.global.f32 	%f46, [%rd6+24];
	add.f32 	%f47, %f45, %f46;
	ld.global.f32 	%f48, [%rd6+28];
	add.f32 	%f82, %f47, %f48;
	add.s32 	%r37, %r37, 16;
	add.s32 	%r36, %r36, 16;
	setp.ne.s32 	%p3, %r37, 0;
	@%p3 bra 	$L__BB30_3;
$L__BB30_4:
	setp.eq.s32 	%p4, %r3, 0;
	@%p4 bra 	$L__BB30_13;
	and.b32  	%r11, %r23, 7;
	setp.lt.u32 	%p5, %r3, 8;
	@%p5 bra 	$L__BB30_7;
	add.s32 	%r34, %r39, %r2;
	mul.wide.s32 	%rd7, %r34, 4;
	add.s64 	%rd8, %rd1, %rd7;
	ld.global.f32 	%f50, [%rd8];
	add.f32 	%f51, %f82, %f50;
	ld.global.f32 	%f52, [%rd8+4];
	add.f32 	%f53, %f51, %f52;
	ld.global.f32 	%f54, [%rd8+8];
	add.f32 	%f55, %f53, %f54;
	ld.global.f32 	%f56, [%rd8+12];
	add.f32 	%f57, %f55, %f56;
	ld.global.f32 	%f58, [%rd8+16];
	add.f32 	%f59, %f57, %f58;
	ld.global.f32 	%f60, [%rd8+20];
	add.f32 	%f61, %f59, %f60;
	ld.global.f32 	%f62, [%rd8+24];
	add.f32 	%f63, %f61, %f62;
	ld.global.f32 	%f64, [%rd8+28];
	add.f32 	%f82, %f63, %f64;
	add.s32 	%r39, %r39, 8;
$L__BB30_7:
	setp.eq.s32 	%p6, %r11, 0;
	@%p6 bra 	$L__BB30_13;
	and.b32  	%r14, %r23, 3;
	setp.lt.u32 	%p7, %r11, 4;
	@%p7 bra 	$L__BB30_10;
	add.s32 	%r35, %r39, %r2;
	mul.wide.s32 	%rd9, %r35, 4;
	add.s64 	%rd10, %rd1, %rd9;
	ld.global.f32 	%f66, [%rd10];
	add.f32 	%f67, %f82, %f66;
	ld.global.f32 	%f68, [%rd10+4];
	add.f32 	%f69, %f67, %f68;
	ld.global.f32 	%f70, [%rd10+8];
	add.f32 	%f71, %f69, %f70;
	ld.global.f32 	%f72, [%rd10+12];
	add.f32 	%f82, %f71, %f72;
	add.s32 	%r39, %r39, 4;
$L__BB30_10:
	setp.eq.s32 	%p8, %r14, 0;
	@%p8 bra 	$L__BB30_13;
	add.s32 	%r42, %r39, %r2;
	neg.s32 	%r41, %r14;
$L__BB30_12:
	.pragma "nounroll";
	mul.wide.s32 	%rd11, %r42, 4;
	add.s64 	%rd12, %rd1, %rd11;
	ld.global.f32 	%f73, [%rd12];
	add.f32 	%f82, %f82, %f73;
	add.s32 	%r42, %r42, 1;
	add.s32 	%r41, %r41, 1;
	setp.ne.s32 	%p9, %r41, 0;
	@%p9 bra 	$L__BB30_12;
$L__BB30_13:
	cvta.to.global.u64 	%rd13, %rd3;
	mul.wide.s32 	%rd14, %r1, 4;
	add.s64 	%rd15, %rd13, %rd14;
	st.global.f32 	[%rd15], %f82;
	ret;

}
	// .globl	_Z21image_2_design_kernelPfS_
.visible .entry _Z21image_2_design_kernelPfS_(
	.param .u64 .ptr .align 1 _Z21image_2_design_kernelPfS__param_0,
	.param .u64 .ptr .align 1 _Z21image_2_design_kernelPfS__param_1
)
{
	.reg .pred 	%p<2>;
	.reg .b32 	%r<29>;
	.reg .b32 	%f<21>;
	.reg .b64 	%rd<12>;
	// demoted variable
	.shared .align 4 .b8 _ZZ21image_2_design_kernelPfS_E2in[4096];
	ld.param.u64 	%rd2, [_Z21image_2_design_kernelPfS__param_0];
	ld.param.u64 	%rd3, [_Z21image_2_design_kernelPfS__param_1];
	cvta.to.global.u64 	%rd4, %rd3;
	cvta.to.global.u64 	%rd5, %rd2;
	mov.u32 	%r8, %ctaid.y;
	mov.u32 	%r9, %ntid.y;
	mov.u32 	%r10, %tid.y;
	mad.lo.s32 	%r11, %r8, %r9, %r10;
	mov.u32 	%r12, %nctaid.x;
	mov.u32 	%r13, %ntid.x;
	mul.lo.s32 	%r14, %r12, %r13;
	add.s32 	%r15, %r14, %r13;
	mov.u32 	%r16, %ctaid.x;
	mov.u32 	%r17, %tid.x;
	mad.lo.s32 	%r18, %r16, %r13, %r17;
	mad.lo.s32 	%r19, %r11, %r15, %r18;
	mad.lo.s32 	%r20, %r14, %r11, %r18;
	mul.wide.s32 	%rd6, %r19, 4;
	add.s64 	%rd7, %rd5, %rd6;
	ld.global.f32 	%f1, [%rd7];
	shl.b32 	%r21, %r10, 7;
	mov.u32 	%r22, _ZZ21image_2_design_kernelPfS_E2in;
	shl.b32 	%r23, %r17, 2;
	add.s32 	%r24, %r21, %r23;
	add.s32 	%r2, %r22, %r24;
	st.shared.f32 	[%r2], %f1;
	ld.global.f32 	%f2, [%rd7+64];
	st.shared.f32 	[%r2+64], %f2;
	shl.b32 	%r25, %r15, 4;
	mul.wide.s32 	%rd8, %r25, 4;
	add.s64 	%rd9, %rd7, %rd8;
	ld.global.f32 	%f3, [%rd9];
	st.shared.f32 	[%r2+2048], %f3;
	ld.global.f32 	%f4, [%rd9+64];
	st.shared.f32 	[%r2+2112], %f4;
	bar.sync 	0;
	shl.b32 	%r28, %r20, 8;
	add.s64 	%rd1, %rd4, 32;
	mov.b32 	%r27, 32;
$L__BB31_1:
	mul.wide.s32 	%rd10, %r28, 4;
	add.s64 	%rd11, %rd1, %rd10;
	add.s32 	%r26, %r2, %r27;
	ld.shared.f32 	%f5, [%r26+-32];
	st.global.f32 	[%rd11+-32], %f5;
	ld.shared.f32 	%f6, [%r26+-28];
	st.global.f32 	[%rd11+-28], %f6;
	ld.shared.f32 	%f7, [%r26+-24];
	st.global.f32 	[%rd11+-24], %f7;
	ld.shared.f32 	%f8, [%r26+-20];
	st.global.f32 	[%rd11+-20], %f8;
	ld.shared.f32 	%f9, [%r26+-16];
	st.global.f32 	[%rd11+-16], %f9;
	ld.shared.f32 	%f10, [%r26+-12];
	st.global.f32 	[%rd11+-12], %f10;
	ld.shared.f32 	%f11, [%r26+-8];
	st.global.f32 	[%rd11+-8], %f11;
	ld.shared.f32 	%f12, [%r26+-4];
	st.global.f32 	[%rd11+-4], %f12;
	ld.shared.f32 	%f13, [%r26];
	st.global.f32 	[%rd11], %f13;
	ld.shared.f32 	%f14, [%r26+4];
	st.global.f32 	[%rd11+4], %f14;
	ld.shared.f32 	%f15, [%r26+8];
	st.global.f32 	[%rd11+8], %f15;
	ld.shared.f32 	%f16, [%r26+12];
	st.global.f32 	[%rd11+12], %f16;
	ld.shared.f32 	%f17, [%r26+16];
	st.global.f32 	[%rd11+16], %f17;
	ld.shared.f32 	%f18, [%r26+20];
	st.global.f32 	[%rd11+20], %f18;
	ld.shared.f32 	%f19, [%r26+24];
	st.global.f32 	[%rd11+24], %f19;
	ld.shared.f32 	%f20, [%r26+28];
	st.global.f32 	[%rd11+28], %f20;
	add.s32 	%r28, %r28, 16;
	add.s32 	%r27, %r27, 128;
	setp.ne.s32 	%p1, %r27, 2080;
	@%p1 bra 	$L__BB31_1;
	bar.sync 	0;
	ret;

}
	// .globl	_Z21design_2_image_kernelPfS_
.visible .entry _Z21design_2_image_kernelPfS_(
	.param .u64 .ptr .align 1 _Z21design_2_image_kernelPfS__param_0,
	.param .u64 .ptr .align 1 _Z21design_2_image_kernelPfS__param_1
)
{
	.reg .pred 	%p<2>;
	.reg .b32 	%r<29>;
	.reg .b32 	%f<33>;
	.reg .b64 	%rd<10>;

	ld.param.u64 	%rd3, [_Z21design_2_image_kernelPfS__param_0];
	ld.param.u64 	%rd4, [_Z21design_2_image_kernelPfS__param_1];
	cvta.to.global.u64 	%rd1, %rd4;
	cvta.to.global.u64 	%rd5, %rd3;
	mov.u32 	%r11, %ctaid.y;
	mov.u32 	%r12, %ntid.y;
	mov.u32 	%r13, %tid.y;
	mad.lo.s32 	%r14, %r11, %r12, %r13;
	mov.u32 	%r15, %nctaid.x;
	mov.u32 	%r16, %ntid.x;
	mov.u32 	%r17, %ctaid.x;
	mov.u32 	%r18, %tid.x;
	mul.lo.s32 	%r19, %r15, %r16;
	mad.lo.s32 	%r20, %r17, %r16, %r18;
	mad.lo.s32 	%r21, %r19, %r14, %r20;
	shl.b32 	%r26, %r21, 8;
	add.s32 	%r22, %r14, -8;
	mad.lo.s32 	%r23, %r22, %r15, %r22;
	add.s32 	%r24, %r17, %r23;
	mad.lo.s32 	%r27, %r16, %r24, %r18;
	add.s32 	%r3, %r19, %r16;
	add.s64 	%rd2, %rd5, 32;
	mov.b32 	%r28, 0;
$L__BB32_1:
	mul.wide.s32 	%rd6, %r26, 4;
	add.s64 	%rd7, %rd2, %rd6;
	add.s32 	%r25, %r27, -8;
	mul.wide.s32 	%rd8, %r25, 4;
	add.s64 	%rd9, %rd1, %rd8;
	ld.global.f32 	%f1, [%rd7+-32];
	atom.global.add.f32 	%f2, [%rd9], %f1;
	ld.global.f32 	%f3, [%rd7+-28];
	atom.global.add.f32 	%f4, [%rd9+4], %f3;
	ld.global.f32 	%f5, [%rd7+-24];
	atom.global.add.f32 	%f6, [%rd9+8], %f5;
	ld.global.f32 	%f7, [%rd7+-20];
	atom.global.add.f32 	%f8, [%rd9+12], %f7;
	ld.global.f32 	%f9, [%rd7+-16];
	atom.global.add.f32 	%f10, [%rd9+16], %f9;
	ld.global.f32 	%f11, [%rd7+-12];
	atom.global.add.f32 	%f12, [%rd9+20], %f11;
	ld.global.f32 	%f13, [%rd7+-8];
	atom.global.add.f32 	%f14, [%rd9+24], %f13;
	ld.global.f32 	%f15, [%rd7+-4];
	atom.global.add.f32 	%f16, [%rd9+28], %f15;
	ld.global.f32 	%f17, [%rd7];
	atom.global.add.f32 	%f18, [%rd9+32], %f17;
	ld.global.f32 	%f19, [%rd7+4];
	atom.global.add.f32 	%f20, [%rd9+36], %f19;
	ld.global.f32 	%f21, [%rd7+8];
	atom.global.add.f32 	%f22, [%rd9+40], %f21;
	ld.global.f32 	%f23, [%rd7+12];
	atom.global.add.f32 	%f24, [%rd9+44], %f23;
	ld.global.f32 	%f25, [%rd7+16];
	atom.global.add.f32 	%f26, [%rd9+48], %f25;
	ld.global.f32 	%f27, [%rd7+20];
	atom.global.add.f32 	%f28, [%rd9+52], %f27;
	ld.global.f32 	%f29, [%rd7+24];
	atom.global.add.f32 	%f30, [%rd9+56], %f29;
	ld.global.f32 	%f31, [%rd7+28];
	atom.global.add.f32 	%f32, [%rd9+60], %f31;
	add.s32 	%r28, %r28, 1;
	add.s32 	%r27, %r27, %r3;
	add.s32 	%r26, %r26, 16;
	setp.ne.s32 	%p1, %r28, 16;
	@%p1 bra 	$L__BB32_1;
	ret;

}


// ===== COMPILED SASS (sm_100) =====

	.target	sm_100

	.elftype	@"ET_EXEC"


//--------------------- .note.nv.tkinfo           --------------------------
	.section	.note.nv.tkinfo,"",@"SHT_NOTE"
	.sectionflags	@"SHF_NOTE_NV_TKINFO"
	.tkinfo
        /*0018*/ 	.word	0x00000002
        /*0030*/ 	.string	""
        /*0030*/ 	.string	"ptxas"
        /*0030*/ 	.string	"Cuda compilation tools, release 13.0, V13.0.88"
        /*0030*/ 	.string	"Build cuda_13.0.r13.0/compiler.36424714_0"
        /*0030*/ 	.string	"-arch sm_100 -m 64 "



//--------------------- .note.nv.cuinfo           --------------------------
	.section	.note.nv.cuinfo,"",@"SHT_NOTE"
	.sectionflags	@"SHF_NOTE_NV_CUINFO"
        /*0018*/ 	.short	0x0002
        /*001a*/ 	.short	0x0064
        /*001c*/ 	.short	0x0082
	.zero		2


//--------------------- .nv.info                  --------------------------
	.section	.nv.info,"",@"SHT_CUDA_INFO"
	.align	4


	//----- nvinfo : EIATTR_REGCOUNT
	.align		4
        /*0000*/ 	.byte	0x04, 0x2f
        /*0002*/ 	.short	(.L_1 - .L_0)
	.align		4
.L_0:
        /*0004*/ 	.word	index@(_Z11mult_kernelPfS_S_i)
        /*0008*/ 	.word	0x0000000c


	//----- nvinfo : EIATTR_FRAME_SIZE
	.align		4
.L_1:
        /*000c*/ 	.byte	0x04, 0x11
        /*000e*/ 	.short	(.L_3 - .L_2)
	.align		4
.L_2:
        /*0010*/ 	.word	index@(_Z11mult_kernelPfS_S_i)
        /*0014*/ 	.word	0x00000000


	//----- nvinfo : EIATTR_REGCOUNT
	.align		4
.L_3:
        /*0018*/ 	.byte	0x04, 0x2f
        /*001a*/ 	.short	(.L_5 - .L_4)
	.align		4
.L_4:
        /*001c*/ 	.word	index@(_Z10div_kernelPfS_S_i)
        /*0020*/ 	.word	0x00000010


	//----- nvinfo : EIATTR_FRAME_SIZE
	.align		4
.L_5:
        /*0024*/ 	.byte	0x04, 0x11
        /*0026*/ 	.short	(.L_7 - .L_6)
	.align		4
.L_6:
        /*0028*/ 	.word	index@($__internal_5_$__cuda_sm3x_div_rn_noftz_f32_slowpath)
        /*002c*/ 	.word	0x00000000


	//----- nvinfo : EIATTR_FRAME_SIZE
	.align		4
.L_7:
        /*0030*/ 	.byte	0x04, 0x11
        /*0032*/ 	.short	(.L_9 - .L_8)
	.align		4
.L_8:
        /*0034*/ 	.word	index@(_Z10div_kernelPfS_S_i)
        /*0038*/ 	.word	0x00000000


	//----- nvinfo : EIATTR_REGCOUNT
	.align		4
.L_9:
        /*003c*/ 	.byte	0x04, 0x2f
        /*003e*/ 	.short	(.L_11 - .L_10)
	.align		4
.L_10:
        /*0040*/ 	.word	index@(_Z13sample_kernelPfS_S_)
        /*0044*/ 	.word	0x0000000e


	//----- nvinfo : EIATTR_FRAME_SIZE
	.align		4
.L_11:
        /*0048*/ 	.byte	0x04, 0x11
        /*004a*/ 	.short	(.L_13 - .L_12)
	.align		4
.L_12:
        /*004c*/ 	.word	index@(_Z13sample_kernelPfS_S_)
        /*0050*/ 	.word	0x00000000


	//----- nvinfo : EIATTR_REGCOUNT
	.align		4
.L_13:
        /*0054*/ 	.byte	0x04, 0x2f
        /*0056*/ 	.short	(.L_15 - .L_14)
	.align		4
.L_14:
        /*0058*/ 	.word	index@(_Z16broadcast_kernelPfS_)
        /*005c*/ 	.word	0x0000000a


	//----- nvinfo : EIATTR_FRAME_SIZE
	.align		4
.L_15:
        /*0060*/ 	.byte	0x04, 0x11
        /*0062*/ 	.short	(.L_17 - .L_16)
	.align		4
.L_16:
        /*0064*/ 	.word	index@(_Z16broadcast_kernelPfS_)
        /*0068*/ 	.word	0x00000000


	//----- nvinfo : EIATTR_REGCOUNT
	.align		4
.L_17:
        /*006c*/ 	.byte	0x04, 0x2f
        /*006e*/ 	.short	(.L_19 - .L_18)
	.align		4
.L_18:
        /*0070*/ 	.word	index@(_Z11sqrt_kernelPfS_i)
        /*0074*/ 	.word	0x0000000c


	//----- nvinfo : EIATTR_FRAME_SIZE
	.align		4
.L_19:
        /*0078*/ 	.byte	0x04, 0x11
        /*007a*/ 	.short	(.L_21 - .L_20)
	.align		4
.L_20:
        /*007c*/ 	.word	index@($__internal_4_$__cuda_sm20_sqrt_rn_f32_slowpath)
        /*0080*/ 	.word	0x00000000


	//----- nvinfo : EIATTR_FRAME_SIZE
	.align		4
.L_21:
        /*0084*/ 	.byte	0x04, 0x11
        /*0086*/ 	.short	(.L_23 - .L_22)
	.align		4
.L_22:
        /*0088*/ 	.word	index@(_Z11sqrt_kernelPfS_i)
        /*008c*/ 	.word	0x00000000


	//----- nvinfo : EIATTR_REGCOUNT
	.align		4
.L_23:
        /*0090*/ 	.byte	0x04, 0x2f
        /*0092*/ 	.short	(.L_25 - .L_24)
	.align		4
.L_24:
        /*0094*/ 	.word	index@(_Z15logistic_kernelPfS_i)
        /*0098*/ 	.word	0x0000000e


	//----- nvinfo : EIATTR_FRAME_SIZE
	.align		4
.L_25:
        /*009c*/ 	.byte	0x04, 0x11
        /*009e*/ 	.short	(.L_27 - .L_26)
	.align		4
.L_26:
        /*00a0*/ 	.word	index@($__internal_3_$__cuda_sm20_dblrcp_rn_slowpath_v3)
        /*00a4*/ 	.word	0x00000000


	//----- nvinfo : EIATTR_FRAME_SIZE
	.align		4
.L_27:
        /*00a8*/ 	.byte	0x04, 0x11
        /*00aa*/ 	.short	(.L_29 - .L_28)
	.align		4
.L_28:
        /*00ac*/ 	.word	index@(_Z15logistic_kernelPfS_i)
        /*00b0*/ 	.word	0x00000000


	//----- nvinfo : EIATTR_REGCOUNT
	.align		4
.L_29:
        /*00b4*/ 	.byte	0x04, 0x2f
        /*00b6*/ 	.short	(.L_31 - .L_30)
	.align		4
.L_30:
        /*00b8*/ 	.word	index@(_Z16dlogistic_kernelPfS_S_i)
        /*00bc*/ 	.word	0x00000010


	//----- nvinfo : EIATTR_FRAME_SIZE
	.align		4
.L_31:
        /*00c0*/ 	.byte	0x04, 0x11
        /*00c2*/ 	.short	(.L_33 - .L_32)
	.align		4
.L_32:
        /*00c4*/ 	.word	index@(_Z16dlogistic_kernelPfS_S_i)
        /*00c8*/ 	.word	0x00000000


	//----- nvinfo : EIATTR_REGCOUNT
	.align		4
.L_33:
        /*00cc*/ 	.byte	0x04, 0x2f
        /*00ce*/ 	.short	(.L_35 - .L_34)
	.align		4
.L_34:
        /*00d0*/ 	.word	index@(_Z18channel_sum_kernelPfS_i)
        /*00d4*/ 	.word	0x00000020


	//----- nvinfo : EIATTR_FRAME_SIZE
	.align		4
.L_35:
        /*00d8*/ 	.byte	0x04, 0x11
        /*00da*/ 	.short	(.L_37 - .L_36)
	.align		4
.L_36:
        /*00dc*/ 	.word	index@(_Z18channel_sum_kernelPfS_i)
        /*00e0*/ 	.word	0x00000000


	//----- nvinfo : EIATTR_REGCOUNT
	.align		4
.L_37:
        /*00e4*/ 	.byte	0x04, 0x2f
        /*00e6*/ 	.short	(.L_39 - .L_38)
	.align		4
.L_38:
        /*00e8*/ 	.word	index@(_Z18channel_max_kernelPfS_i)
        /*00ec*/ 	.word	0x00000020


	//----- nvinfo : EIATTR_FRAME_SIZE
	.align		4
.L_39:
        /*00f0*/ 	.byte	0x04, 0x11
        /*00f2*/ 	.short	(.L_41 - .L_40)
	.align		4
.L_40:
        /*00f4*/ 	.word	index@(_Z18channel_max_kernelPfS_i)
        /*00f8*/ 	.word	0x00000000


	//----- nvinfo : EIATTR_REGCOUNT
	.align		4
.L_41:
        /*00fc*/ 	.byte	0x04, 0x2f
        /*00fe*/ 	.short	(.L_43 - .L_42)
	.align		4
.L_42:
        /*0100*/ 	.word	index@(_Z23channel_subtract_kernelPfS_S_i)
        /*0104*/ 	.word	0x0000000e


	//----- nvinfo : EIATTR_FRAME_SIZE
	.align		4
.L_43:
        /*0108*/ 	.byte	0x04, 0x11
        /*010a*/ 	.short	(.L_45 - .L_44)
	.align		4
.L_44:
        /*010c*/ 	.word	index@(_Z23channel_subtract_kernelPfS_S_i)
        /*0110*/ 	.word	0x00000000


	//----- nvinfo : EIATTR_REGCOUNT
	.align		4
.L_45:
        /*0114*/ 	.byte	0x04, 0x2f
        /*0116*/ 	.short	(.L_47 - .L_46)
	.align		4
.L_46:
        /*0118*/ 	.word	index@(_Z21softmax_divide_kernelPfS_i)
        /*011c*/ 	.word	0x00000010


	//----- nvinfo : EIATTR_FRAME_SIZE
	.align		4
.L_47:
        /*0120*/ 	.byte	0x04, 0x11
        /*0122*/ 	.short	(.L_49 - .L_48)
	.align		4
.L_48:
        /*0124*/ 	.word	index@($__internal_2_$__cuda_sm3x_div_rn_noftz_f32_slowpath)
        /*0128*/ 	.word	0x00000000


	//----- nvinfo : EIATTR_FRAME_SIZE
	.align		4
.L_49:
        /*012c*/ 	.byte	0x04, 0x11
        /*012e*/ 	.short	(.L_51 - .L_50)
	.align		4
.L_50:
        /*0130*/ 	.word	index@(_Z21softmax_divide_kernelPfS_i)
        /*0134*/ 	.word	0x00000000


	//----- nvinfo : EIATTR_REGCOUNT
	.align		4
.L_51:
        /*0138*/ 	.byte	0x04, 0x2f
        /*013a*/ 	.short	(.L_53 - .L_52)
	.align		4
.L_52:
        /*013c*/ 	.word	index@(_Z20softmax_naive_kernelPfS_)
        /*0140*/ 	.word	0x00000020


	//----- nvinfo : EIATTR_FRAME_SIZE
	.align		4
.L_53:
        /*0144*/ 	.byte	0x04, 0x11
        /*0146*/ 	.short	(.L_55 - .L_54)
	.align		4
.L_54:
        /*0148*/ 	.word	index@($__internal_1_$__cuda_sm3x_div_rn_noftz_f32_slowpath)
        /*014c*/ 	.word	0x00000000


	//----- nvinfo : EIATTR_FRAME_SIZE
	.align		4
.L_55:
        /*0150*/ 	.byte	0x04, 0x11
        /*0152*/ 	.short	(.L_57 - .L_56)
	.align		4
.L_56:
        /*0154*/ 	.word	index@(_Z20softmax_naive_kernelPfS_)
        /*0158*/ 	.word	0x00000000


	//----- nvinfo : EIATTR_REGCOUNT
	.align		4
.L_57:
        /*015c*/ 	.byte	0x04, 0x2f
        /*015e*/ 	.short	(.L_59 - .L_58)
	.align		4
.L_58:
        /*0160*/ 	.word	index@(_Z15dsoftmax_kernelPfS_S_)
        /*0164*/ 	.word	0x0000000a


	//----- nvinfo : EIATTR_FRAME_SIZE
	.align		4
.L_59:
        /*0168*/ 	.byte	0x04, 0x11
        /*016a*/ 	.short	(.L_61 - .L_60)
	.align		4
.L_60:
        /*016c*/ 	.word	index@(_Z15dsoftmax_kernelPfS_S_)
        /*0170*/ 	.word	0x00000000


	//----- nvinfo : EIATTR_REGCOUNT
	.align		4
.L_61:
        /*0174*/ 	.byte	0x04, 0x2f
        /*0176*/ 	.short	(.L_63 - .L_62)
	.align		4
.L_62:
        /*0178*/ 	.word	index@(_Z11tanh_kernelPfS_)
        /*017c*/ 	.word	0x0000000e


	//----- nvinfo : EIATTR_FRAME_SIZE
	.align		4
.L_63:
        /*0180*/ 	.byte	0x04, 0x11
        /*0182*/ 	.short	(.L_65 - .L_64)
	.align		4
.L_64:
        /*0184*/ 	.word	index@(_Z11tanh_kernelPfS_)
        /*0188*/ 	.word	0x00000000


	//----- nvinfo : EIATTR_REGCOUNT
	.align		4
.L_65:
        /*018c*/ 	.byte	0x04, 0x2f
        /*018e*/ 	.short	(.L_67 - .L_66)
	.align		4
.L_66:
        /*0190*/ 	.word	index@(_Z12dtanh_kernelPfS_S_)
        /*0194*/ 	.word	0x00000010


	//----- nvinfo : EIATTR_FRAME_SIZE
	.align		4
.L_67:
        /*0198*/ 	.byte	0x04, 0x11
        /*019a*/ 	.short	(.L_69 - .L_68)
	.align		4
.L_68:
        /*019c*/ 	.word	index@(_Z12dtanh_kernelPfS_S_)
        /*01a0*/ 	.word	0x00000000


	//----- nvinfo : EIATTR_REGCOUNT
	.align		4
.L_69:
        /*01a4*/ 	.byte	0x04, 0x2f
        /*01a6*/ 	.short	(.L_71 - .L_70)
	.align		4
.L_70:
        /*01a8*/ 	.word	index@(_Z11relu_kernelPfS_i)
        /*01ac*/ 	.word	0x0000000a


	//----- nvinfo : EIATTR_FRAME_SIZE
	.align		4
.L_71:
        /*01b0*/ 	.byte	0x04, 0x11
        /*01b2*/ 	.short	(.L_73 - .L_72)
	.align		4
.L_72:
        /*01b4*/ 	.word	index@(_Z11relu_kernelPfS_i)
        /*01b8*/ 	.word	0x00000000


	//----- nvinfo : EIATTR_REGCOUNT
	.align		4
.L_73:
        /*01bc*/ 	.byte	0x04, 0x2f
        /*01be*/ 	.short	(.L_75 - .L_74)
	.align		4
.L_74:
        /*01c0*/ 	.word	index@(_Z12drelu_kernelPfS_S_i)
        /*01c4*/ 	.word	0x0000000a


	//----- nvinfo : EIATTR_FRAME_SIZE
	.align		4
.L_75:
        /*01c8*/ 	.byte	0x04, 0x11
        /*01ca*/ 	.short	(.L_77 - .L_76)
	.align		4
.L_76:
        /*01cc*/ 	.word	index@(_Z12drelu_kernelPfS_S_i)
        /*01d0*/ 	.word	0x00000000


	//----- nvinfo : EIATTR_REGCOUNT
	.align		4
.L_77:
        /*01d4*/ 	.byte	0x04, 0x2f
        /*01d6*/ 	.short	(.L_79 - .L_78)
	.align		4
.L_78:
        /*01d8*/ 	.word	index@(_Z15softplus_kernelPfS_)
        /*01dc*/ 	.word	0x00000014


	//----- nvinfo : EIATTR_FRAME_SIZE
	.align		4
.L_79:
        /*01e0*/ 	.byte	0x04, 0x11
        /*01e2*/ 	.short	(.L_81 - .L_80)
	.align		4
.L_80:
        /*01e4*/ 	.word	index@(_Z15softplus_kernelPfS_)
        /*01e8*/ 	.word	0x00000000


	//----- nvinfo : EIATTR_REGCOUNT
	.align		4
.L_81:
        /*01ec*/ 	.byte	0x04, 0x2f
        /*01ee*/ 	.short	(.L_83 - .L_82)
	.align		4
.L_82:
        /*01f0*/ 	.word	index@(_Z16dsoftplus_kernelPfS_S_)
        /*01f4*/ 	.word	0x0000000e


	//----- nvinfo : EIATTR_FRAME_SIZE
	.align		4
.L_83:
        /*01f8*/ 	.byte	0x04, 0x11
        /*01fa*/ 	.short	(.L_85 - .L_84)
	.align		4
.L_84:
        /*01fc*/ 	.word	index@($__internal_0_$__cuda_sm20_dblrcp_rn_slowpath_v3)
        /*0200*/ 	.word	0x00000000


	//----- nvinfo : EIATTR_FRAME_SIZE
	.align		4
.L_85:
        /*0204*/ 	.byte	0x04, 0x11
        /*0206*/ 	.short	(.L_87 - .L_86)
	.align		4
.L_86:
        /*0208*/ 	.word	index@(_Z16dsoftplus_kernelPfS_S_)
        /*020c*/ 	.word	0x00000000


	//----- nvinfo : EIATTR_REGCOUNT
	.align		4
.L_87:
        /*0210*/ 	.byte	0x04, 0x2f
        /*0212*/ 	.short	(.L_89 - .L_88)
	.align		4
.L_88:
        /*0214*/ 	.word	index@(_Z15identity_kernelPfS_)
        /*0218*/ 	.word	0x0000000a


	//----- nvinfo : EIATTR_FRAME_SIZE
	.align		4
.L_89:
        /*021c*/ 	.byte	0x04, 0x11
        /*021e*/ 	.short	(.L_91 - .L_90)
	.align		4
.L_90:
        /*0220*/ 	.word	index@(_Z15identity_kernelPfS_)
        /*0224*/ 	.word	0x00000000


	//----- nvinfo : EIATTR_REGCOUNT
	.align		4
.L_91:
        /*0228*/ 	.byte	0x04, 0x2f
        /*022a*/ 	.short	(.L_93 - .L_92)
	.align		4
.L_92:
        /*022c*/ 	.word	index@(_Z16didentity_kernelPfS_S_)
        /*0230*/ 	.word	0x0000000a


	//----- nvinfo : EIATTR_FRAME_SIZE
	.align		4
.L_93:
        /*0234*/ 	.byte	0x04, 0x11
        /*0236*/ 	.short	(.L_95 - .L_94)
	.align		4
.L_94:
        /*0238*/ 	.word	index@(_Z16didentity_kernelPfS_S_)
        /*023c*/ 	.word	0x00000000


	//----- nvinfo : EIATTR_REGCOUNT
	.align		4
.L_95:
        /*0240*/ 	.byte	0x04, 0x2f
        /*0242*/ 	.short	(.L_97 - .L_96)
	.align		4
.L_96:
        /*0244*/ 	.word	index@(_Z11diff_kernelPfS_S_)
        /*0248*/ 	.word	0x0000000c


	//----- nvinfo : EIATTR_FRAME_SIZE
	.align		4
.L_97:
        /*024c*/ 	.byte	0x04, 0x11
        /*024e*/ 	.short	(.L_99 - .L_98)
	.align		4
.L_98:
        /*0250*/ 	.word	index@(_Z11diff_kernelPfS_S_)
        /*0254*/ 	.word	0x00000000


	//----- nvinfo : EIATTR_REGCOUNT
	.align		4
.L_99:
        /*0258*/ 	.byte	0x04, 0x2f
        /*025a*/ 	.short	(.L_101 - .L_100)
	.align		4
.L_100:
        /*025c*/ 	.word	index@(_Z18mosaic_orig_kernelPfS_ii)
        /*0260*/ 	.word	0x00000010


	//----- nvinfo : EIATTR_FRAME_SIZE
	.align		4
.L_101:
        /*0264*/ 	.byte	0x04, 0x11
        /*0266*/ 	.short	(.L_103 - .L_102)
	.align		4
.L_102:
        /*0268*/ 	.word	index@(_Z18mosaic_orig_kernelPfS_ii)
        /*026c*/ 	.word	0x00000000


	//----- nvinfo : EIATTR_REGCOUNT
	.align		4
.L_103:
        /*0270*/ 	.byte	0x04, 0x2f
        /*0272*/ 	.short	(.L_105 - .L_104)
	.align		4
.L_104:
        /*0274*/ 	.word	index@(_Z13mosaic_kernelPfS_ii)
        /*0278*/ 	.word	0x00000010


	//----- nvinfo : EIATTR_FRAME_SIZE
	.align		4
.L_105:
        /*027c*/ 	.byte	0x04, 0x11
        /*027e*/ 	.short	(.L_107 - .L_106)
	.align		4
.L_106:
        /*0280*/ 	.word	index@(_Z13mosaic_kernelPfS_ii)
        /*0284*/ 	.word	0x00000000


	//----- nvinfo : EIATTR_REGCOUNT
	.align		4
.L_107:
        /*0288*/ 	.byte	0x04, 0x2f
        /*028a*/ 	.short	(.L_109 - .L_108)
	.align		4
.L_108:
        /*028c*/ 	.word	index@(_Z19conv2d_16x16_kernelPfS_S_S_ii)
        /*0290*/ 	.word	0x00000020


	//----- nvinfo : EIATTR_FRAME_SIZE
	.align		4
.L_109:
        /*0294*/ 	.byte	0x04, 0x11
        /*0296*/ 	.short	(.L_111 - .L_110)
	.align		4
.L_110:
        /*0298*/ 	.word	index@(_Z19conv2d_16x16_kernelPfS_S_S_ii)
        /*029c*/ 	.word	0x00000000


	//----- nvinfo : EIATTR_REGCOUNT
	.align		4
.L_111:
        /*02a0*/ 	.byte	0x04, 0x2f
        /*02a2*/ 	.short	(.L_113 - .L_112)
	.align		4
.L_112:
        /*02a4*/ 	.word	index@(_Z20bconv2d_16x16_kernelPfS_S_S_ii)
        /*02a8*/ 	.word	0x00000018


	//----- nvinfo : EIATTR_FRAME_SIZE
	.align		4
.L_113:
        /*02ac*/ 	.byte	0x04, 0x11
        /*02ae*/ 	.short	(.L_115 - .L_114)
	.align		4
.L_114:
        /*02b0*/ 	.word	index@(_Z20bconv2d_16x16_kernelPfS_S_S_ii)
        /*02b4*/ 	.word	0x00000000


	//----- nvinfo : EIATTR_REGCOUNT
	.align		4
.L_115:
        /*02b8*/ 	.byte	0x04, 0x2f
        /*02ba*/ 	.short	(.L_117 - .L_116)
	.align		4
.L_116:
        /*02bc*/ 	.word	index@(_Z20iconv2d_16x16_kernelPfS_S_ii)
        /*02c0*/ 	.word	0x00000020


	//----- nvinfo : EIATTR_FRAME_SIZE
	.align		4
.L_117:
        /*02c4*/ 	.byte	0x04, 0x11
        /*02c6*/ 	.short	(.L_119 - .L_118)
	.align		4
.L_118:
        /*02c8*/ 	.word	index@(_Z20iconv2d_16x16_kernelPfS_S_ii)
        /*02cc*/ 	.word	0x00000000


	//----- nvinfo : EIATTR_REGCOUNT
	.align		4
.L_119:
        /*02d0*/ 	.byte	0x04, 0x2f
        /*02d2*/ 	.short	(.L_121 - .L_120)
	.align		4
.L_120:
        /*02d4*/ 	.word	index@(_Z27iconv2d_v_bias_16x16_kernelPfS_i)
        /*02d8*/ 	.word	0x00000018


	//----- nvinfo : EIATTR_FRAME_SIZE
	.align		4
.L_121:
        /*02dc*/ 	.byte	0x04, 0x11
        /*02de*/ 	.short	(.L_123 - .L_122)
	.align		4
.L_122:
        /*02e0*/ 	.word	index@(_Z27iconv2d_v_bias_16x16_kernelPfS_i)
        /*02e4*/ 	.word	0x00000000


	//----- nvinfo : EIATTR_REGCOUNT
	.align		4
.L_123:
        /*02e8*/ 	.byte	0x04, 0x2f
        /*02ea*/ 	.short	(.L_125 - .L_124)
	.align		4
.L_124:
        /*02ec*/ 	.word	index@(_Z27iconv2d_h_bias_16x16_kernelPfS_i)
        /*02f0*/ 	.word	0x00000018


	//----- nvinfo : EIATTR_FRAME_SIZE
	.align		4
.L_125:
        /*02f4*/ 	.byte	0x04, 0x11
        /*02f6*/ 	.short	(.L_127 - .L_126)
	.align		4
.L_126:
        /*02f8*/ 	.word	index@(_Z27iconv2d_h_bias_16x16_kernelPfS_i)
        /*02fc*/ 	.word	0x00000000


	//----- nvinfo : EIATTR_REGCOUNT
	.align		4
.L_127:
        /*0300*/ 	.byte	0x04, 0x2f
        /*0302*/ 	.short	(.L_129 - .L_128)
	.align		4
.L_128:
        /*0304*/ 	.word	index@(_Z33iconv2d_v_bias_16x16_naive_kernelPfS_ii)
        /*0308*/ 	.word	0x0000001f


	//----- nvinfo : EIATTR_FRAME_SIZE
	.align		4
.L_129:
        /*030c*/ 	.byte	0x04, 0x11
        /*030e*/ 	.short	(.L_131 - .L_130)
	.align		4
.L_130:
        /*0310*/ 	.word	index@(_Z33iconv2d_v_bias_16x16_naive_kernelPfS_ii)
        /*0314*/ 	.word	0x00000000


	//----- nvinfo : EIATTR_REGCOUNT
	.align		4
.L_131:
        /*0318*/ 	.byte	0x04, 0x2f
        /*031a*/ 	.short	(.L_133 - .L_132)
	.align		4
.L_132:
        /*031c*/ 	.word	index@(_Z33iconv2d_h_bias_16x16_naive_kernelPfS_i)
        /*0320*/ 	.word	0x0000001f


	//----- nvinfo : EIATTR_FRAME_SIZE
	.align		4
.L_133:
        /*0324*/ 	.byte	0x04, 0x11
        /*0326*/ 	.short	(.L_135 - .L_134)
	.align		4
.L_134:
        /*0328*/ 	.word	index@(_Z33iconv2d_h_bias_16x16_naive_kernelPfS_i)
        /*032c*/ 	.word	0x00000000


	//----- nvinfo : EIATTR_REGCOUNT
	.align		4
.L_135:
        /*0330*/ 	.byte	0x04, 0x2f
        /*0332*/ 	.short	(.L_137 - .L_136)
	.align		4
.L_136:
        /*0334*/ 	.word	index@(_Z21image_2_design_kernelPfS_)
        /*0338*/ 	.word	0x00000020


	//----- nvinfo : EIATTR_FRAME_SIZE
	.align		4
.L_137:
        /*033c*/ 	.byte	0x04, 0x11
        /*033e*/ 	.short	(.L_139 - .L_138)
	.align		4
.L_138:
        /*0340*/ 	.word	index@(_Z21image_2_design_kernelPfS_)
        /*0344*/ 	.word	0x00000000


	//----- nvinfo : EIATTR_REGCOUNT
	.align		4
.L_139:
        /*0348*/ 	.byte	0x04, 0x2f
        /*034a*/ 	.short	(.L_141 - .L_140)
	.align		4
.L_140:
        /*034c*/ 	.word	index@(_Z21design_2_image_kernelPfS_)
        /*0350*/ 	.word	0x0000001e


	//----- nvinfo : EIATTR_FRAME_SIZE
	.align		4
.L_141:
        /*0354*/ 	.byte	0x04, 0x11
        /*0356*/ 	.short	(.L_143 - .L_142)
	.align		4
.L_142:
        /*0358*/ 	.word	index@(_Z21design_2_image_kernelPfS_)
        /*035c*/ 	.word	0x00000000


	//----- nvinfo : EIATTR_MIN_STACK_SIZE
	.align		4
.L_143:
        /*0360*/ 	.byte	0x04, 0x12
        /*0362*/ 	.short	(.L_145 - .L_144)
	.align		4
.L_144:
        /*0364*/ 	.word	index@(_Z21design_2_image_kernelPfS_)
        /*0368*/ 	.word	0x00000000


	//----- nvinfo : EIATTR_MIN_STACK_SIZE
	.align		4
.L_145:
        /*036c*/ 	.byte	0x04, 0x12
        /*036e*/ 	.short	(.L_147 - .L_146)
	.align		4
.L_146:
        /*0370*/ 	.word	index@(_Z21image_2_design_kernelPfS_)
        /*0374*/ 	.word	0x00000000


	//----- nvinfo : EIATTR_MIN_STACK_SIZE
	.align		4
.L_147:
        /*0378*/ 	.byte	0x04, 0x12
        /*037a*/ 	.short	(.L_149 - .L_148)
	.align		4
.L_148:
        /*037c*/ 	.word	index@(_Z33iconv2d_h_bias_16x16_naive_kernelPfS_i)
        /*0380*/ 	.word	0x00000000


	//----- nvinfo : EIATTR_MIN_STACK_SIZE
	.align		4
.L_149:
        /*0384*/ 	.byte	0x04, 0x12
        /*0386*/ 	.short	(.L_151 - .L_150)
	.align		4
.L_150:
        /*0388*/ 	.word	index@(_Z33iconv2d_v_bias_16x16_naive_kernelPfS_ii)
        /*038c*/ 	.word	0x00000000


	//----- nvinfo : EIATTR_MIN_STACK_SIZE
	.align		4
.L_151:
        /*0390*/ 	.byte	0x04, 0x12
        /*0392*/ 	.short	(.L_153 - .L_152)
	.align		4
.L_152:
        /*0394*/ 	.word	index@(_Z27iconv2d_h_bias_16x16_kernelPfS_i)
        /*0398*/ 	.word	0x00000000


	//----- nvinfo : EIATTR_MIN_STACK_SIZE
	.align		4
.L_153:
        /*039c*/ 	.byte	0x04, 0x12
        /*039e*/ 	.short	(.L_155 - .L_154)
	.align		4
.L_154:
        /*03a0*/ 	.word	index@(_Z27iconv2d_v_bias_16x16_kernelPfS_i)
        /*03a4*/ 	.word	0x00000000


	//----- nvinfo : EIATTR_MIN_STACK_SIZE
	.align		4
.L_155:
        /*03a8*/ 	.byte	0x04, 0x12
        /*03aa*/ 	.short	(.L_157 - .L_156)
	.align		4
.L_156:
        /*03ac*/ 	.word	index@(_Z20iconv2d_16x16_kernelPfS_S_ii)
        /*03b0*/ 	.word	0x00000000


	//----- nvinfo : EIATTR_MIN_STACK_SIZE
	.align		4
.L_157:
        /*03b4*/ 	.byte	0x04, 0x12
        /*03b6*/ 	.short	(.L_159 - .L_158)
	.align		4
.L_158:
        /*03b8*/ 	.word	index@(_Z20bconv2d_16x16_kernelPfS_S_S_ii)
        /*03bc*/ 	.word	0x00000000


	//----- nvinfo : EIATTR_MIN_STACK_SIZE
	.align		4
.L_159:
        /*03c0*/ 	.byte	0x04, 0x12
        /*03c2*/ 	.short	(.L_161 - .L_160)
	.align		4
.L_160:
        /*03c4*/ 	.word	index@(_Z19conv2d_16x16_kernelPfS_S_S_ii)
        /*03c8*/ 	.word	0x00000000


	//----- nvinfo : EIATTR_MIN_STACK_SIZE
	.align		4
.L_161:
        /*03cc*/ 	.byte	0x04, 0x12
        /*03ce*/ 	.short	(.L_163 - .L_162)
	.align		4
.L_162:
        /*03d0*/ 	.word	index@(_Z13mosaic_kernelPfS_ii)
        /*03d4*/ 	.word	0x00000000


	//----- nvinfo : EIATTR_MIN_STACK_SIZE
	.align		4
.L_163:
        /*03d8*/ 	.byte	0x04, 0x12
        /*03da*/ 	.short	(.L_165 - .L_164)
	.align		4
.L_164:
        /*03dc*/ 	.word	index@(_Z18mosaic_orig_kernelPfS_ii)
        /*03e0*/ 	.word	0x00000000


	//----- nvinfo : EIATTR_MIN_STACK_SIZE
	.align		4
.L_165:
        /*03e4*/ 	.byte	0x04, 0x12
        /*03e6*/ 	.short	(.L_167 - .L_166)
	.align		4
.L_166:
        /*03e8*/ 	.word	index@(_Z11diff_kernelPfS_S_)
        /*03ec*/ 	.word	0x00000000


	//----- nvinfo : EIATTR_MIN_STACK_SIZE
	.align		4
.L_167:
        /*03f0*/ 	.byte	0x04, 0x12
        /*03f2*/ 	.short	(.L_169 - .L_168)
	.align		4
.L_168:
        /*03f4*/ 	.word	index@(_Z16didentity_kernelPfS_S_)
        /*03f8*/ 	.word	0x00000000


	//----- nvinfo : EIATTR_MIN_STACK_SIZE
	.align		4
.L_169:
        /*03fc*/ 	.byte	0x04, 0x12
        /*03fe*/ 	.short	(.L_171 - .L_170)
	.align		4
.L_170:
        /*0400*/ 	.word	index@(_Z15identity_kernelPfS_)
        /*0404*/ 	.word	0x00000000


	//----- nvinfo : EIATTR_MIN_STACK_SIZE
	.align		4
.L_171:
        /*0408*/ 	.byte	0x04, 0x12
        /*040a*/ 	.short	(.L_173 - .L_172)
	.align		4
.L_172:
        /*040c*/ 	.word	index@(_Z16dsoftplus_kernelPfS_S_)
        /*0410*/ 	.word	0x00000000


	//----- nvinfo : EIATTR_MIN_STACK_SIZE
	.align		4
.L_173:
        /*0414*/ 	.byte	0x04, 0x12
        /*0416*/ 	.short	(.L_175 - .L_174)
	.align		4
.L_174:
        /*0418*/ 	.word	index@(_Z15softplus_kernelPfS_)
        /*041c*/ 	.word	0x00000000


	//----- nvinfo : EIATTR_MIN_STACK_SIZE
	.align		4
.L_175:
        /*0420*/ 	.byte	0x04, 0x12
        /*0422*/ 	.short	(.L_177 - .L_176)
	.align		4
.L_176:
        /*0424*/ 	.word	index@(_Z12drelu_kernelPfS_S_i)
        /*0428*/ 	.word	0x00000000


	//----- nvinfo : EIATTR_MIN_STACK_SIZE
	.align		4
.L_177:
        /*042c*/ 	.byte	0x04, 0x12
        /*042e*/ 	.short	(.L_179 - .L_178)
	.align		4
.L_178:
        /*0430*/ 	.word	index@(_Z11relu_kernelPfS_i)
        /*0434*/ 	.word	0x00000000


	//----- nvinfo : EIATTR_MIN_STACK_SIZE
	.align		4
.L_179:
        /*0438*/ 	.byte	0x04, 0x12
        /*043a*/ 	.short	(.L_181 - .L_180)
	.align		4
.L_180:
        /*043c*/ 	.word	index@(_Z12dtanh_kernelPfS_S_)
        /*0440*/ 	.word	0x00000000


	//----- nvinfo : EIATTR_MIN_STACK_SIZE
	.align		4
.L_181:
        /*0444*/ 	.byte	0x04, 0x12
        /*0446*/ 	.short	(.L_183 - .L_182)
	.align		4
.L_182:
        /*0448*/ 	.word	index@(_Z11tanh_kernelPfS_)
        /*044c*/ 	.word	0x00000000


	//----- nvinfo : EIATTR_MIN_STACK_SIZE
	.align		4
.L_183:
        /*0450*/ 	.byte	0x04, 0x12
        /*0452*/ 	.short	(.L_185 - .L_184)
	.align		4
.L_184:
        /*0454*/ 	.word	index@(_Z15dsoftmax_kernelPfS_S_)
        /*0458*/ 	.word	0x00000000


	//----- nvinfo : EIATTR_MIN_STACK_SIZE
	.align		4
.L_185:
        /*045c*/ 	.byte	0x04, 0x12
        /*045e*/ 	.short	(.L_187 - .L_186)
	.align		4
.L_186:
        /*0460*/ 	.word	index@(_Z20softmax_naive_kernelPfS_)
        /*0464*/ 	.word	0x00000000


	//----- nvinfo : EIATTR_MIN_STACK_SIZE
	.align		4
.L_187:
        /*0468*/ 	.byte	0x04, 0x12
        /*046a*/ 	.short	(.L_189 - .L_188)
	.align		4
.L_188:
        /*046c*/ 	.word	index@(_Z21softmax_divide_kernelPfS_i)
        /*0470*/ 	.word	0x00000000


	//----- nvinfo : EIATTR_MIN_STACK_SIZE
	.align		4
.L_189:
        /*0474*/ 	.byte	0x04, 0x12
        /*0476*/ 	.short	(.L_191 - .L_190)
	.align		4
.L_190:
        /*0478*/ 	.word	index@(_Z23channel_subtract_kernelPfS_S_i)
        /*047c*/ 	.word	0x00000000


	//----- nvinfo : EIATTR_MIN_STACK_SIZE
	.align		4
.L_191:
        /*0480*/ 	.byte	0x04, 0x12
        /*0482*/ 	.short	(.L_193 - .L_192)
	.align		4
.L_192:
        /*0484*/ 	.word	index@(_Z18channel_max_kernelPfS_i)
        /*0488*/ 	.word	0x00000000


	//----- nvinfo : EIATTR_MIN_STACK_SIZE
	.align		4
.L_193:
        /*048c*/ 	.byte	0x04, 0x12
        /*048e*/ 	.short	(.L_195 - .L_194)
	.align		4
.L_194:
        /*0490*/ 	.word	index@(_Z18channel_sum_kernelPfS_i)
        /*0494*/ 	.word	0x00000000


	//----- nvinfo : EIATTR_MIN_STACK_SIZE
	.align		4
.L_195:
        /*0498*/ 	.byte	0x04, 0x12
        /*049a*/ 	.short	(.L_197 - .L_196)
	.align		4
.L_196:
        /*049c*/ 	.word	index@(_Z16dlogistic_kernelPfS_S_i)
        /*04a0*/ 	.word	0x00000000


	//----- nvinfo : EIATTR_MIN_STACK_SIZE
	.align		4
.L_197:
        /*04a4*/ 	.byte	0x04, 0x12
        /*04a6*/ 	.short	(.L_199 - .L_198)
	.align		4
.L_198:
        /*04a8*/ 	.word	index@(_Z15logistic_kernelPfS_i)
        /*04ac*/ 	.word	0x00000000


	//----- nvinfo : EIATTR_MIN_STACK_SIZE
	.align		4
.L_199:
        /*04b0*/ 	.byte	0x04, 0x12
        /*04b2*/ 	.short	(.L_201 - .L_200)
	.align		4
.L_200:
        /*04b4*/ 	.word	index@(_Z11sqrt_kernelPfS_i)
        /*04b8*/ 	.word	0x00000000


	//----- nvinfo : EIATTR_MIN_STACK_SIZE
	.align		4
.L_201:
        /*04bc*/ 	.byte	0x04, 0x12
        /*04be*/ 	.short	(.L_203 - .L_202)
	.align		4
.L_202:
        /*04c0*/ 	.word	index@(_Z16broadcast_kernelPfS_)
        /*04c4*/ 	.word	0x00000000


	//----- nvinfo : EIATTR_MIN_STACK_SIZE
	.align		4
.L_203:
        /*04c8*/ 	.byte	0x04, 0x12
        /*04ca*/ 	.short	(.L_205 - .L_204)
	.align		4
.L_204:
        /*04cc*/ 	.word	index@(_Z13sample_kernelPfS_S_)
        /*04d0*/ 	.word	0x00000000


	//----- nvinfo : EIATTR_MIN_STACK_SIZE
	.align		4
.L_205:
        /*04d4*/ 	.byte	0x04, 0x12
        /*04d6*/ 	.short	(.L_207 - .L_206)
	.align		4
.L_206:
        /*04d8*/ 	.word	index@(_Z10div_kernelPfS_S_i)
        /*04dc*/ 	.word	0x00000000


	//----- nvinfo : EIATTR_MIN_STACK_SIZE
	.align		4
.L_207:
        /*04e0*/ 	.byte	0x04, 0x12
        /*04e2*/ 	.short	(.L_209 - .L_208)
	.align		4
.L_208:
        /*04e4*/ 	.word	index@(_Z11mult_kernelPfS_S_i)
        /*04e8*/ 	.word	0x00000000
.L_209:


//--------------------- .nv.compat                --------------------------
	.section	.nv.compat,"",@"SHT_CUDA_COMPAT_INFO"
	.align	4
        /*0000*/ 	.byte	0x02, 0x09, 0x00, 0x00, 0x02, 0x02, 0x01, 0x00, 0x02, 0x05, 0x05, 0x00, 0x03, 0x07, 0x01, 0x01
        /*0010*/ 	.byte	0x02, 0x03, 0x00, 0x00, 0x02, 0x06, 0x01, 0x00, 0x04, 0x0b, 0x08, 0x00, 0x01, 0x00, 0x00, 0x00
        /*0020*/ 	.byte	0x00, 0x00, 0x00, 0x00


//--------------------- .nv.info._Z21design_2_image_kernelPfS_ --------------------------
	.section	.nv.info._Z21design_2_image_kernelPfS_,"",@"SHT_CUDA_INFO"
	.sectionflags	@""
	.align	4


	//----- nvinfo : EIATTR_CUDA_API_VERSION
	.align		4
        /*0000*/ 	.byte	0x04, 0x37
        /*0002*/ 	.short	(.L_211 - .L_210)
.L_210:
        /*0004*/ 	.word	0x00000082


	//----- nvinfo : EIATTR_KPARAM_INFO
	.align		4
.L_211:
        /*0008*/ 	.byte	0x04, 0x17
        /*000a*/ 	.short	(.L_213 - .L_212)
.L_212:
        /*000c*/ 	.word	0x00000000
        /*0010*/ 	.short	0x0001
        /*0012*/ 	.short	0x0008
        /*0014*/ 	.byte	0x00, 0xf5, 0x21, 0x00


	//----- nvinfo : EIATTR_KPARAM_INFO
	.align		4
.L_213:
        /*0018*/ 	.byte	0x04, 0x17
        /*001a*/ 	.short	(.L_215 - .L_214)
.L_214:
        /*001c*/ 	.word	0x00000000
        /*0020*/ 	.short	0x0000
        /*0022*/ 	.short	0x0000
        /*0024*/ 	.byte	0x00, 0xf5, 0x21, 0x00


	//----- nvinfo : EIATTR_SPARSE_MMA_MASK
	.align		4
.L_215:
        /*0028*/ 	.byte	0x03, 0x50
        /*002a*/ 	.short	0x0000


	//----- nvinfo : EIATTR_MAXREG_COUNT
	.align		4
        /*002c*/ 	.byte	0x03, 0x1b
        /*002e*/ 	.short	0x00ff


	//----- nvinfo : EIATTR_MERCURY_ISA_VERSION
	.align		4
        /*0030*/ 	.byte	0x03, 0x5f
        /*0032*/ 	.short	0x0101


	//----- nvinfo : EIATTR_VRC_CTA_INIT_COUNT
	.align		4
        /*0034*/ 	.byte	0x02, 0x4a
	.zero		1
	.zero		1


	//----- nvinfo : EIATTR_EXIT_INSTR_OFFSETS
	.align		4
        /*0038*/ 	.byte	0x04, 0x1c
        /*003a*/ 	.short	(.L_217 - .L_216)


	//   ....[0]....
.L_216:
        /*003c*/ 	.word	0x00000b10


	//----- nvinfo : EIATTR_CBANK_PARAM_SIZE
	.align		4
.L_217:
        /*0040*/ 	.byte	0x03, 0x19
        /*0042*/ 	.short	0x0010


	//----- nvinfo : EIATTR_PARAM_CBANK
	.align		4
        /*0044*/ 	.byte	0x04, 0x0a
        /*0046*/ 	.short	(.L_219 - .L_218)
	.align		4
.L_218:
        /*0048*/ 	.word	index@(.nv.constant0._Z21design_2_image_kernelPfS_)
        /*004c*/ 	.short	0x0380
        /*004e*/ 	.short	0x0010


	//----- nvinfo : EIATTR_SW_WAR
	.align		4
.L_219:
        /*0050*/ 	.byte	0x04, 0x36
        /*0052*/ 	.short	(.L_221 - .L_220)
.L_220:
        /*0054*/ 	.word	0x00000008
.L_221:


//--------------------- .nv.info._Z21image_2_design_kernelPfS_ --------------------------
	.section	.nv.info._Z21image_2_design_kernelPfS_,"",@"SHT_CUDA_INFO"
	.sectionflags	@""
	.align	4


	//----- nvinfo : EIATTR_CUDA_API_VERSION
	.align		4
        /*0000*/ 	.byte	0x04, 0x37
        /*0002*/ 	.short	(.L_223 - .L_222)
.L_222:
        /*0004*/ 	.word	0x00000082


	//----- nvinfo : EIATTR_KPARAM_INFO
	.align		4
.L_223:
        /*0008*/ 	.byte	0x04, 0x17
        /*000a*/ 	.short	(.L_225 - .L_224)
.L_224:
        /*000c*/ 	.word	0x00000000
        /*0010*/ 	.short	0x0001
        /*0012*/ 	.short	0x0008
        /*0014*/ 	.byte	0x00, 0xf5, 0x21, 0x00


	//----- nvinfo : EIATTR_KPARAM_INFO
	.align		4
.L_225:
        /*0018*/ 	.byte	0x04, 0x17
        /*001a*/ 	.short	(.L_227 - .L_226)
.L_226:
        /*001c*/ 	.word	0x00000000
        /*0020*/ 	.short	0x0000
        /*0022*/ 	.short	0x0000
        /*0024*/ 	.byte	0x00, 0xf5, 0x21, 0x00


	//----- nvinfo : EIATTR_SPARSE_MMA_MASK
	.align		4
.L_227:
        /*0028*/ 	.byte	0x03, 0x50
        /*002a*/ 	.short	0x0000


	//----- nvinfo : EIATTR_MAXREG_COUNT
	.align		4
        /*002c*/ 	.byte	0x03, 0x1b
        /*002e*/ 	.short	0x00ff


	//----- nvinfo : EIATTR_NUM_BARRIERS
	.align		4
        /*0030*/ 	.byte	0x02, 0x4c
        /*0032*/ 	.byte	0x01
	.zero		1


	//----- nvinfo : EIATTR_MERCURY_ISA_VERSION
	.align		4
        /*0034*/ 	.byte	0x03, 0x5f
        /*0036*/ 	.short	0x0101


	//----- nvinfo : EIATTR_VRC_CTA_INIT_COUNT
	.align		4
        /*0038*/ 	.byte	0x02, 0x4a
	.zero		1
	.zero		1


	//----- nvinfo : EIATTR_EXIT_INSTR_OFFSETS
	.align		4
        /*003c*/ 	.byte	0x04, 0x1c
        /*003e*/ 	.short	(.L_229 - .L_228)


	//   ....[0]....
.L_228:
        /*0040*/ 	.word	0x00000b40


	//----- nvinfo : EIATTR_CBANK_PARAM_SIZE
	.align		4
.L_229:
        /*0044*/ 	.byte	0x03, 0x19
        /*0046*/ 	.short	0x0010


	//----- nvinfo : EIATTR_PARAM_CBANK
	.align		4
        /*0048*/ 	.byte	0x04, 0x0a
        /*004a*/ 	.short	(.L_231 - .L_230)
	.align		4
.L_230:
        /*004c*/ 	.word	index@(.nv.constant0._Z21image_2_design_kernelPfS_)
        /*0050*/ 	.short	0x0380
        /*0052*/ 	.short	0x0010


	//----- nvinfo : EIATTR_SW_WAR
	.align		4
.L_231:
        /*0054*/ 	.byte	0x04, 0x36
        /*0056*/ 	.short	(.L_233 - .L_232)
.L_232:
        /*0058*/ 	.word	0x00000008
.L_233:


//--------------------- .nv.info._Z33iconv2d_h_bias_16x16_naive_kernelPfS_i --------------------------
	.section	.nv.info._Z33iconv2d_h_bias_16x16_naive_kernelPfS_i,"",@"SHT_CUDA_INFO"
	.sectionflags	@""
	.align	4


	//----- nvinfo : EIATTR_CUDA_API_VERSION
	.align		4
        /*0000*/ 	.byte	0x04, 0x37
        /*0002*/ 	.short	(.L_235 - .L_234)
.L_234:
        /*0004*/ 	.word	0x00000082


	//----- nvinfo : EIATTR_KPARAM_INFO
	.align		4
.L_235:
        /*0008*/ 	.byte	0x04, 0x17
        /*000a*/ 	.short	(.L_237 - .L_236)
.L_236:
        /*000c*/ 	.word	0x00000000
        /*0010*/ 	.short	0x0002
        /*0012*/ 	.short	0x0010
        /*0014*/ 	.byte	0x00, 0xf0, 0x11, 0x00


	//----- nvinfo : EIATTR_KPARAM_INFO
	.align		4
.L_237:
        /*0018*/ 	.byte	0x04, 0x17
        /*001a*/ 	.short	(.L_239 - .L_238)
.L_238:
        /*001c*/ 	.word	0x00000000
        /*0020*/ 	.short	0x0001
        /*0022*/ 	.short	0x0008
        /*0024*/ 	.byte	0x00, 0xf5, 0x21, 0x00


	//----- nvinfo : EIATTR_KPARAM_INFO
	.align		4
.L_239:
        /*0028*/ 	.byte	0x04, 0x17
        /*002a*/ 	.short	(.L_241 - .L_240)
.L_240:
        /*002c*/ 	.word	0x00000000
        /*0030*/ 	.short	0x0000
        /*0032*/ 	.short	0x0000
        /*0034*/ 	.byte	0x00, 0xf5, 0x21, 0x00


	//----- nvinfo : EIATTR_SPARSE_MMA_MASK
	.align		4
.L_241:
        /*0038*/ 	.byte	0x03, 0x50
        /*003a*/ 	.short	0x0000


	//----- nvinfo : EIATTR_MAXREG_COUNT
	.align		4
        /*003c*/ 	.byte	0x03, 0x1b
        /*003e*/ 	.short	0x00ff


	//----- nvinfo : EIATTR_MERCURY_ISA_VERSION
	.align		4
        /*0040*/ 	.byte	0x03, 0x5f
        /*0042*/ 	.short	0x0101


	//----- nvinfo : EIATTR_VRC_CTA_INIT_COUNT
	.align		4
        /*0044*/ 	.byte	0x02, 0x4a
	.zero		1
	.zero		1


	//----- nvinfo : EIATTR_EXIT_INSTR_OFFSETS
	.align		4
        /*0048*/ 	.byte	0x04, 0x1c
        /*004a*/ 	.short	(.L_243 - .L_242)


	//   ....[0]....
.L_242:
        /*004c*/ 	.word	0x000007d0


	//----- nvinfo : EIATTR_CBANK_PARAM_SIZE
	.align		4
.L_243:
        /*0050*/ 	.byte	0x03, 0x19
        /*0052*/ 	.short	0x0014


	//----- nvinfo : EIATTR_PARAM_CBANK
	.align		4
        /*0054*/ 	.byte	0x04, 0x0a
        /*0056*/ 	.short	(.L_245 - .L_244)
	.align		4
.L_244:
        /*0058*/ 	.word	index@(.nv.constant0._Z33iconv2d_h_bias_16x16_naive_kernelPfS_i)
        /*005c*/ 	.short	0x0380
        /*005e*/ 	.short	0x0014


	//----- nvinfo : EIATTR_SW_WAR
	.align		4
.L_245:
        /*0060*/ 	.byte	0x04, 0x36
        /*0062*/ 	.short	(.L_247 - .L_246)
.L_246:
        /*0064*/ 	.word	0x00000008
.L_247:


//--------------------- .nv.info._Z33iconv2d_v_bias_16x16_naive_kernelPfS_ii --------------------------
	.section	.nv.info._Z33iconv2d_v_bias_16x16_naive_kernelPfS_ii,"",@"SHT_CUDA_INFO"
	.sectionflags	@""
	.align	4


	//----- nvinfo : EIATTR_CUDA_API_VERSION
	.align		4
        /*0000*/ 	.byte	0x04, 0x37
        /*0002*/ 	.short	(.L_249 - .L_248)
.L_248:
        /*0004*/ 	.word	0x00000082


	//----- nvinfo : EIATTR_KPARAM_INFO
	.align		4
.L_249:
        /*0008*/ 	.byte	0x04, 0x17
        /*000a*/ 	.short	(.L_251 - .L_250)
.L_250:
        /*000c*/ 	.word	0x00000000
        /*0010*/ 	.short	0x0003
        /*0012*/ 	.short	0x0014
        /*0014*/ 	.byte	0x00, 0xf0, 0x11, 0x00


	//----- nvinfo : EIATTR_KPARAM_INFO
	.align		4
.L_251:
        /*0018*/ 	.byte	0x04, 0x17
        /*001a*/ 	.short	(.L_253 - .L_252)
.L_252:
        /*001c*/ 	.word	0x00000000
        /*0020*/ 	.short	0x0002
        /*0022*/ 	.short	0x0010
        /*0024*/ 	.byte	0x00, 0xf0, 0x11, 0x00


	//----- nvinfo : EIATTR_KPARAM_INFO
	.align		4
.L_253:
        /*0028*/ 	.byte	0x04, 0x17
        /*002a*/ 	.short	(.L_255 - .L_254)
.L_254:
        /*002c*/ 	.word	0x00000000
        /*0030*/ 	.short	0x0001
        /*0032*/ 	.short	0x0008
        /*0034*/ 	.byte	0x00, 0xf5, 0x21, 0x00


	//----- nvinfo : EIATTR_KPARAM_INFO
	.align		4
.L_255:
        /*0038*/ 	.byte	0x04, 0x17
        /*003a*/ 	.short	(.L_257 - .L_256)
.L_256:
        /*003c*/ 	.word	0x00000000
        /*0040*/ 	.short	0x0000
        /*0042*/ 	.short	0x0000
        /*0044*/ 	.byte	0x00, 0xf5, 0x21, 0x00


	//----- nvinfo : EIATTR_SPARSE_MMA_MASK
	.align		4
.L_257:
        /*0048*/ 	.byte	0x03, 0x50
        /*004a*/ 	.short	0x0000


	//----- nvinfo : EIATTR_MAXREG_COUNT
	.align		4
        /*004c*/ 	.byte	0x03, 0x1b
        /*004e*/ 	.short	0x00ff


	//----- nvinfo : EIATTR_MERCURY_ISA_VERSION
	.align		4
        /*0050*/ 	.byte	0x03, 0x5f
        /*0052*/ 	.short	0x0101


	//----- nvinfo : EIATTR_VRC_CTA_INIT_COUNT
	.align		4
        /*0054*/ 	.byte	0x02, 0x4a
	.zero		1
	.zero		1


	//----- nvinfo : EIATTR_EXIT_INSTR_OFFSETS
	.align		4
        /*0058*/ 	.byte	0x04, 0x1c
        /*005a*/ 	.short	(.L_259 - .L_258)


	//   ....[0]....
.L_258:
        /*005c*/ 	.word	0x000005f0


	//----- nvinfo : EIATTR_CBANK_PARAM_SIZE
	.align		4
.L_259:
        /*0060*/ 	.byte	0x03, 0x19
        /*0062*/ 	.short	0x0018


	//----- nvinfo : EIATTR_PARAM_CBANK
	.align		4
        /*0064*/ 	.byte	0x04, 0x0a
        /*0066*/ 	.short	(.L_261 - .L_260)
	.align		4
.L_260:
        /*0068*/ 	.word	index@(.nv.constant0._Z33iconv2d_v_bias_16x16_naive_kernelPfS_ii)
        /*006c*/ 	.short	0x0380
        /*006e*/ 	.short	0x0018


	//----- nvinfo : EIATTR_SW_WAR
	.align		4
.L_261:
        /*0070*/ 	.byte	0x04, 0x36
        /*0072*/ 	.short	(.L_263 - .L_262)
.L_262:
        /*0074*/ 	.word	0x00000008
.L_263:


//--------------------- .nv.info._Z27iconv2d_h_bias_16x16_kernelPfS_i --------------------------
	.section	.nv.info._Z27iconv2d_h_bias_16x16_kernelPfS_i,"",@"SHT_CUDA_INFO"
	.sectionflags	@""
	.align	4


	//----- nvinfo : EIATTR_CUDA_API_VERSION
	.align		4
        /*0000*/ 	.byte	0x04, 0x37
        /*0002*/ 	.short	(.L_265 - .L_264)
.L_264:
        /*0004*/ 	.word	0x00000082


	//----- nvinfo : EIATTR_KPARAM_INFO
	.align		4
.L_265:
        /*0008*/ 	.byte	0x04, 0x17
        /*000a*/ 	.short	(.L_267 - .L_266)
.L_266:
        /*000c*/ 	.word	0x00000000
        /*0010*/ 	.short	0x0002
        /*0012*/ 	.short	0x0010
        /*0014*/ 	.byte	0x00, 0xf0, 0x11, 0x00


	//----- nvinfo : EIATTR_KPARAM_INFO
	.align		4
.L_267:
        /*0018*/ 	.byte	0x04, 0x17
        /*001a*/ 	.short	(.L_269 - .L_268)
.L_268:
        /*001c*/ 	.word	0x00000000
        /*0020*/ 	.short	0x0001
        /*0022*/ 	.short	0x0008
        /*0024*/ 	.byte	0x00, 0xf5, 0x21, 0x00


	//----- nvinfo : EIATTR_KPARAM_INFO
	.align		4
.L_269:
        /*0028*/ 	.byte	0x04, 0x17
        /*002a*/ 	.short	(.L_271 - .L_270)
.L_270:
        /*002c*/ 	.word	0x00000000
        /*0030*/ 	.short	0x0000
        /*0032*/ 	.short	0x0000
        /*0034*/ 	.byte	0x00, 0xf5, 0x21, 0x00


	//----- nvinfo : EIATTR_SPARSE_MMA_MASK
	.align		4
.L_271:
        /*0038*/ 	.byte	0x03, 0x50
        /*003a*/ 	.short	0x0000


	//----- nvinfo : EIATTR_MAXREG_COUNT
	.align		4
        /*003c*/ 	.byte	0x03, 0x1b
        /*003e*/ 	.short	0x00ff


	//----- nvinfo : EIATTR_NUM_BARRIERS
	.align		4
        /*0040*/ 	.byte	0x02, 0x4c
        /*0042*/ 	.byte	0x01
	.zero		1


	//----- nvinfo : EIATTR_MERCURY_ISA_VERSION
	.align		4
        /*0044*/ 	.byte	0x03, 0x5f
        /*0046*/ 	.short	0x0101


	//----- nvinfo : EIATTR_VRC_CTA_INIT_COUNT
	.align		4
        /*0048*/ 	.byte	0x02, 0x4a
	.zero		1
	.zero		1


	//----- nvinfo : EIATTR_EXIT_INSTR_OFFSETS
	.align		4
        /*004c*/ 	.byte	0x04, 0x1c
        /*004e*/ 	.short	(.L_273 - .L_272)


	//   ....[0]....
.L_272:
        /*0050*/ 	.word	0x00000030


	//   ....[1]....
        /*0054*/ 	.word	0x00000770


	//----- nvinfo : EIATTR_CBANK_PARAM_SIZE
	.align		4
.L_273:
        /*0058*/ 	.byte	0x03, 0x19
        /*005a*/ 	.short	0x0014


	//----- nvinfo : EIATTR_PARAM_CBANK
	.align		4
        /*005c*/ 	.byte	0x04, 0x0a
        /*005e*/ 	.short	(.L_275 - .L_274)
	.align		4
.L_274:
        /*0060*/ 	.word	index@(.nv.constant0._Z27iconv2d_h_bias_16x16_kernelPfS_i)
        /*0064*/ 	.short	0x0380
        /*0066*/ 	.short	0x0014


	//----- nvinfo : EIATTR_SW_WAR
	.align		4
.L_275:
        /*0068*/ 	.byte	0x04, 0x36
        /*006a*/ 	.short	(.L_277 - .L_276)
.L_276:
        /*006c*/ 	.word	0x00000008
.L_277:


//--------------------- .nv.info._Z27iconv2d_v_bias_16x16_kernelPfS_i --------------------------
	.section	.nv.info._Z27iconv2d_v_bias_16x16_kernelPfS_i,"",@"SHT_CUDA_INFO"
	.sectionflags	@""
	.align	4


	//----- nvinfo : EIATTR_CUDA_API_VERSION
	.align		4
        /*0000*/ 	.byte	0x04, 0x37
        /*0002*/ 	.short	(.L_279 - .L_278)
.L_278:
        /*0004*/ 	.word	0x00000082


	//----- nvinfo : EIATTR_KPARAM_INFO
	.align		4
.L_279:
        /*0008*/ 	.byte	0x04, 0x17
        /*000a*/ 	.short	(.L_281 - .L_280)
.L_280:
        /*000c*/ 	.word	0x00000000
        /*0010*/ 	.short	0x0002
        /*0012*/ 	.short	0x0010
        /*0014*/ 	.byte	0x00, 0xf0, 0x11, 0x00


	//----- nvinfo : EIATTR_KPARAM_INFO
	.align		4
.L_281:
        /*0018*/ 	.byte	0x04, 0x17
        /*001a*/ 	.short	(.L_283 - .L_282)
.L_282:
        /*001c*/ 	.word	0x00000000
        /*0020*/ 	.short	0x0001
        /*0022*/ 	.short	0x0008
        /*0024*/ 	.byte	0x00, 0xf5, 0x21, 0x00


	//----- nvinfo : EIATTR_KPARAM_INFO
	.align		4
.L_283:
        /*0028*/ 	.byte	0x04, 0x17
        /*002a*/ 	.short	(.L_285 - .L_284)
.L_284:
        /*002c*/ 	.word	0x00000000
        /*0030*/ 	.short	0x0000
        /*0032*/ 	.short	0x0000
        /*0034*/ 	.byte	0x00, 0xf5, 0x21, 0x00


	//----- nvinfo : EIATTR_SPARSE_MMA_MASK
	.align		4
.L_285:
        /*0038*/ 	.byte	0x03, 0x50
        /*003a*/ 	.short	0x0000


	//----- nvinfo : EIATTR_MAXREG_COUNT
	.align		4
        /*003c*/ 	.byte	0x03, 0x1b
        /*003e*/ 	.short	0x00ff


	//----- nvinfo : EIATTR_NUM_BARRIERS
	.align		4
        /*0040*/ 	.byte	0x02, 0x4c
        /*0042*/ 	.byte	0x01
	.zero		1


	//----- nvinfo : EIATTR_MERCURY_ISA_VERSION
	.align		4
        /*0044*/ 	.byte	0x03, 0x5f
        /*0046*/ 	.short	0x0101


	//----- nvinfo : EIATTR_VRC_CTA_INIT_COUNT
	.align		4
        /*0048*/ 	.byte	0x02, 0x4a
	.zero		1
	.zero		1


	//----- nvinfo : EIATTR_EXIT_INSTR_OFFSETS
	.align		4
        /*004c*/ 	.byte	0x04, 0x1c
        /*004e*/ 	.short	(.L_287 - .L_286)


	//   ....[0]....
.L_286:
        /*0050*/ 	.word	0x00000030


	//   ....[1]....
        /*0054*/ 	.word	0x00000720


	//----- nvinfo : EIATTR_CBANK_PARAM_SIZE
	.align		4
.L_287:
        /*0058*/ 	.byte	0x03, 0x19
        /*005a*/ 	.short	0x0014


	//----- nvinfo : EIATTR_PARAM_CBANK
	.align		4
        /*005c*/ 	.byte	0x04, 0x0a
        /*005e*/ 	.short	(.L_289 - .L_288)
	.align		4
.L_288:
        /*0060*/ 	.word	index@(.nv.constant0._Z27iconv2d_v_bias_16x16_kernelPfS_i)
        /*0064*/ 	.short	0x0380
        /*0066*/ 	.short	0x0014


	//----- nvinfo : EIATTR_SW_WAR
	.align		4
.L_289:
        /*0068*/ 	.byte	0x04, 0x36
        /*006a*/ 	.short	(.L_291 - .L_290)
.L_290:
        /*006c*/ 	.word	0x00000008
.L_291:


//--------------------- .nv.info._Z20iconv2d_16x16_kernelPfS_S_ii --------------------------
	.section	.nv.info._Z20iconv2d_16x16_kernelPfS_S_ii,"",@"SHT_CUDA_INFO"
	.sectionflags	@""
	.align	4


	//----- nvinfo : EIATTR_CUDA_API_VERSION
	.align		4
        /*0000*/ 	.byte	0x04, 0x37
        /*0002*/ 	.short	(.L_293 - .L_292)
.L_292:
        /*0004*/ 	.word	0x00000082


	//----- nvinfo : EIATTR_KPARAM_INFO
	.align		4
.L_293:
        /*0008*/ 	.byte	0x04, 0x17
        /*000a*/ 	.short	(.L_295 - .L_294)
.L_294:
        /*000c*/ 	.word	0x00000000
        /*0010*/ 	.short	0x0004
        /*0012*/ 	.short	0x001c
        /*0014*/ 	.byte	0x00, 0xf0, 0x11, 0x00


	//----- nvinfo : EIATTR_KPARAM_INFO
	.align		4
.L_295:
        /*0018*/ 	.byte	0x04, 0x17
        /*001a*/ 	.short	(.L_297 - .L_296)
.L_296:
        /*001c*/ 	.word	0x00000000
        /*0020*/ 	.short	0x0003
        /*0022*/ 	.short	0x0018
        /*0024*/ 	.byte	0x00, 0xf0, 0x11, 0x00


	//----- nvinfo : EIATTR_KPARAM_INFO
	.align		4
.L_297:
        /*0028*/ 	.byte	0x04, 0x17
        /*002a*/ 	.short	(.L_299 - .L_298)
.L_298:
        /*002c*/ 	.word	0x00000000
        /*0030*/ 	.short	0x0002
        /*0032*/ 	.short	0x0010
        /*0034*/ 	.byte	0x00, 0xf5, 0x21, 0x00


	//----- nvinfo : EIATTR_KPARAM_INFO
	.align		4
.L_299:
        /*0038*/ 	.byte	0x04, 0x17
        /*003a*/ 	.short	(.L_301 - .L_300)
.L_300:
        /*003c*/ 	.word	0x00000000
        /*0040*/ 	.short	0x0001
        /*0042*/ 	.short	0x0008
        /*0044*/ 	.byte	0x00, 0xf5, 0x21, 0x00


	//----- nvinfo : EIATTR_KPARAM_INFO
	.align		4
.L_301:
        /*0048*/ 	.byte	0x04, 0x17
        /*004a*/ 	.short	(.L_303 - .L_302)
.L_302:
        /*004c*/ 	.word	0x00000000
        /*0050*/ 	.short	0x0000
        /*0052*/ 	.short	0x0000
        /*0054*/ 	.byte	0x00, 0xf5, 0x21, 0x00


	//----- nvinfo : EIATTR_SPARSE_MMA_MASK
	.align		4
.L_303:
        /*0058*/ 	.byte	0x03, 0x50
        /*005a*/ 	.short	0x0000


	//----- nvinfo : EIATTR_MAXREG_COUNT
	.align		4
        /*005c*/ 	.byte	0x03, 0x1b
        /*005e*/ 	.short	0x00ff


	//----- nvinfo : EIATTR_NUM_BARRIERS
	.align		4
        /*0060*/ 	.byte	0x02, 0x4c
        /*0062*/ 	.byte	0x01
	.zero		1


	//----- nvinfo : EIATTR_MERCURY_ISA_VERSION
	.align		4
        /*0064*/ 	.byte	0x03, 0x5f
        /*0066*/ 	.short	0x0101


	//----- nvinfo : EIATTR_VRC_CTA_INIT_COUNT
	.align		4
        /*0068*/ 	.byte	0x02, 0x4a
	.zero		1
	.zero		1


	//----- nvinfo : EIATTR_EXIT_INSTR_OFFSETS
	.align		4
        /*006c*/ 	.byte	0x04, 0x1c
        /*006e*/ 	.short	(.L_305 - .L_304)


	//   ....[0]....
.L_304:
        /*0070*/ 	.word	0x00000030


	//   ....[1]....
        /*0074*/ 	.word	0x000009d0


	//----- nvinfo : EIATTR_CBANK_PARAM_SIZE
	.align		4
.L_305:
        /*0078*/ 	.byte	0x03, 0x19
        /*007a*/ 	.short	0x0020


	//----- nvinfo : EIATTR_PARAM_CBANK
	.align		4
        /*007c*/ 	.byte	0x04, 0x0a
        /*007e*/ 	.short	(.L_307 - .L_306)
	.align		4
.L_306:
        /*0080*/ 	.word	index@(.nv.constant0._Z20iconv2d_16x16_kernelPfS_S_ii)
        /*0084*/ 	.short	0x0380
        /*0086*/ 	.short	0x0020


	//----- nvinfo : EIATTR_SW_WAR
	.align		4
.L_307:
        /*0088*/ 	.byte	0x04, 0x36
        /*008a*/ 	.short	(.L_309 - .L_308)
.L_308:
        /*008c*/ 	.word	0x00000008
.L_309:


//--------------------- .nv.info._Z20bconv2d_16x16_kernelPfS_S_S_ii --------------------------
	.section	.nv.info._Z20bconv2d_16x16_kernelPfS_S_S_ii,"",@"SHT_CUDA_INFO"
	.sectionflags	@""
	.align	4


	//----- nvinfo : EIATTR_CUDA_API_VERSION
	.align		4
        /*0000*/ 	.byte	0x04, 0x37
        /*0002*/ 	.short	(.L_311 - .L_310)
.L_310:
        /*0004*/ 	.word	0x00000082


	//----- nvinfo : EIATTR_KPARAM_INFO
	.align		4
.L_311:
        /*0008*/ 	.byte	0x04, 0x17
        /*000a*/ 	.short	(.L_313 - .L_312)
.L_312:
        /*000c*/ 	.word	0x00000000
        /*0010*/ 	.short	0x0005
        /*0012*/ 	.short	0x0024
        /*0014*/ 	.byte	0x00, 0xf0, 0x11, 0x00


	//----- nvinfo : EIATTR_KPARAM_INFO
	.align		4
.L_313:
        /*0018*/ 	.byte	0x04, 0x17
        /*001a*/ 	.short	(.L_315 - .L_314)
.L_314:
        /*001c*/ 	.word	0x00000000
        /*0020*/ 	.short	0x0004
        /*0022*/ 	.short	0x0020
        /*0024*/ 	.byte	0x00, 0xf0, 0x11, 0x00


	//----- nvinfo : EIATTR_KPARAM_INFO
	.align		4
.L_315:
        /*0028*/ 	.byte	0x04, 0x17
        /*002a*/ 	.short	(.L_317 - .L_316)
.L_316:
        /*002c*/ 	.word	0x00000000
        /*0030*/ 	.short	0x0003
        /*0032*/ 	.short	0x0018
        /*0034*/ 	.byte	0x00, 0xf5, 0x21, 0x00


	//----- nvinfo : EIATTR_KPARAM_INFO
	.align		4
.L_317:
        /*0038*/ 	.byte	0x04, 0x17
        /*003a*/ 	.short	(.L_319 - .L_318)
.L_318:
        /*003c*/ 	.word	0x00000000
        /*0040*/ 	.short	0x0002
        /*0042*/ 	.short	0x0010
        /*0044*/ 	.byte	0x00, 0xf5, 0x21, 0x00


	//----- nvinfo : EIATTR_KPARAM_INFO
	.align		4
.L_319:
        /*0048*/ 	.byte	0x04, 0x17
        /*004a*/ 	.short	(.L_321 - .L_320)
.L_320:
        /*004c*/ 	.word	0x00000000
        /*0050*/ 	.short	0x0001
        /*0052*/ 	.short	0x0008
        /*0054*/ 	.byte	0x00, 0xf5, 0x21, 0x00


	//----- nvinfo : EIATTR_KPARAM_INFO
	.align		4
.L_321:
        /*0058*/ 	.byte	0x04, 0x17
        /*005a*/ 	.short	(.L_323 - .L_322)
.L_322:
        /*005c*/ 	.word	0x00000000
        /*0060*/ 	.short	0x0000
        /*0062*/ 	.short	0x0000
        /*0064*/ 	.byte	0x00, 0xf5, 0x21, 0x00


	//----- nvinfo : EIATTR_SPARSE_MMA_MASK
	.align		4
.L_323:
        /*0068*/ 	.byte	0x03, 0x50
        /*006a*/ 	.short	0x0000


	//----- nvinfo : EIATTR_MAXREG_COUNT
	.align		4
        /*006c*/ 	.byte	0x03, 0x1b
        /*006e*/ 	.short	0x00ff


	//----- nvinfo : EIATTR_NUM_BARRIERS
	.align		4
        /*0070*/ 	.byte	0x02, 0x4c
        /*0072*/ 	.byte	0x01
	.zero		1


	//----- nvinfo : EIATTR_MERCURY_ISA_VERSION
	.align		4
        /*0074*/ 	.byte	0x03, 0x5f
        /*0076*/ 	.short	0x0101


	//----- nvinfo : EIATTR_VRC_CTA_INIT_COUNT
	.align		4
        /*0078*/ 	.byte	0x02, 0x4a
	.zero		1
	.zero		1


	//----- nvinfo : EIATTR_EXIT_INSTR_OFFSETS
	.align		4
        /*007c*/ 	.byte	0x04, 0x1c
        /*007e*/ 	.short	(.L_325 - .L_324)


	//   ....[0]....
.L_324:
        /*0080*/ 	.word	0x00000040


	//   ....[1]....
        /*0084*/ 	.word	0x00000f00


	//----- nvinfo : EIATTR_CRS_STACK_SIZE
	.align		4
.L_325:
        /*0088*/ 	.byte	0x04, 0x1e
        /*008a*/ 	.short	(.L_327 - .L_326)
.L_326:
        /*008c*/ 	.word	0x00000000


	//----- nvinfo : EIATTR_CBANK_PARAM_SIZE
	.align		4
.L_327:
        /*0090*/ 	.byte	0x03, 0x19
        /*0092*/ 	.short	0x0028


	//----- nvinfo : EIATTR_PARAM_CBANK
	.align		4
        /*0094*/ 	.byte	0x04, 0x0a
        /*0096*/ 	.short	(.L_329 - .L_328)
	.align		4
.L_328:
        /*0098*/ 	.word	index@(.nv.constant0._Z20bconv2d_16x16_kernelPfS_S_S_ii)
        /*009c*/ 	.short	0x0380
        /*009e*/ 	.short	0x0028


	//----- nvinfo : EIATTR_SW_WAR
	.align		4
.L_329:
        /*00a0*/ 	.byte	0x04, 0x36
        /*00a2*/ 	.short	(.L_331 - .L_330)
.L_330:
        /*00a4*/ 	.word	0x00000008
.L_331:


//--------------------- .nv.info._Z19conv2d_16x16_kernelPfS_S_S_ii --------------------------
	.section	.nv.info._Z19conv2d_16x16_kernelPfS_S_S_ii,"",@"SHT_CUDA_INFO"
	.sectionflags	@""
	.align	4


	//----- nvinfo : EIATTR_CUDA_API_VERSION
	.align		4
        /*0000*/ 	.byte	0x04, 0x37
        /*0002*/ 	.short	(.L_333 - .L_332)
.L_332:
        /*0004*/ 	.word	0x00000082


	//----- nvinfo : EIATTR_KPARAM_INFO
	.align		4
.L_333:
        /*0008*/ 	.byte	0x04, 0x17
        /*000a*/ 	.short	(.L_335 - .L_334)
.L_334:
        /*000c*/ 	.word	0x00000000
        /*0010*/ 	.short	0x0005
        /*0012*/ 	.short	0x0024
        /*0014*/ 	.byte	0x00, 0xf0, 0x11, 0x00


	//----- nvinfo : EIATTR_KPARAM_INFO
	.align		4
.L_335:
        /*0018*/ 	.byte	0x04, 0x17
        /*001a*/ 	.short	(.L_337 - .L_336)
.L_336:
        /*001c*/ 	.word	0x00000000
        /*0020*/ 	.short	0x0004
        /*0022*/ 	.short	0x0020
        /*0024*/ 	.byte	0x00, 0xf0, 0x11, 0x00


	//----- nvinfo : EIATTR_KPARAM_INFO
	.align		4
.L_337:
        /*0028*/ 	.byte	0x04, 0x17
        /*002a*/ 	.short	(.L_339 - .L_338)
.L_338:
        /*002c*/ 	.word	0x00000000
        /*0030*/ 	.short	0x0003
        /*0032*/ 	.short	0x0018
        /*0034*/ 	.byte	0x00, 0xf5, 0x21, 0x00


	//----- nvinfo : EIATTR_KPARAM_INFO
	.align		4
.L_339:
        /*0038*/ 	.byte	0x04, 0x17
        /*003a*/ 	.short	(.L_341 - .L_340)
.L_340:
        /*003c*/ 	.word	0x00000000
        /*0040*/ 	.short	0x0002
        /*0042*/ 	.short	0x0010
        /*0044*/ 	.byte	0x00, 0xf5, 0x21, 0x00


	//----- nvinfo : EIATTR_KPARAM_INFO
	.align		4
.L_341:
        /*0048*/ 	.byte	0x04, 0x17
        /*004a*/ 	.short	(.L_343 - .L_342)
.L_342:
        /*004c*/ 	.word	0x00000000
        /*0050*/ 	.short	0x0001
        /*0052*/ 	.short	0x0008
        /*0054*/ 	.byte	0x00, 0xf5, 0x21, 0x00


	//----- nvinfo : EIATTR_KPARAM_INFO
	.align		4
.L_343:
        /*0058*/ 	.byte	0x04, 0x17
        /*005a*/ 	.short	(.L_345 - .L_344)
.L_344:
        /*005c*/ 	.word	0x00000000
        /*0060*/ 	.short	0x0000
        /*0062*/ 	.short	0x0000
        /*0064*/ 	.byte	0x00, 0xf5, 0x21, 0x00


	//----- nvinfo : EIATTR_SPARSE_MMA_MASK
	.align		4
.L_345:
        /*0068*/ 	.byte	0x03, 0x50
        /*006a*/ 	.short	0x0000


	//----- nvinfo : EIATTR_MAXREG_COUNT
	.align		4
        /*006c*/ 	.byte	0x03, 0x1b
        /*006e*/ 	.short	0x00ff


	//----- nvinfo : EIATTR_NUM_BARRIERS
	.align		4
        /*0070*/ 	.byte	0x02, 0x4c
        /*0072*/ 	.byte	0x01
	.zero		1


	//----- nvinfo : EIATTR_MERCURY_ISA_VERSION
	.align		4
        /*0074*/ 	.byte	0x03, 0x5f
        /*0076*/ 	.short	0x0101


	//----- nvinfo : EIATTR_VRC_CTA_INIT_COUNT
	.align		4
        /*0078*/ 	.byte	0x02, 0x4a
	.zero		1
	.zero		1


	//----- nvinfo : EIATTR_EXIT_INSTR_OFFSETS
	.align		4
        /*007c*/ 	.byte	0x04, 0x1c
        /*007e*/ 	.short	(.L_347 - .L_346)


	//   ....[0]....
.L_346:
        /*0080*/ 	.word	0x000009b0


	//   ....[1]....
        /*0084*/ 	.word	0x00001250


	//----- nvinfo : EIATTR_CBANK_PARAM_SIZE
	.align		4
.L_347:
        /*0088*/ 	.byte	0x03, 0x19
        /*008a*/ 	.short	0x0028


	//----- nvinfo : EIATTR_PARAM_CBANK
	.align		4
        /*008c*/ 	.byte	0x04, 0x0a
        /*008e*/ 	.short	(.L_349 - .L_348)
	.align		4
.L_348:
        /*0090*/ 	.word	index@(.nv.constant0._Z19conv2d_16x16_kernelPfS_S_S_ii)
        /*0094*/ 	.short	0x0380
        /*0096*/ 	.short	0x0028


	//----- nvinfo : EIATTR_SW_WAR
	.align		4
.L_349:
        /*0098*/ 	.byte	0x04, 0x36
        /*009a*/ 	.short	(.L_351 - .L_350)
.L_350:
        /*009c*/ 	.word	0x00000008
.L_351:


//--------------------- .nv.info._Z13mosaic_kernelPfS_ii --------------------------
	.section	.nv.info._Z13mosaic_kernelPfS_ii,"",@"SHT_CUDA_INFO"
	.sectionflags	@""
	.align	4


	//----- nvinfo : EIATTR_CUDA_API_VERSION
	.align		4
        /*0000*/ 	.byte	0x04, 0x37
        /*0002*/ 	.short	(.L_353 - .L_352)
.L_352:
        /*0004*/ 	.word	0x00000082


	//----- nvinfo : EIATTR_KPARAM_INFO
	.align		4
.L_353:
        /*0008*/ 	.byte	0x04, 0x17
        /*000a*/ 	.short	(.L_355 - .L_354)
.L_354:
        /*000c*/ 	.word	0x00000000
        /*0010*/ 	.short	0x0003
        /*0012*/ 	.short	0x0014
        /*0014*/ 	.byte	0x00, 0xf0, 0x11, 0x00


	//----- nvinfo : EIATTR_KPARAM_INFO
	.align		4
.L_355:
        /*0018*/ 	.byte	0x04, 0x17
        /*001a*/ 	.short	(.L_357 - .L_356)
.L_356:
        /*001c*/ 	.word	0x00000000
        /*0020*/ 	.short	0x0002
        /*0022*/ 	.short	0x0010
        /*0024*/ 	.byte	0x00, 0xf0, 0x11, 0x00


	//----- nvinfo : EIATTR_KPARAM_INFO
	.align		4
.L_357:
        /*0028*/ 	.byte	0x04, 0x17
        /*002a*/ 	.short	(.L_359 - .L_358)
.L_358:
        /*002c*/ 	.word	0x00000000
        /*0030*/ 	.short	0x0001
        /*0032*/ 	.short	0x0008
        /*0034*/ 	.byte	0x00, 0xf5, 0x21, 0x00


	//----- nvinfo : EIATTR_KPARAM_INFO
	.align		4
.L_359:
        /*0038*/ 	.byte	0x04, 0x17
        /*003a*/ 	.short	(.L_361 - .L_360)
.L_360:
        /*003c*/ 	.word	0x00000000
        /*0040*/ 	.short	0x0000
        /*0042*/ 	.short	0x0000
        /*0044*/ 	.byte	0x00, 0xf5, 0x21, 0x00


	//----- nvinfo : EIATTR_SPARSE_MMA_MASK
	.align		4
.L_361:
        /*0048*/ 	.byte	0x03, 0x50
        /*004a*/ 	.short	0x0000


	//----- nvinfo : EIATTR_MAXREG_COUNT
	.align		4
        /*004c*/ 	.byte	0x03, 0x1b
        /*004e*/ 	.short	0x00ff


	//----- nvinfo : EIATTR_MERCURY_ISA_VERSION
	.align		4
        /*0050*/ 	.byte	0x03, 0x5f
        /*0052*/ 	.short	0x0101


	//----- nvinfo : EIATTR_VRC_CTA_INIT_COUNT
	.align		4
        /*0054*/ 	.byte	0x02, 0x4a
	.zero		1
	.zero		1


	//----- nvinfo : EIATTR_EXIT_INSTR_OFFSETS
	.align		4
        /*0058*/ 	.byte	0x04, 0x1c
        /*005a*/ 	.short	(.L_363 - .L_362)


	//   ....[0]....
.L_362:
        /*005c*/ 	.word	0x00000160


	//   ....[1]....
        /*0060*/ 	.word	0x00000200


	//----- nvinfo : EIATTR_CBANK_PARAM_SIZE
	.align		4
.L_363:
        /*0064*/ 	.byte	0x03, 0x19
        /*0066*/ 	.short	0x0018


	//----- nvinfo : EIATTR_PARAM_CBANK
	.align		4
        /*0068*/ 	.byte	0x04, 0x0a
        /*006a*/ 	.short	(.L_365 - .L_364)
	.align		4
.L_364:
        /*006c*/ 	.word	index@(.nv.constant0._Z13mosaic_kernelPfS_ii)
        /*0070*/ 	.short	0x0380
        /*0072*/ 	.short	0x0018


	//----- nvinfo : EIATTR_SW_WAR
	.align		4
.L_365:
        /*0074*/ 	.byte	0x04, 0x36
        /*0076*/ 	.short	(.L_367 - .L_366)
.L_366:
        /*0078*/ 	.word	0x00000008
.L_367:


//--------------------- .nv.info._Z18mosaic_orig_kernelPfS_ii --------------------------
	.section	.nv.info._Z18mosaic_orig_kernelPfS_ii,"",@"SHT_CUDA_INFO"
	.sectionflags	@""
	.align	4


	//----- nvinfo : EIATTR_CUDA_API_VERSION
	.align		4
        /*0000*/ 	.byte	0x04, 0x37
        /*0002*/ 	.short	(.L_369 - .L_368)
.L_368:
        /*0004*/ 	.word	0x00000082


	//----- nvinfo : EIATTR_KPARAM_INFO
	.align		4
.L_369:
        /*0008*/ 	.byte	0x04, 0x17
        /*000a*/ 	.short	(.L_371 - .L_370)
.L_370:
        /*000c*/ 	.word	0x00000000
        /*0010*/ 	.short	0x0003
        /*0012*/ 	.short	0x0014
        /*0014*/ 	.byte	0x00, 0xf0, 0x11, 0x00


	//----- nvinfo : EIATTR_KPARAM_INFO
	.align		4
.L_371:
        /*0018*/ 	.byte	0x04, 0x17
        /*001a*/ 	.short	(.L_373 - .L_372)
.L_372:
        /*001c*/ 	.word	0x00000000
        /*0020*/ 	.short	0x0002
        /*0022*/ 	.short	0x0010
        /*0024*/ 	.byte	0x00, 0xf0, 0x11, 0x00


	//----- nvinfo : EIATTR_KPARAM_INFO
	.align		4
.L_373:
        /*0028*/ 	.byte	0x04, 0x17
        /*002a*/ 	.short	(.L_375 - .L_374)
.L_374:
        /*002c*/ 	.word	0x00000000
        /*0030*/ 	.short	0x0001
        /*0032*/ 	.short	0x0008
        /*0034*/ 	.byte	0x00, 0xf5, 0x21, 0x00


	//----- nvinfo : EIATTR_KPARAM_INFO
	.align		4
.L_375:
        /*0038*/ 	.byte	0x04, 0x17
        /*003a*/ 	.short	(.L_377 - .L_376)
.L_376:
        /*003c*/ 	.word	0x00000000
        /*0040*/ 	.short	0x0000
        /*0042*/ 	.short	0x0000
        /*0044*/ 	.byte	0x00, 0xf5, 0x21, 0x00


	//----- nvinfo : EIATTR_SPARSE_MMA_MASK
	.align		4
.L_377:
        /*0048*/ 	.byte	0x03, 0x50
        /*004a*/ 	.short	0x0000


	//----- nvinfo : EIATTR_MAXREG_COUNT
	.align		4
        /*004c*/ 	.byte	0x03, 0x1b
        /*004e*/ 	.short	0x00ff


	//----- nvinfo : EIATTR_MERCURY_ISA_VERSION
	.align		4
        /*0050*/ 	.byte	0x03, 0x5f
        /*0052*/ 	.short	0x0101


	//----- nvinfo : EIATTR_VRC_CTA_INIT_COUNT
	.align		4
        /*0054*/ 	.byte	0x02, 0x4a
	.zero		1
	.zero		1


	//----- nvinfo : EIATTR_EXIT_INSTR_OFFSETS
	.align		4
        /*0058*/ 	.byte	0x04, 0x1c
        /*005a*/ 	.short	(.L_379 - .L_378)


	//   ....[0]....
.L_378:
        /*005c*/ 	.word	0x00000160


	//   ....[1]....
        /*0060*/ 	.word	0x00000200


	//----- nvinfo : EIATTR_CBANK_PARAM_SIZE
	.align		4
.L_379:
        /*0064*/ 	.byte	0x03, 0x19
        /*0066*/ 	.short	0x0018


	//----- nvinfo : EIATTR_PARAM_CBANK
	.align		4
        /*0068*/ 	.byte	0x04, 0x0a
        /*006a*/ 	.short	(.L_381 - .L_380)
	.align		4
.L_380:
        /*006c*/ 	.word	index@(.nv.constant0._Z18mosaic_orig_kernelPfS_ii)
        /*0070*/ 	.short	0x0380
        /*0072*/ 	.short	0x0018


	//----- nvinfo : EIATTR_SW_WAR
	.align		4
.L_381:
        /*0074*/ 	.byte	0x04, 0x36
        /*0076*/ 	.short	(.L_383 - .L_382)
.L_382:
        /*0078*/ 	.word	0x00000008
.L_383:


//--------------------- .nv.info._Z11diff_kernelPfS_S_ --------------------------
	.section	.nv.info._Z11diff_kernelPfS_S_,"",@"SHT_CUDA_INFO"
	.sectionflags	@""
	.align	4


	//----- nvinfo : EIATTR_CUDA_API_VERSION
	.align		4
        /*0000*/ 	.byte	0x04, 0x37
        /*0002*/ 	.short	(.L_385 - .L_384)
.L_384:
        /*0004*/ 	.word	0x00000082


	//----- nvinfo : EIATTR_KPARAM_INFO
	.align		4
.L_385:
        /*0008*/ 	.byte	0x04, 0x17
        /*000a*/ 	.short	(.L_387 - .L_386)
.L_386:
        /*000c*/ 	.word	0x00000000
        /*0010*/ 	.short	0x0002
        /*0012*/ 	.short	0x0010
        /*0014*/ 	.byte	0x00, 0xf5, 0x21, 0x00


	//----- nvinfo : EIATTR_KPARAM_INFO
	.align		4
.L_387:
        /*0018*/ 	.byte	0x04, 0x17
        /*001a*/ 	.short	(.L_389 - .L_388)
.L_388:
        /*001c*/ 	.word	0x00000000
        /*0020*/ 	.short	0x0001
        /*0022*/ 	.short	0x0008
        /*0024*/ 	.byte	0x00, 0xf5, 0x21, 0x00


	//----- nvinfo : EIATTR_KPARAM_INFO
	.align		4
.L_389:
        /*0028*/ 	.byte	0x04, 0x17
        /*002a*/ 	.short	(.L_391 - .L_390)
.L_390:
        /*002c*/ 	.word	0x00000000
        /*0030*/ 	.short	0x0000
        /*0032*/ 	.short	0x0000
        /*0034*/ 	.byte	0x00, 0xf5, 0x21, 0x00


	//----- nvinfo : EIATTR_SPARSE_MMA_MASK
	.align		4
.L_391:
        /*0038*/ 	.byte	0x03, 0x50
        /*003a*/ 	.short	0x0000


	//----- nvinfo : EIATTR_MAXREG_COUNT
	.align		4
        /*003c*/ 	.byte	0x03, 0x1b
        /*003e*/ 	.short	0x00ff


	//----- nvinfo : EIATTR_MERCURY_ISA_VERSION
	.align		4
        /*0040*/ 	.byte	0x03, 0x5f
        /*0042*/ 	.short	0x0101


	//----- nvinfo : EIATTR_VRC_CTA_INIT_COUNT
	.align		4
        /*0044*/ 	.byte	0x02, 0x4a
	.zero		1
	.zero		1


	//----- nvinfo : EIATTR_EXIT_INSTR_OFFSETS
	.align		4
        /*0048*/ 	.byte	0x04, 0x1c
        /*004a*/ 	.short	(.L_393 - .L_392)


	//   ....[0]....
.L_392:
        /*004c*/ 	.word	0x00000100


	//----- nvinfo : EIATTR_CBANK_PARAM_SIZE
	.align		4
.L_393:
        /*0050*/ 	.byte	0x03, 0x19
        /*0052*/ 	.short	0x0018


	//----- nvinfo : EIATTR_PARAM_CBANK
	.align		4
        /*0054*/ 	.byte	0x04, 0x0a
        /*0056*/ 	.short	(.L_395 - .L_394)
	.align		4
.L_394:
        /*0058*/ 	.word	index@(.nv.constant0._Z11diff_kernelPfS_S_)
        /*005c*/ 	.short	0x0380
        /*005e*/ 	.short	0x0018


	//----- nvinfo : EIATTR_SW_WAR
	.align		4
.L_395:
        /*0060*/ 	.byte	0x04, 0x36
        /*0062*/ 	.short	(.L_397 - .L_396)
.L_396:
        /*0064*/ 	.word	0x00000008
.L_397:


//--------------------- .nv.info._Z16didentity_kernelPfS_S_ --------------------------
	.section	.nv.info._Z16didentity_kernelPfS_S_,"",@"SHT_CUDA_INFO"
	.sectionflags	@""
	.align	4


	//----- nvinfo : EIATTR_CUDA_API_VERSION
	.align		4
        /*0000*/ 	.byte	0x04, 0x37
        /*0002*/ 	.short	(.L_399 - .L_398)
.L_398:
        /*0004*/ 	.word	0x00000082


	//----- nvinfo : EIATTR_KPARAM_INFO
	.align		4
.L_399:
        /*0008*/ 	.byte	0x04, 0x17
        /*000a*/ 	.short	(.L_401 - .L_400)
.L_400:
        /*000c*/ 	.word	0x00000000
        /*0010*/ 	.short	0x0002
        /*0012*/ 	.short	0x0010
        /*0014*/ 	.byte	0x00, 0xf5, 0x21, 0x00


	//----- nvinfo : EIATTR_KPARAM_INFO
	.align		4
.L_401:
        /*0018*/ 	.byte	0x04, 0x17
        /*001a*/ 	.short	(.L_403 - .L_402)
.L_402:
        /*001c*/ 	.word	0x00000000
        /*0020*/ 	.short	0x0001
        /*0022*/ 	.short	0x0008
        /*0024*/ 	.byte	0x00, 0xf5, 0x21, 0x00


	//----- nvinfo : EIATTR_KPARAM_INFO
	.align		4
.L_403:
        /*0028*/ 	.byte	0x04, 0x17
        /*002a*/ 	.short	(.L_405 - .L_404)
.L_404:
        /*002c*/ 	.word	0x00000000
        /*0030*/ 	.short	0x0000
        /*0032*/ 	.short	0x0000
        /*0034*/ 	.byte	0x00, 0xf5, 0x21, 0x00


	//----- nvinfo : EIATTR_SPARSE_MMA_MASK
	.align		4
.L_405:
        /*0038*/ 	.byte	0x03, 0x50
        /*003a*/ 	.short	0x0000


	//----- nvinfo : EIATTR_MAXREG_COUNT
	.align		4
        /*003c*/ 	.byte	0x03, 0x1b
        /*003e*/ 	.short	0x00ff


	//----- nvinfo : EIATTR_MERCURY_ISA_VERSION
	.align		4
        /*0040*/ 	.byte	0x03, 0x5f
        /*0042*/ 	.short	0x0101


	//----- nvinfo : EIATTR_VRC_CTA_INIT_COUNT
	.align		4
        /*0044*/ 	.byte	0x02, 0x4a
	.zero		1
	.zero		1


	//----- nvinfo : EIATTR_EXIT_INSTR_OFFSETS
	.align		4
        /*0048*/ 	.byte	0x04, 0x1c
        /*004a*/ 	.short	(.L_407 - .L_406)


	//   ....[0]....
.L_406:
        /*004c*/ 	.word	0x000000c0


	//----- nvinfo : EIATTR_CBANK_PARAM_SIZE
	.align		4
.L_407:
        /*0050*/ 	.byte	0x03, 0x19
        /*0052*/ 	.short	0x0018


	//----- nvinfo : EIATTR_PARAM_CBANK
	.align		4
        /*0054*/ 	.byte	0x04, 0x0a
        /*0056*/ 	.short	(.L_409 - .L_408)
	.align		4
.L_408:
        /*0058*/ 	.word	index@(.nv.constant0._Z16didentity_kernelPfS_S_)
        /*005c*/ 	.short	0x0380
        /*005e*/ 	.short	0x0018


	//----- nvinfo : EIATTR_SW_WAR
	.align		4
.L_409:
        /*0060*/ 	.byte	0x04, 0x36
        /*0062*/ 	.short	(.L_411 - .L_410)
.L_410:
        /*0064*/ 	.word	0x00000008
.L_411:


//--------------------- .nv.info._Z15identity_kernelPfS_ --------------------------
	.section	.nv.info._Z15identity_kernelPfS_,"",@"SHT_CUDA_INFO"
	.sectionflags	@""
	.align	4


	//----- nvinfo : EIATTR_CUDA_API_VERSION
	.align		4
        /*0000*/ 	.byte	0x04, 0x37
        /*0002*/ 	.short	(.L_413 - .L_412)
.L_412:
        /*0004*/ 	.word	0x00000082


	//----- nvinfo : EIATTR_KPARAM_INFO
	.align		4
.L_413:
        /*0008*/ 	.byte	0x04, 0x17
        /*000a*/ 	.short	(.L_415 - .L_414)
.L_414:
        /*000c*/ 	.word	0x00000000
        /*0010*/ 	.short	0x0001
        /*0012*/ 	.short	0x0008
        /*0014*/ 	.byte	0x00, 0xf5, 0x21, 0x00


	//----- nvinfo : EIATTR_KPARAM_INFO
	.align		4
.L_415:
        /*0018*/ 	.byte	0x04, 0x17
        /*001a*/ 	.short	(.L_417 - .L_416)
.L_416:
        /*001c*/ 	.word	0x00000000
        /*0020*/ 	.short	0x0000
        /*0022*/ 	.short	0x0000
        /*0024*/ 	.byte	0x00, 0xf5, 0x21, 0x00


	//----- nvinfo : EIATTR_SPARSE_MMA_MASK
	.align		4
.L_417:
        /*0028*/ 	.byte	0x03, 0x50
        /*002a*/ 	.short	0x0000


	//----- nvinfo : EIATTR_MAXREG_COUNT
	.align		4
        /*002c*/ 	.byte	0x03, 0x1b
        /*002e*/ 	.short	0x00ff


	//----- nvinfo : EIATTR_MERCURY_ISA_VERSION
	.align		4
        /*0030*/ 	.byte	0x03, 0x5f
        /*0032*/ 	.short	0x0101


	//----- nvinfo : EIATTR_VRC_CTA_INIT_COUNT
	.align		4
        /*0034*/ 	.byte	0x02, 0x4a
	.zero		1
	.zero		1


	//----- nvinfo : EIATTR_EXIT_INSTR_OFFSETS
	.align		4
        /*0038*/ 	.byte	0x04, 0x1c
        /*003a*/ 	.short	(.L_419 - .L_418)


	//   ....[0]....
.L_418:
        /*003c*/ 	.word	0x000000c0


	//----- nvinfo : EIATTR_CBANK_PARAM_SIZE
	.align		4
.L_419:
        /*0040*/ 	.byte	0x03, 0x19
        /*0042*/ 	.short	0x0010


	//----- nvinfo : EIATTR_PARAM_CBANK
	.align		4
        /*0044*/ 	.byte	0x04, 0x0a
        /*0046*/ 	.short	(.L_421 - .L_420)
	.align		4
.L_420:
        /*0048*/ 	.word	index@(.nv.constant0._Z15identity_kernelPfS_)
        /*004c*/ 	.short	0x0380
        /*004e*/ 	.short	0x0010


	//----- nvinfo : EIATTR_SW_WAR
	.align		4
.L_421:
        /*0050*/ 	.byte	0x04, 0x36
        /*0052*/ 	.short	(.L_423 - .L_422)
.L_422:
        /*0054*/ 	.word	0x00000008
.L_423:


//--------------------- .nv.info._Z16dsoftplus_kernelPfS_S_ --------------------------
	.section	.nv.info._Z16dsoftplus_kernelPfS_S_,"",@"SHT_CUDA_INFO"
	.sectionflags	@""
	.align	4


	//----- nvinfo : EIATTR_CUDA_API_VERSION
	.align		4
        /*0000*/ 	.byte	0x04, 0x37
        /*0002*/ 	.short	(.L_425 - .L_424)
.L_424:
        /*0004*/ 	.word	0x00000082


	//----- nvinfo : EIATTR_KPARAM_INFO
	.align		4
.L_425:
        /*0008*/ 	.byte	0x04, 0x17
        /*000a*/ 	.short	(.L_427 - .L_426)
.L_426:
        /*000c*/ 	.word	0x00000000
        /*0010*/ 	.short	0x0002
        /*0012*/ 	.short	0x0010
        /*0014*/ 	.byte	0x00, 0xf5, 0x21, 0x00


	//----- nvinfo : EIATTR_KPARAM_INFO
	.align		4
.L_427:
        /*0018*/ 	.byte	0x04, 0x17
        /*001a*/ 	.short	(.L_429 - .L_428)
.L_428:
        /*001c*/ 	.word	0x00000000
        /*0020*/ 	.short	0x0001
        /*0022*/ 	.short	0x0008
        /*0024*/ 	.byte	0x00, 0xf5, 0x21, 0x00


	//----- nvinfo : EIATTR_KPARAM_INFO
	.align		4
.L_429:
        /*0028*/ 	.byte	0x04, 0x17
        /*002a*/ 	.short	(.L_431 - .L_430)
.L_430:
        /*002c*/ 	.word	0x00000000
        /*0030*/ 	.short	0x0000
        /*0032*/ 	.short	0x0000
        /*0034*/ 	.byte	0x00, 0xf5, 0x21, 0x00


	//----- nvinfo : EIATTR_SPARSE_MMA_MASK
	.align		4
.L_431:
        /*0038*/ 	.byte	0x03, 0x50
        /*003a*/ 	.short	0x0000


	//----- nvinfo : EIATTR_MAXREG_COUNT
	.align		4
        /*003c*/ 	.byte	0x03, 0x1b
        /*003e*/ 	.short	0x00ff


	//----- nvinfo : EIATTR_MERCURY_ISA_VERSION
	.align		4
        /*0040*/ 	.byte	0x03, 0x5f
        /*0042*/ 	.short	0x0101


	//----- nvinfo : EIATTR_VRC_CTA_INIT_COUNT
	.align		4
        /*0044*/ 	.byte	0x02, 0x4a
	.zero		1
	.zero		1


	//----- nvinfo : EIATTR_EXIT_INSTR_OFFSETS
	.align		4
        /*0048*/ 	.byte	0x04, 0x1c
        /*004a*/ 	.short	(.L_433 - .L_432)


	//   ....[0]....
.L_432:
        /*004c*/ 	.word	0x00000280


	//----- nvinfo : EIATTR_CRS_STACK_SIZE
	.align		4
.L_433:
        /*0050*/ 	.byte	0x04, 0x1e
        /*0052*/ 	.short	(.L_435 - .L_434)
.L_434:
        /*0054*/ 	.word	0x00000000


	//----- nvinfo : EIATTR_CBANK_PARAM_SIZE
	.align		4
.L_435:
        /*0058*/ 	.byte	0x03, 0x19
        /*005a*/ 	.short	0x0018


	//----- nvinfo : EIATTR_PARAM_CBANK
	.align		4
        /*005c*/ 	.byte	0x04, 0x0a
        /*005e*/ 	.short	(.L_437 - .L_436)
	.align		4
.L_436:
        /*0060*/ 	.word	index@(.nv.constant0._Z16dsoftplus_kernelPfS_S_)
        /*0064*/ 	.short	0x0380
        /*0066*/ 	.short	0x0018


	//----- nvinfo : EIATTR_SW_WAR
	.align		4
.L_437:
        /*0068*/ 	.byte	0x04, 0x36
        /*006a*/ 	.short	(.L_439 - .L_438)
.L_438:
        /*006c*/ 	.word	0x00000008
.L_439:


//--------------------- .nv.info._Z15softplus_kernelPfS_ --------------------------
	.section	.nv.info._Z15softplus_kernelPfS_,"",@"SHT_CUDA_INFO"
	.sectionflags	@""
	.align	4


	//----- nvinfo : EIATTR_CUDA_API_VERSION
	.align		4
        /*0000*/ 	.byte	0x04, 0x37
        /*0002*/ 	.short	(.L_441 - .L_440)
.L_440:
        /*0004*/ 	.word	0x00000082


	//----- nvinfo : EIATTR_KPARAM_INFO
	.align		4
.L_441:
        /*0008*/ 	.byte	0x04, 0x17
        /*000a*/ 	.short	(.L_443 - .L_442)
.L_442:
        /*000c*/ 	.word	0x00000000
        /*0010*/ 	.short	0x0001
        /*0012*/ 	.short	0x0008
        /*0014*/ 	.byte	0x00, 0xf5, 0x21, 0x00


	//----- nvinfo : EIATTR_KPARAM_INFO
	.align		4
.L_443:
        /*0018*/ 	.byte	0x04, 0x17
        /*001a*/ 	.short	(.L_445 - .L_444)
.L_444:
        /*001c*/ 	.word	0x00000000
        /*0020*/ 	.short	0x0000
        /*0022*/ 	.short	0x0000
        /*0024*/ 	.byte	0x00, 0xf5, 0x21, 0x00


	//----- nvinfo : EIATTR_SPARSE_MMA_MASK
	.align		4
.L_445:
        /*0028*/ 	.byte	0x03, 0x50
        /*002a*/ 	.short	0x0000


	//----- nvinfo : EIATTR_MAXREG_COUNT
	.align		4
        /*002c*/ 	.byte	0x03, 0x1b
        /*002e*/ 	.short	0x00ff


	//----- nvinfo : EIATTR_MERCURY_ISA_VERSION
	.align		4
        /*0030*/ 	.byte	0x03, 0x5f
        /*0032*/ 	.short	0x0101


	//----- nvinfo : EIATTR_VRC_CTA_INIT_COUNT
	.align		4
        /*0034*/ 	.byte	0x02, 0x4a
	.zero		1
	.zero		1


	//----- nvinfo : EIATTR_EXIT_INSTR_OFFSETS
	.align		4
        /*0038*/ 	.byte	0x04, 0x1c
        /*003a*/ 	.short	(.L_447 - .L_446)


	//   ....[0]....
.L_446:
        /*003c*/ 	.word	0x000006d0


	//----- nvinfo : EIATTR_CRS_STACK_SIZE
	.align		4
.L_447:
        /*0040*/ 	.byte	0x04, 0x1e
        /*0042*/ 	.short	(.L_449 - .L_448)
.L_448:
        /*0044*/ 	.word	0x00000000


	//----- nvinfo : EIATTR_CBANK_PARAM_SIZE
	.align		4
.L_449:
        /*0048*/ 	.byte	0x03, 0x19
        /*004a*/ 	.short	0x0010


	//----- nvinfo : EIATTR_PARAM_CBANK
	.align		4
        /*004c*/ 	.byte	0x04, 0x0a
        /*004e*/ 	.short	(.L_451 - .L_450)
	.align		4
.L_450:
        /*0050*/ 	.word	index@(.nv.constant0._Z15softplus_kernelPfS_)
        /*0054*/ 	.short	0x0380
        /*0056*/ 	.short	0x0010


	//----- nvinfo : EIATTR_SW_WAR
	.align		4
.L_451:
        /*0058*/ 	.byte	0x04, 0x36
        /*005a*/ 	.short	(.L_453 - .L_452)
.L_452:
        /*005c*/ 	.word	0x00000008
.L_453:


//--------------------- .nv.info._Z12drelu_kernelPfS_S_i --------------------------
	.section	.nv.info._Z12drelu_kernelPfS_S_i,"",@"SHT_CUDA_INFO"
	.sectionflags	@""
	.align	4


	//----- nvinfo : EIATTR_CUDA_API_VERSION
	.align		4
        /*0000*/ 	.byte	0x04, 0x37
        /*0002*/ 	.short	(.L_455 - .L_454)
.L_454:
        /*0004*/ 	.word	0x00000082


	//----- nvinfo : EIATTR_KPARAM_INFO
	.align		4
.L_455:
        /*0008*/ 	.byte	0x04, 0x17
        /*000a*/ 	.short	(.L_457 - .L_456)
.L_456:
        /*000c*/ 	.word	0x00000000
        /*0010*/ 	.short	0x0003
        /*0012*/ 	.short	0x0018
        /*0014*/ 	.byte	0x00, 0xf0, 0x11, 0x00


	//----- nvinfo : EIATTR_KPARAM_INFO
	.align		4
.L_457:
        /*0018*/ 	.byte	0x04, 0x17
        /*001a*/ 	.short	(.L_459 - .L_458)
.L_458:
        /*001c*/ 	.word	0x00000000
        /*0020*/ 	.short	0x0002
        /*0022*/ 	.short	0x0010
        /*0024*/ 	.byte	0x00, 0xf5, 0x21, 0x00


	//----- nvinfo : EIATTR_KPARAM_INFO
	.align		4
.L_459:
        /*0028*/ 	.byte	0x04, 0x17
        /*002a*/ 	.short	(.L_461 - .L_460)
.L_460:
        /*002c*/ 	.word	0x00000000
        /*0030*/ 	.short	0x0001
        /*0032*/ 	.short	0x0008
        /*0034*/ 	.byte	0x00, 0xf5, 0x21, 0x00


	//----- nvinfo : EIATTR_KPARAM_INFO
	.align		4
.L_461:
        /*0038*/ 	.byte	0x04, 0x17
        /*003a*/ 	.short	(.L_463 - .L_462)
.L_462:
        /*003c*/ 	.word	0x00000000
        /*0040*/ 	.short	0x0000
        /*0042*/ 	.short	0x0000
        /*0044*/ 	.byte	0x00, 0xf5, 0x21, 0x00


	//----- nvinfo : EIATTR_SPARSE_MMA_MASK
	.align		4
.L_463:
        /*0048*/ 	.byte	0x03, 0x50
        /*004a*/ 	.short	0x0000


	//----- nvinfo : EIATTR_MAXREG_COUNT
	.align		4
        /*004c*/ 	.byte	0x03, 0x1b
        /*004e*/ 	.short	0x00ff


	//----- nvinfo : EIATTR_MERCURY_ISA_VERSION
	.align		4
        /*0050*/ 	.byte	0x03, 0x5f
        /*0052*/ 	.short	0x0101


	//----- nvinfo : EIATTR_VRC_CTA_INIT_COUNT
	.align		4
        /*0054*/ 	.byte	0x02, 0x4a
	.zero		1
	.zero		1


	//----- nvinfo : EIATTR_EXIT_INSTR_OFFSETS
	.align		4
        /*0058*/ 	.byte	0x04, 0x1c
        /*005a*/ 	.short	(.L_465 - .L_464)


	//   ....[0]....
.L_464:
        /*005c*/ 	.word	0x00000070


	//   ....[1]....
        /*0060*/ 	.word	0x00000100


	//----- nvinfo : EIATTR_CBANK_PARAM_SIZE
	.align		4
.L_465:
        /*0064*/ 	.byte	0x03, 0x19
        /*0066*/ 	.short	0x001c


	//----- nvinfo : EIATTR_PARAM_CBANK
	.align		4
        /*0068*/ 	.byte	0x04, 0x0a
        /*006a*/ 	.short	(.L_467 - .L_466)
	.align		4
.L_466:
        /*006c*/ 	.word	index@(.nv.constant0._Z12drelu_kernelPfS_S_i)
        /*0070*/ 	.short	0x0380
        /*0072*/ 	.short	0x001c


	//----- nvinfo : EIATTR_SW_WAR
	.align		4
.L_467:
        /*0074*/ 	.byte	0x04, 0x36
        /*0076*/ 	.short	(.L_469 - .L_468)
.L_468:
        /*0078*/ 	.word	0x00000008
.L_469:


//--------------------- .nv.info._Z11relu_kernelPfS_i --------------------------
	.section	.nv.info._Z11relu_kernelPfS_i,"",@"SHT_CUDA_INFO"
	.sectionflags	@""
	.align	4


	//----- nvinfo : EIATTR_CUDA_API_VERSION
	.align		4
        /*0000*/ 	.byte	0x04, 0x37
        /*0002*/ 	.short	(.L_471 - .L_470)
.L_470:
        /*0004*/ 	.word	0x00000082


	//----- nvinfo : EIATTR_KPARAM_INFO
	.align		4
.L_471:
        /*0008*/ 	.byte	0x04, 0x17
        /*000a*/ 	.short	(.L_473 - .L_472)
.L_472:
        /*000c*/ 	.word	0x00000000
        /*0010*/ 	.short	0x0002
        /*0012*/ 	.short	0x0010
        /*0014*/ 	.byte	0x00, 0xf0, 0x11, 0x00


	//----- nvinfo : EIATTR_KPARAM_INFO
	.align		4
.L_473:
        /*0018*/ 	.byte	0x04, 0x17
        /*001a*/ 	.short	(.L_475 - .L_474)
.L_474:
        /*001c*/ 	.word	0x00000000
        /*0020*/ 	.short	0x0001
        /*0022*/ 	.short	0x0008
        /*0024*/ 	.byte	0x00, 0xf5, 0x21, 0x00


	//----- nvinfo : EIATTR_KPARAM_INFO
	.align		4
.L_475:
        /*0028*/ 	.byte	0x04, 0x17
        /*002a*/ 	.short	(.L_477 - .L_476)
.L_476:
        /*002c*/ 	.word	0x00000000
        /*0030*/ 	.short	0x0000
        /*0032*/ 	.short	0x0000
        /*0034*/ 	.byte	0x00, 0xf5, 0x21, 0x00


	//----- nvinfo : EIATTR_SPARSE_MMA_MASK
	.align		4
.L_477:
        /*0038*/ 	.byte	0x03, 0x50
        /*003a*/ 	.short	0x0000


	//----- nvinfo : EIATTR_MAXREG_COUNT
	.align		4
        /*003c*/ 	.byte	0x03, 0x1b
        /*003e*/ 	.short	0x00ff


	//----- nvinfo : EIATTR_MERCURY_ISA_VERSION
	.align		4
        /*0040*/ 	.byte	0x03, 0x5f
        /*0042*/ 	.short	0x0101


	//----- nvinfo : EIATTR_VRC_CTA_INIT_COUNT
	.align		4
        /*0044*/ 	.byte	0x02, 0x4a
	.zero		1
	.zero		1


	//----- nvinfo : EIATTR_EXIT_INSTR_OFFSETS
	.align		4
        /*0048*/ 	.byte	0x04, 0x1c
        /*004a*/ 	.short	(.L_479 - .L_478)


	//   ....[0]....
.L_478:
        /*004c*/ 	.word	0x00000070


	//   ....[1]....
        /*0050*/ 	.word	0x00000100


	//----- nvinfo : EIATTR_CBANK_PARAM_SIZE
	.align		4
.L_479:
        /*0054*/ 	.byte	0x03, 0x19
        /*0056*/ 	.short	0x0014


	//----- nvinfo : EIATTR_PARAM_CBANK
	.align		4
        /*0058*/ 	.byte	0x04, 0x0a
        /*005a*/ 	.short	(.L_481 - .L_480)
	.align		4
.L_480:
        /*005c*/ 	.word	index@(.nv.constant0._Z11relu_kernelPfS_i)
        /*0060*/ 	.short	0x0380
        /*0062*/ 	.short	0x0014


	//----- nvinfo : EIATTR_SW_WAR
	.align		4
.L_481:
        /*0064*/ 	.byte	0x04, 0x36
        /*0066*/ 	.short	(.L_483 - .L_482)
.L_482:
        /*0068*/ 	.word	0x00000008
.L_483:


//--------------------- .nv.info._Z12dtanh_kernelPfS_S_ --------------------------
	.section	.nv.info._Z12dtanh_kernelPfS_S_,"",@"SHT_CUDA_INFO"
	.sectionflags	@""
	.align	4


	//----- nvinfo : EIATTR_CUDA_API_VERSION
	.align		4
        /*0000*/ 	.byte	0x04, 0x37
        /*0002*/ 	.short	(.L_485 - .L_484)
.L_484:
        /*0004*/ 	.word	0x00000082


	//----- nvinfo : EIATTR_KPARAM_INFO
	.align		4
.L_485:
        /*0008*/ 	.byte	0x04, 0x17
        /*000a*/ 	.short	(.L_487 - .L_486)
.L_486:
        /*000c*/ 	.word	0x00000000
        /*0010*/ 	.short	0x0002
        /*0012*/ 	.short	0x0010
        /*0014*/ 	.byte	0x00, 0xf5, 0x21, 0x00


	//----- nvinfo : EIATTR_KPARAM_INFO
	.align		4
.L_487:
        /*0018*/ 	.byte	0x04, 0x17
        /*001a*/ 	.short	(.L_489 - .L_488)
.L_488:
        /*001c*/ 	.word	0x00000000
        /*0020*/ 	.short	0x0001
        /*0022*/ 	.short	0x0008
        /*0024*/ 	.byte	0x00, 0xf5, 0x21, 0x00


	//----- nvinfo : EIATTR_KPARAM_INFO
	.align		4
.L_489:
        /*0028*/ 	.byte	0x04, 0x17
        /*002a*/ 	.short	(.L_491 - .L_490)
.L_490:
        /*002c*/ 	.word	0x00000000
        /*0030*/ 	.short	0x0000
        /*0032*/ 	.short	0x0000
        /*0034*/ 	.byte	0x00, 0xf5, 0x21, 0x00


	//----- nvinfo : EIATTR_SPARSE_MMA_MASK
	.align		4
.L_491:
        /*0038*/ 	.byte	0x03, 0x50
        /*003a*/ 	.short	0x0000


	//----- nvinfo : EIATTR_MAXREG_COUNT
	.align		4
        /*003c*/ 	.byte	0x03, 0x1b
        /*003e*/ 	.short	0x00ff


	//----- nvinfo : EIATTR_MERCURY_ISA_VERSION
	.align		4
        /*0040*/ 	.byte	0x03, 0x5f
        /*0042*/ 	.short	0x0101


	//----- nvinfo : EIATTR_VRC_CTA_INIT_COUNT
	.align		4
        /*0044*/ 	.byte	0x02, 0x4a
	.zero		1
	.zero		1


	//----- nvinfo : EIATTR_EXIT_INSTR_OFFSETS
	.align		4
        /*0048*/ 	.byte	0x04, 0x1c
        /*004a*/ 	.short	(.L_493 - .L_492)


	//   ....[0]....
.L_492:
        /*004c*/ 	.word	0x00000150


	//----- nvinfo : EIATTR_CBANK_PARAM_SIZE
	.align		4
.L_493:
        /*0050*/ 	.byte	0x03, 0x19
        /*0052*/ 	.short	0x0018


	//----- nvinfo : EIATTR_PARAM_CBANK
	.align		4
        /*0054*/ 	.byte	0x04, 0x0a
        /*0056*/ 	.short	(.L_495 - .L_494)
	.align		4
.L_494:
        /*0058*/ 	.word	index@(.nv.constant0._Z12dtanh_kernelPfS_S_)
        /*005c*/ 	.short	0x0380
        /*005e*/ 	.short	0x0018


	//----- nvinfo : EIATTR_SW_WAR
	.align		4
.L_495:
        /*0060*/ 	.byte	0x04, 0x36
        /*0062*/ 	.short	(.L_497 - .L_496)
.L_496:
        /*0064*/ 	.word	0x00000008
.L_497:


//--------------------- .nv.info._Z11tanh_kernelPfS_ --------------------------
	.section	.nv.info._Z11tanh_kernelPfS_,"",@"SHT_CUDA_INFO"
	.sectionflags	@""
	.align	4


	//----- nvinfo : EIATTR_CUDA_API_VERSION
	.align		4
        /*0000*/ 	.byte	0x04, 0x37
        /*0002*/ 	.short	(.L_499 - .L_498)
.L_498:
        /*0004*/ 	.word	0x00000082


	//----- nvinfo : EIATTR_KPARAM_INFO
	.align		4
.L_499:
        /*0008*/ 	.byte	0x04, 0x17
        /*000a*/ 	.short	(.L_501 - .L_500)
.L_500:
        /*000c*/ 	.word	0x00000000
        /*0010*/ 	.short	0x0001
        /*0012*/ 	.short	0x0008
        /*0014*/ 	.byte	0x00, 0xf5, 0x21, 0x00


	//----- nvinfo : EIATTR_KPARAM_INFO
	.align		4
.L_501:
        /*0018*/ 	.byte	0x04, 0x17
        /*001a*/ 	.short	(.L_503 - .L_502)
.L_502:
        /*001c*/ 	.word	0x00000000
        /*0020*/ 	.short	0x0000
        /*0022*/ 	.short	0x0000
        /*0024*/ 	.byte	0x00, 0xf5, 0x21, 0x00


	//----- nvinfo : EIATTR_SPARSE_MMA_MASK
	.align		4
.L_503:
        /*0028*/ 	.byte	0x03, 0x50
        /*002a*/ 	.short	0x0000


	//----- nvinfo : EIATTR_MAXREG_COUNT
	.align		4
        /*002c*/ 	.byte	0x03, 0x1b
        /*002e*/ 	.short	0x00ff


	//----- nvinfo : EIATTR_MERCURY_ISA_VERSION
	.align		4
        /*0030*/ 	.byte	0x03, 0x5f
        /*0032*/ 	.short	0x0101


	//----- nvinfo : EIATTR_VRC_CTA_INIT_COUNT
	.align		4
        /*0034*/ 	.byte	0x02, 0x4a
	.zero		1
	.zero		1


	//----- nvinfo : EIATTR_EXIT_INSTR_OFFSETS
	.align		4
        /*0038*/ 	.byte	0x04, 0x1c
        /*003a*/ 	.short	(.L_505 - .L_504)


	//   ....[0]....
.L_504:
        /*003c*/ 	.word	0x000001d0


	//----- nvinfo : EIATTR_CBANK_PARAM_SIZE
	.align		4
.L_505:
        /*0040*/ 	.byte	0x03, 0x19
        /*0042*/ 	.short	0x0010


	//----- nvinfo : EIATTR_PARAM_CBANK
	.align		4
        /*0044*/ 	.byte	0x04, 0x0a
        /*0046*/ 	.short	(.L_507 - .L_506)
	.align		4
.L_506:
        /*0048*/ 	.word	index@(.nv.constant0._Z11tanh_kernelPfS_)
        /*004c*/ 	.short	0x0380
        /*004e*/ 	.short	0x0010


	//----- nvinfo : EIATTR_SW_WAR
	.align		4
.L_507:
        /*0050*/ 	.byte	0x04, 0x36
        /*0052*/ 	.short	(.L_509 - .L_508)
.L_508:
        /*0054*/ 	.word	0x00000008
.L_509:


//--------------------- .nv.info._Z15dsoftmax_kernelPfS_S_ --------------------------
	.section	.nv.info._Z15dsoftmax_kernelPfS_S_,"",@"SHT_CUDA_INFO"
	.sectionflags	@""
	.align	4


	//----- nvinfo : EIATTR_CUDA_API_VERSION
	.align		4
        /*0000*/ 	.byte	0x04, 0x37
        /*0002*/ 	.short	(.L_511 - .L_510)
.L_510:
        /*0004*/ 	.word	0x00000082


	//----- nvinfo : EIATTR_KPARAM_INFO
	.align		4
.L_511:
        /*0008*/ 	.byte	0x04, 0x17
        /*000a*/ 	.short	(.L_513 - .L_512)
.L_512:
        /*000c*/ 	.word	0x00000000
        /*0010*/ 	.short	0x0002
        /*0012*/ 	.short	0x0010
        /*0014*/ 	.byte	0x00, 0xf5, 0x21, 0x00


	//----- nvinfo : EIATTR_KPARAM_INFO
	.align		4
.L_513:
        /*0018*/ 	.byte	0x04, 0x17
        /*001a*/ 	.short	(.L_515 - .L_514)
.L_514:
        /*001c*/ 	.word	0x00000000
        /*0020*/ 	.short	0x0001
        /*0022*/ 	.short	0x0008
        /*0024*/ 	.byte	0x00, 0xf5, 0x21, 0x00


	//----- nvinfo : EIATTR_KPARAM_INFO
	.align		4
.L_515:
        /*0028*/ 	.byte	0x04, 0x17
        /*002a*/ 	.short	(.L_517 - .L_516)
.L_516:
        /*002c*/ 	.word	0x00000000
        /*0030*/ 	.short	0x0000
        /*0032*/ 	.short	0x0000
        /*0034*/ 	.byte	0x00, 0xf5, 0x21, 0x00


	//----- nvinfo : EIATTR_SPARSE_MMA_MASK
	.align		4
.L_517:
        /*0038*/ 	.byte	0x03, 0x50
        /*003a*/ 	.short	0x0000


	//----- nvinfo : EIATTR_MAXREG_COUNT
	.align		4
        /*003c*/ 	.byte	0x03, 0x1b
        /*003e*/ 	.short	0x00ff


	//----- nvinfo : EIATTR_MERCURY_ISA_VERSION
	.align		4
        /*0040*/ 	.byte	0x03, 0x5f
        /*0042*/ 	.short	0x0101


	//----- nvinfo : EIATTR_VRC_CTA_INIT_COUNT
	.align		4
        /*0044*/ 	.byte	0x02, 0x4a
	.zero		1
	.zero		1


	//----- nvinfo : EIATTR_EXIT_INSTR_OFFSETS
	.align		4
        /*0048*/ 	.byte	0x04, 0x1c
        /*004a*/ 	.short	(.L_519 - .L_518)


	//   ....[0]....
.L_518:
        /*004c*/ 	.word	0x000000c0


	//----- nvinfo : EIATTR_CBANK_PARAM_SIZE
	.align		4
.L_519:
        /*0050*/ 	.byte	0x03, 0x19
        /*0052*/ 	.short	0x0018


	//----- nvinfo : EIATTR_PARAM_CBANK
	.align		4
        /*0054*/ 	.byte	0x04, 0x0a
        /*0056*/ 	.short	(.L_521 - .L_520)
	.align		4
.L_520:
        /*0058*/ 	.word	index@(.nv.constant0._Z15dsoftmax_kernelPfS_S_)
        /*005c*/ 	.short	0x0380
        /*005e*/ 	.short	0x0018


	//----- nvinfo : EIATTR_SW_WAR
	.align		4
.L_521:
        /*0060*/ 	.byte	0x04, 0x36
        /*0062*/ 	.short	(.L_523 - .L_522)
.L_522:
        /*0064*/ 	.word	0x00000008
.L_523:


//--------------------- .nv.info._Z20softmax_naive_kernelPfS_ --------------------------
	.section	.nv.info._Z20softmax_naive_kernelPfS_,"",@"SHT_CUDA_INFO"
	.sectionflags	@""
	.align	4


	//----- nvinfo : EIATTR_CUDA_API_VERSION
	.align		4
        /*0000*/ 	.byte	0x04, 0x37
        /*0002*/ 	.short	(.L_525 - .L_524)
.L_524:
        /*0004*/ 	.word	0x00000082


	//----- nvinfo : EIATTR_KPARAM_INFO
	.align		4
.L_525:
        /*0008*/ 	.byte	0x04, 0x17
        /*000a*/ 	.short	(.L_527 - .L_526)
.L_526:
        /*000c*/ 	.word	0x00000000
        /*0010*/ 	.short	0x0001
        /*0012*/ 	.short	0x0008
        /*0014*/ 	.byte	0x00, 0xf5, 0x21, 0x00


	//----- nvinfo : EIATTR_KPARAM_INFO
	.align		4
.L_527:
        /*0018*/ 	.byte	0x04, 0x17
        /*001a*/ 	.short	(.L_529 - .L_528)
.L_528:
        /*001c*/ 	.word	0x00000000
        /*0020*/ 	.short	0x0000
        /*0022*/ 	.short	0x0000
        /*0024*/ 	.byte	0x00, 0xf5, 0x21, 0x00


	//----- nvinfo : EIATTR_SPARSE_MMA_MASK
	.align		4
.L_529:
        /*0028*/ 	.byte	0x03, 0x50
        /*002a*/ 	.short	0x0000


	//----- nvinfo : EIATTR_MAXREG_COUNT
	.align		4
        /*002c*/ 	.byte	0x03, 0x1b
        /*002e*/ 	.short	0x00ff


	//----- nvinfo : EIATTR_NUM_BARRIERS
	.align		4
        /*0030*/ 	.byte	0x02, 0x4c
        /*0032*/ 	.byte	0x01
	.zero		1


	//----- nvinfo : EIATTR_MERCURY_ISA_VERSION
	.align		4
        /*0034*/ 	.byte	0x03, 0x5f
        /*0036*/ 	.short	0x0101


	//----- nvinfo : EIATTR_VRC_CTA_INIT_COUNT
	.align		4
        /*0038*/ 	.byte	0x02, 0x4a
	.zero		1
	.zero		1


	//----- nvinfo : EIATTR_EXIT_INSTR_OFFSETS
	.align		4
        /*003c*/ 	.byte	0x04, 0x1c
        /*003e*/ 	.short	(.L_531 - .L_530)


	//   ....[0]....
.L_530:
        /*0040*/ 	.word	0x000014a0


	//----- nvinfo : EIATTR_CRS_STACK_SIZE
	.align		4
.L_531:
        /*0044*/ 	.byte	0x04, 0x1e
        /*0046*/ 	.short	(.L_533 - .L_532)
.L_532:
        /*0048*/ 	.word	0x00000000


	//----- nvinfo : EIATTR_CBANK_PARAM_SIZE
	.align		4
.L_533:
        /*004c*/ 	.byte	0x03, 0x19
        /*004e*/ 	.short	0x0010


	//----- nvinfo : EIATTR_PARAM_CBANK
	.align		4
        /*0050*/ 	.byte	0x04, 0x0a
        /*0052*/ 	.short	(.L_535 - .L_534)
	.align		4
.L_534:
        /*0054*/ 	.word	index@(.nv.constant0._Z20softmax_naive_kernelPfS_)
        /*0058*/ 	.short	0x0380
        /*005a*/ 	.short	0x0010


	//----- nvinfo : EIATTR_SW_WAR
	.align		4
.L_535:
        /*005c*/ 	.byte	0x04, 0x36
        /*005e*/ 	.short	(.L_537 - .L_536)
.L_536:
        /*0060*/ 	.word	0x00000008
.L_537:


//--------------------- .nv.info._Z21softmax_divide_kernelPfS_i --------------------------
	.section	.nv.info._Z21softmax_divide_kernelPfS_i,"",@"SHT_CUDA_INFO"
	.sectionflags	@""
	.align	4


	//----- nvinfo : EIATTR_CUDA_API_VERSION
	.align		4
        /*0000*/ 	.byte	0x04, 0x37
        /*0002*/ 	.short	(.L_539 - .L_538)
.L_538:
        /*0004*/ 	.word	0x00000082


	//----- nvinfo : EIATTR_KPARAM_INFO
	.align		4
.L_539:
        /*0008*/ 	.byte	0x04, 0x17
        /*000a*/ 	.short	(.L_541 - .L_540)
.L_540:
        /*000c*/ 	.word	0x00000000
        /*0010*/ 	.short	0x0002
        /*0012*/ 	.short	0x0010
        /*0014*/ 	.byte	0x00, 0xf0, 0x11, 0x00


	//----- nvinfo : EIATTR_KPARAM_INFO
	.align		4
.L_541:
        /*0018*/ 	.byte	0x04, 0x17
        /*001a*/ 	.short	(.L_543 - .L_542)
.L_542:
        /*001c*/ 	.word	0x00000000
        /*0020*/ 	.short	0x0001
        /*0022*/ 	.short	0x0008
        /*0024*/ 	.byte	0x00, 0xf5, 0x21, 0x00


	//----- nvinfo : EIATTR_KPARAM_INFO
	.align		4
.L_543:
        /*0028*/ 	.byte	0x04, 0x17
        /*002a*/ 	.short	(.L_545 - .L_544)
.L_544:
        /*002c*/ 	.word	0x00000000
        /*0030*/ 	.short	0x0000
        /*0032*/ 	.short	0x0000
        /*0034*/ 	.byte	0x00, 0xf5, 0x21, 0x00


	//----- nvinfo : EIATTR_SPARSE_MMA_MASK
	.align		4
.L_545:
        /*0038*/ 	.byte	0x03, 0x50
        /*003a*/ 	.short	0x0000


	//----- nvinfo : EIATTR_MAXREG_COUNT
	.align		4
        /*003c*/ 	.byte	0x03, 0x1b
        /*003e*/ 	.short	0x00ff


	//----- nvinfo : EIATTR_MERCURY_ISA_VERSION
	.align		4
        /*0040*/ 	.byte	0x03, 0x5f
        /*0042*/ 	.short	0x0101


	//----- nvinfo : EIATTR_VRC_CTA_INIT_COUNT
	.align		4
        /*0044*/ 	.byte	0x02, 0x4a
	.zero		1
	.zero		1


	//----- nvinfo : EIATTR_EXIT_INSTR_OFFSETS
	.align		4
        /*0048*/ 	.byte	0x04, 0x1c
        /*004a*/ 	.short	(.L_547 - .L_546)


	//   ....[0]....
.L_546:
        /*004c*/ 	.word	0x00000220


	//----- nvinfo : EIATTR_CRS_STACK_SIZE
	.align		4
.L_547:
        /*0050*/ 	.byte	0x04, 0x1e
        /*0052*/ 	.short	(.L_549 - .L_548)
.L_548:
        /*0054*/ 	.word	0x00000000


	//----- nvinfo : EIATTR_CBANK_PARAM_SIZE
	.align		4
.L_549:
        /*0058*/ 	.byte	0x03, 0x19
        /*005a*/ 	.short	0x0014


	//----- nvinfo : EIATTR_PARAM_CBANK
	.align		4
        /*005c*/ 	.byte	0x04, 0x0a
        /*005e*/ 	.short	(.L_551 - .L_550)
	.align		4
.L_550:
        /*0060*/ 	.word	index@(.nv.constant0._Z21softmax_divide_kernelPfS_i)
        /*0064*/ 	.short	0x0380
        /*0066*/ 	.short	0x0014


	//----- nvinfo : EIATTR_SW_WAR
	.align		4
.L_551:
        /*0068*/ 	.byte	0x04, 0x36
        /*006a*/ 	.short	(.L_553 - .L_552)
.L_552:
        /*006c*/ 	.word	0x00000008
.L_553:


//--------------------- .nv.info._Z23channel_subtract_kernelPfS_S_i --------------------------
	.section	.nv.info._Z23channel_subtract_kernelPfS_S_i,"",@"SHT_CUDA_INFO"
	.sectionflags	@""
	.align	4


	//----- nvinfo : EIATTR_CUDA_API_VERSION
	.align		4
        /*0000*/ 	.byte	0x04, 0x37
        /*0002*/ 	.short	(.L_555 - .L_554)
.L_554:
        /*0004*/ 	.word	0x00000082


	//----- nvinfo : EIATTR_KPARAM_INFO
	.align		4
.L_555:
        /*0008*/ 	.byte	0x04, 0x17
        /*000a*/ 	.short	(.L_557 - .L_556)
.L_556:
        /*000c*/ 	.word	0x00000000
        /*0010*/ 	.short	0x0003
        /*0012*/ 	.short	0x0018
        /*0014*/ 	.byte	0x00, 0xf0, 0x11, 0x00


	//----- nvinfo : EIATTR_KPARAM_INFO
	.align		4
.L_557:
        /*0018*/ 	.byte	0x04, 0x17
        /*001a*/ 	.short	(.L_559 - .L_558)
.L_558:
        /*001c*/ 	.word	0x00000000
        /*0020*/ 	.short	0x0002
        /*0022*/ 	.short	0x0010
        /*0024*/ 	.byte	0x00, 0xf5, 0x21, 0x00


	//----- nvinfo : EIATTR_KPARAM_INFO
	.align		4
.L_559:
        /*0028*/ 	.byte	0x04, 0x17
        /*002a*/ 	.short	(.L_561 - .L_560)
.L_560:
        /*002c*/ 	.word	0x00000000
        /*0030*/ 	.short	0x0001
        /*0032*/ 	.short	0x0008
        /*0034*/ 	.byte	0x00, 0xf5, 0x21, 0x00


	//----- nvinfo : EIATTR_KPARAM_INFO
	.align		4
.L_561:
        /*0038*/ 	.byte	0x04, 0x17
        /*003a*/ 	.short	(.L_563 - .L_562)
.L_562:
        /*003c*/ 	.word	0x00000000
        /*0040*/ 	.short	0x0000
        /*0042*/ 	.short	0x0000
        /*0044*/ 	.byte	0x00, 0xf5, 0x21, 0x00


	//----- nvinfo : EIATTR_SPARSE_MMA_MASK
	.align		4
.L_563:
        /*0048*/ 	.byte	0x03, 0x50
        /*004a*/ 	.short	0x0000


	//----- nvinfo : EIATTR_MAXREG_COUNT
	.align		4
        /*004c*/ 	.byte	0x03, 0x1b
        /*004e*/ 	.short	0x00ff


	//----- nvinfo : EIATTR_MERCURY_ISA_VERSION
	.align		4
        /*0050*/ 	.byte	0x03, 0x5f
        /*0052*/ 	.short	0x0101


	//----- nvinfo : EIATTR_VRC_CTA_INIT_COUNT
	.align		4
        /*0054*/ 	.byte	0x02, 0x4a
	.zero		1
	.zero		1


	//----- nvinfo : EIATTR_EXIT_INSTR_OFFSETS
	.align		4
        /*0058*/ 	.byte	0x04, 0x1c
        /*005a*/ 	.short	(.L_565 - .L_564)


	//   ....[0]....
.L_564:
        /*005c*/ 	.word	0x00000220


	//----- nvinfo : EIATTR_CBANK_PARAM_SIZE
	.align		4
.L_565:
        /*0060*/ 	.byte	0x03, 0x19
        /*0062*/ 	.short	0x001c


	//----- nvinfo : EIATTR_PARAM_CBANK
	.align		4
        /*0064*/ 	.byte	0x04, 0x0a
        /*0066*/ 	.short	(.L_567 - .L_566)
	.align		4
.L_566:
        /*0068*/ 	.word	index@(.nv.constant0._Z23channel_subtract_kernelPfS_S_i)
        /*006c*/ 	.short	0x0380
        /*006e*/ 	.short	0x001c


	//----- nvinfo : EIATTR_SW_WAR
	.align		4
.L_567:
        /*0070*/ 	.byte	0x04, 0x36
        /*0072*/ 	.short	(.L_569 - .L_568)
.L_568:
        /*0074*/ 	.word	0x00000008
.L_569:


//--------------------- .nv.info._Z18channel_max_kernelPfS_i --------------------------
	.section	.nv.info._Z18channel_max_kernelPfS_i,"",@"SHT_CUDA_INFO"
	.sectionflags	@""
	.align	4


	//----- nvinfo : EIATTR_CUDA_API_VERSION
	.align		4
        /*0000*/ 	.byte	0x04, 0x37
        /*0002*/ 	.short	(.L_571 - .L_570)
.L_570:
        /*0004*/ 	.word	0x00000082


	//----- nvinfo : EIATTR_KPARAM_INFO
	.align		4
.L_571:
        /*0008*/ 	.byte	0x04, 0x17
        /*000a*/ 	.short	(.L_573 - .L_572)
.L_572:
        /*000c*/ 	.word	0x00000000
        /*0010*/ 	.short	0x0002
        /*0012*/ 	.short	0x0010
        /*0014*/ 	.byte	0x00, 0xf0, 0x11, 0x00


	//----- nvinfo : EIATTR_KPARAM_INFO
	.align		4
.L_573:
        /*0018*/ 	.byte	0x04, 0x17
        /*001a*/ 	.short	(.L_575 - .L_574)
.L_574:
        /*001c*/ 	.word	0x00000000
        /*0020*/ 	.short	0x0001
        /*0022*/ 	.short	0x0008
        /*0024*/ 	.byte	0x00, 0xf5, 0x21, 0x00


	//----- nvinfo : EIATTR_KPARAM_INFO
	.align		4
.L_575:
        /*0028*/ 	.byte	0x04, 0x17
        /*002a*/ 	.short	(.L_577 - .L_576)
.L_576:
        /*002c*/ 	.word	0x00000000
        /*0030*/ 	.short	0x0000
        /*0032*/ 	.short	0x0000
        /*0034*/ 	.byte	0x00, 0xf5, 0x21, 0x00


	//----- nvinfo : EIATTR_SPARSE_MMA_MASK
	.align		4
.L_577:
        /*0038*/ 	.byte	0x03, 0x50
        /*003a*/ 	.short	0x0000


	//----- nvinfo : EIATTR_MAXREG_COUNT
	.align		4
        /*003c*/ 	.byte	0x03, 0x1b
        /*003e*/ 	.short	0x00ff


	//----- nvinfo : EIATTR_MERCURY_ISA_VERSION
	.align		4
        /*0040*/ 	.byte	0x03, 0x5f
        /*0042*/ 	.short	0x0101


	//----- nvinfo : EIATTR_VRC_CTA_INIT_COUNT
	.align		4
        /*0044*/ 	.byte	0x02, 0x4a
	.zero		1
	.zero		1


	//----- nvinfo : EIATTR_EXIT_INSTR_OFFSETS
	.align		4
        /*0048*/ 	.byte	0x04, 0x1c
        /*004a*/ 	.short	(.L_579 - .L_578)


	//   ....[0]....
.L_578:
        /*004c*/ 	.word	0x00000d30


	//----- nvinfo : EIATTR_CBANK_PARAM_SIZE
	.align		4
.L_579:
        /*0050*/ 	.byte	0x03, 0x19
        /*0052*/ 	.short	0x0014


	//----- nvinfo : EIATTR_PARAM_CBANK
	.align		4
        /*0054*/ 	.byte	0x04, 0x0a
        /*0056*/ 	.short	(.L_581 - .L_580)
	.align		4
.L_580:
        /*0058*/ 	.word	index@(.nv.constant0._Z18channel_max_kernelPfS_i)
        /*005c*/ 	.short	0x0380
        /*005e*/ 	.short	0x0014


	//----- nvinfo : EIATTR_SW_WAR
	.align		4
.L_581:
        /*0060*/ 	.byte	0x04, 0x36
        /*0062*/ 	.short	(.L_583 - .L_582)
.L_582:
        /*0064*/ 	.word	0x00000008
.L_583:


//--------------------- .nv.info._Z18channel_sum_kernelPfS_i --------------------------
	.section	.nv.info._Z18channel_sum_kernelPfS_i,"",@"SHT_CUDA_INFO"
	.sectionflags	@""
	.align	4


	//----- nvinfo : EIATTR_CUDA_API_VERSION
	.align		4
        /*0000*/ 	.byte	0x04, 0x37
        /*0002*/ 	.short	(.L_585 - .L_584)
.L_584:
        /*0004*/ 	.word	0x00000082


	//----- nvinfo : EIATTR_KPARAM_INFO
	.align		4
.L_585:
        /*0008*/ 	.byte	0x04, 0x17
        /*000a*/ 	.short	(.L_587 - .L_586)
.L_586:
        /*000c*/ 	.word	0x00000000
        /*0010*/ 	.short	0x0002
        /*0012*/ 	.short	0x0010
        /*0014*/ 	.byte	0x00, 0xf0, 0x11, 0x00


	//----- nvinfo : EIATTR_KPARAM_INFO
	.align		4
.L_587:
        /*0018*/ 	.byte	0x04, 0x17
        /*001a*/ 	.short	(.L_589 - .L_588)
.L_588:
        /*001c*/ 	.word	0x00000000
        /*0020*/ 	.short	0x0001
        /*0022*/ 	.short	0x0008
        /*0024*/ 	.byte	0x00, 0xf5, 0x21, 0x00


	//----- nvinfo : EIATTR_KPARAM_INFO
	.align		4
.L_589:
        /*0028*/ 	.byte	0x04, 0x17
        /*002a*/ 	.short	(.L_591 - .L_590)
.L_590:
        /*002c*/ 	.word	0x00000000
        /*0030*/ 	.short	0x0000
        /*0032*/ 	.short	0x0000
        /*0034*/ 	.byte	0x00, 0xf5, 0x21, 0x00


	//----- nvinfo : EIATTR_SPARSE_MMA_MASK
	.align		4
.L_591:
        /*0038*/ 	.byte	0x03, 0x50
        /*003a*/ 	.short	0x0000


	//----- nvinfo : EIATTR_MAXREG_COUNT
	.align		4
        /*003c*/ 	.byte	0x03, 0x1b
        /*003e*/ 	.short	0x00ff


	//----- nvinfo : EIATTR_MERCURY_ISA_VERSION
	.align		4
        /*0040*/ 	.byte	0x03, 0x5f
        /*0042*/ 	.short	0x0101


	//----- nvinfo : EIATTR_VRC_CTA_INIT_COUNT
	.align		4
        /*0044*/ 	.byte	0x02, 0x4a
	.zero		1
	.zero		1


	//----- nvinfo : EIATTR_EXIT_INSTR_OFFSETS
	.align		4
        /*0048*/ 	.byte	0x04, 0x1c
        /*004a*/ 	.short	(.L_593 - .L_592)


	//   ....[0]....
.L_592:
        /*004c*/ 	.word	0x00000e00


	//----- nvinfo : EIATTR_CBANK_PARAM_SIZE
	.align		4
.L_593:
        /*0050*/ 	.byte	0x03, 0x19
        /*0052*/ 	.short	0x0014


	//----- nvinfo : EIATTR_PARAM_CBANK
	.align		4
        /*0054*/ 	.byte	0x04, 0x0a
        /*0056*/ 	.short	(.L_595 - .L_594)
	.align		4
.L_594:
        /*0058*/ 	.word	index@(.nv.constant0._Z18channel_sum_kernelPfS_i)
        /*005c*/ 	.short	0x0380
        /*005e*/ 	.short	0x0014


	//----- nvinfo : EIATTR_SW_WAR
	.align		4
.L_595:
        /*0060*/ 	.byte	0x04, 0x36
        /*0062*/ 	.short	(.L_597 - .L_596)
.L_596:
        /*0064*/ 	.word	0x00000008
.L_597:


//--------------------- .nv.info._Z16dlogistic_kernelPfS_S_i --------------------------
	.section	.nv.info._Z16dlogistic_kernelPfS_S_i,"",@"SHT_CUDA_INFO"
	.sectionflags	@""
	.align	4


	//----- nvinfo : EIATTR_CUDA_API_VERSION
	.align		4
        /*0000*/ 	.byte	0x04, 0x37
        /*0002*/ 	.short	(.L_599 - .L_598)
.L_598:
        /*0004*/ 	.word	0x00000082


	//----- nvinfo : EIATTR_KPARAM_INFO
	.align		4
.L_599:
        /*0008*/ 	.byte	0x04, 0x17
        /*000a*/ 	.short	(.L_601 - .L_600)
.L_600:
        /*000c*/ 	.word	0x00000000
        /*0010*/ 	.short	0x0003
        /*0012*/ 	.short	0x0018
        /*0014*/ 	.byte	0x00, 0xf0, 0x11, 0x00


	//----- nvinfo : EIATTR_KPARAM_INFO
	.align		4
.L_601:
        /*0018*/ 	.byte	0x04, 0x17
        /*001a*/ 	.short	(.L_603 - .L_602)
.L_602:
        /*001c*/ 	.word	0x00000000
        /*0020*/ 	.short	0x0002
        /*0022*/ 	.short	0x0010
        /*0024*/ 	.byte	0x00, 0xf5, 0x21, 0x00


	//----- nvinfo : EIATTR_KPARAM_INFO
	.align		4
.L_603:
        /*0028*/ 	.byte	0x04, 0x17
        /*002a*/ 	.short	(.L_605 - .L_604)
.L_604:
        /*002c*/ 	.word	0x00000000
        /*0030*/ 	.short	0x0001
        /*0032*/ 	.short	0x0008
        /*0034*/ 	.byte	0x00, 0xf5, 0x21, 0x00


	//----- nvinfo : EIATTR_KPARAM_INFO
	.align		4
.L_605:
        /*0038*/ 	.byte	0x04, 0x17
        /*003a*/ 	.short	(.L_607 - .L_606)
.L_606:
        /*003c*/ 	.word	0x00000000
        /*0040*/ 	.short	0x0000
        /*0042*/ 	.short	0x0000
        /*0044*/ 	.byte	0x00, 0xf5, 0x21, 0x00


	//----- nvinfo : EIATTR_SPARSE_MMA_MASK
	.align		4
.L_607:
        /*0048*/ 	.byte	0x03, 0x50
        /*004a*/ 	.short	0x0000


	//----- nvinfo : EIATTR_MAXREG_COUNT
	.align		4
        /*004c*/ 	.byte	0x03, 0x1b
        /*004e*/ 	.short	0x00ff


	//----- nvinfo : EIATTR_MERCURY_ISA_VERSION
	.align		4
        /*0050*/ 	.byte	0x03, 0x5f
        /*0052*/ 	.short	0x0101


	//----- nvinfo : EIATTR_VRC_CTA_INIT_COUNT
	.align		4
        /*0054*/ 	.byte	0x02, 0x4a
	.zero		1
	.zero		1


	//----- nvinfo : EIATTR_EXIT_INSTR_OFFSETS
	.align		4
        /*0058*/ 	.byte	0x04, 0x1c
        /*005a*/ 	.short	(.L_609 - .L_608)


	//   ....[0]....
.L_608:
        /*005c*/ 	.word	0x00000070


	//   ....[1]....
        /*0060*/ 	.word	0x00000180


	//----- nvinfo : EIATTR_CBANK_PARAM_SIZE
	.align		4
.L_609:
        /*0064*/ 	.byte	0x03, 0x19
        /*0066*/ 	.short	0x001c


	//----- nvinfo : EIATTR_PARAM_CBANK
	.align		4
        /*0068*/ 	.byte	0x04, 0x0a
        /*006a*/ 	.short	(.L_611 - .L_610)
	.align		4
.L_610:
        /*006c*/ 	.word	index@(.nv.constant0._Z16dlogistic_kernelPfS_S_i)
        /*0070*/ 	.short	0x0380
        /*0072*/ 	.short	0x001c


	//----- nvinfo : EIATTR_SW_WAR
	.align		4
.L_611:
        /*0074*/ 	.byte	0x04, 0x36
        /*0076*/ 	.short	(.L_613 - .L_612)
.L_612:
        /*0078*/ 	.word	0x00000008
.L_613:


//--------------------- .nv.info._Z15logistic_kernelPfS_i --------------------------
	.section	.nv.info._Z15logistic_kernelPfS_i,"",@"SHT_CUDA_INFO"
	.sectionflags	@""
	.align	4


	//----- nvinfo : EIATTR_CUDA_API_VERSION
	.align		4
        /*0000*/ 	.byte	0x04, 0x37
        /*0002*/ 	.short	(.L_615 - .L_614)
.L_614:
        /*0004*/ 	.word	0x00000082


	//----- nvinfo : EIATTR_KPARAM_INFO
	.align		4
.L_615:
        /*0008*/ 	.byte	0x04, 0x17
        /*000a*/ 	.short	(.L_617 - .L_616)
.L_616:
        /*000c*/ 	.word	0x00000000
        /*0010*/ 	.short	0x0002
        /*0012*/ 	.short	0x0010
        /*0014*/ 	.byte	0x00, 0xf0, 0x11, 0x00


	//----- nvinfo : EIATTR_KPARAM_INFO
	.align		4
.L_617:
        /*0018*/ 	.byte	0x04, 0x17
        /*001a*/ 	.short	(.L_619 - .L_618)
.L_618:
        /*001c*/ 	.word	0x00000000
        /*0020*/ 	.short	0x0001
        /*0022*/ 	.short	0x0008
        /*0024*/ 	.byte	0x00, 0xf5, 0x21, 0x00


	//----- nvinfo : EIATTR_KPARAM_INFO
	.align		4
.L_619:
        /*0028*/ 	.byte	0x04, 0x17
        /*002a*/ 	.short	(.L_621 - .L_620)
.L_620:
        /*002c*/ 	.word	0x00000000
        /*0030*/ 	.short	0x0000
        /*0032*/ 	.short	0x0000
        /*0034*/ 	.byte	0x00, 0xf5, 0x21, 0x00


	//----- nvinfo : EIATTR_SPARSE_MMA_MASK
	.align		4
.L_621:
        /*0038*/ 	.byte	0x03, 0x50
        /*003a*/ 	.short	0x0000


	//----- nvinfo : EIATTR_MAXREG_COUNT
	.align		4
        /*003c*/ 	.byte	0x03, 0x1b
        /*003e*/ 	.short	0x00ff


	//----- nvinfo : EIATTR_MERCURY_ISA_VERSION
	.align		4
        /*0040*/ 	.byte	0x03, 0x5f
        /*0042*/ 	.short	0x0101


	//----- nvinfo : EIATTR_VRC_CTA_INIT_COUNT
	.align		4
        /*0044*/ 	.byte	0x02, 0x4a
	.zero		1
	.zero		1


	//----- nvinfo : EIATTR_EXIT_INSTR_OFFSETS
	.align		4
        /*0048*/ 	.byte	0x04, 0x1c
        /*004a*/ 	.short	(.L_623 - .L_622)


	//   ....[0]....
.L_622:
        /*004c*/ 	.word	0x00000070


	//   ....[1]....
        /*0050*/ 	.word	0x000002b0


	//----- nvinfo : EIATTR_CRS_STACK_SIZE
	.align		4
.L_623:
        /*0054*/ 	.byte	0x04, 0x1e
        /*0056*/ 	.short	(.L_625 - .L_624)
.L_624:
        /*0058*/ 	.word	0x00000000


	//----- nvinfo : EIATTR_CBANK_PARAM_SIZE
	.align		4
.L_625:
        /*005c*/ 	.byte	0x03, 0x19
        /*005e*/ 	.short	0x0014


	//----- nvinfo : EIATTR_PARAM_CBANK
	.align		4
        /*0060*/ 	.byte	0x04, 0x0a
        /*0062*/ 	.short	(.L_627 - .L_626)
	.align		4
.L_626:
        /*0064*/ 	.word	index@(.nv.constant0._Z15logistic_kernelPfS_i)
        /*0068*/ 	.short	0x0380
        /*006a*/ 	.short	0x0014


	//----- nvinfo : EIATTR_SW_WAR
	.align		4
.L_627:
        /*006c*/ 	.byte	0x04, 0x36
        /*006e*/ 	.short	(.L_629 - .L_628)
.L_628:
        /*0070*/ 	.word	0x00000008
.L_629:


//--------------------- .nv.info._Z11sqrt_kernelPfS_i --------------------------
	.section	.nv.info._Z11sqrt_kernelPfS_i,"",@"SHT_CUDA_INFO"
	.sectionflags	@""
	.align	4


	//----- nvinfo : EIATTR_CUDA_API_VERSION
	.align		4
        /*0000*/ 	.byte	0x04, 0x37
        /*0002*/ 	.short	(.L_631 - .L_630)
.L_630:
        /*0004*/ 	.word	0x00000082


	//----- nvinfo : EIATTR_KPARAM_INFO
	.align		4
.L_631:
        /*0008*/ 	.byte	0x04, 0x17
        /*000a*/ 	.short	(.L_633 - .L_632)
.L_632:
        /*000c*/ 	.word	0x00000000
        /*0010*/ 	.short	0x0002
        /*0012*/ 	.short	0x0010
        /*0014*/ 	.byte	0x00, 0xf0, 0x11, 0x00


	//----- nvinfo : EIATTR_KPARAM_INFO
	.align		4
.L_633:
        /*0018*/ 	.byte	0x04, 0x17
        /*001a*/ 	.short	(.L_635 - .L_634)
.L_634:
        /*001c*/ 	.word	0x00000000
        /*0020*/ 	.short	0x0001
        /*0022*/ 	.short	0x0008
        /*0024*/ 	.byte	0x00, 0xf5, 0x21, 0x00


	//----- nvinfo : EIATTR_KPARAM_INFO
	.align		4
.L_635:
        /*0028*/ 	.byte	0x04, 0x17
        /*002a*/ 	.short	(.L_637 - .L_636)
.L_636:
        /*002c*/ 	.word	0x00000000
        /*0030*/ 	.short	0x0000
        /*0032*/ 	.short	0x0000
        /*0034*/ 	.byte	0x00, 0xf5, 0x21, 0x00


	//----- nvinfo : EIATTR_SPARSE_MMA_MASK
	.align		4
.L_637:
        /*0038*/ 	.byte	0x03, 0x50
        /*003a*/ 	.short	0x0000


	//----- nvinfo : EIATTR_MAXREG_COUNT
	.align		4
        /*003c*/ 	.byte	0x03, 0x1b
        /*003e*/ 	.short	0x00ff


	//----- nvinfo : EIATTR_MERCURY_ISA_VERSION
	.align		4
        /*0040*/ 	.byte	0x03, 0x5f
        /*0042*/ 	.short	0x0101


	//----- nvinfo : EIATTR_VRC_CTA_INIT_COUNT
	.align		4
        /*0044*/ 	.byte	0x02, 0x4a
	.zero		1
	.zero		1


	//----- nvinfo : EIATTR_EXIT_INSTR_OFFSETS
	.align		4
        /*0048*/ 	.byte	0x04, 0x1c
        /*004a*/ 	.short	(.L_639 - .L_638)


	//   ....[0]....
.L_638:
        /*004c*/ 	.word	0x00000070


	//   ....[1]....
        /*0050*/ 	.word	0x000001c0


	//----- nvinfo : EIATTR_CRS_STACK_SIZE
	.align		4
.L_639:
        /*0054*/ 	.byte	0x04, 0x1e
        /*0056*/ 	.short	(.L_641 - .L_640)
.L_640:
        /*0058*/ 	.word	0x00000000


	//----- nvinfo : EIATTR_CBANK_PARAM_SIZE
	.align		4
.L_641:
        /*005c*/ 	.byte	0x03, 0x19
        /*005e*/ 	.short	0x0014


	//----- nvinfo : EIATTR_PARAM_CBANK
	.align		4
        /*0060*/ 	.byte	0x04, 0x0a
        /*0062*/ 	.short	(.L_643 - .L_642)
	.align		4
.L_642:
        /*0064*/ 	.word	index@(.nv.constant0._Z11sqrt_kernelPfS_i)
        /*0068*/ 	.short	0x0380
        /*006a*/ 	.short	0x0014


	//----- nvinfo : EIATTR_SW_WAR
	.align		4
.L_643:
        /*006c*/ 	.byte	0x04, 0x36
        /*006e*/ 	.short	(.L_645 - .L_644)
.L_644:
        /*0070*/ 	.word	0x00000008
.L_645:


//--------------------- .nv.info._Z16broadcast_kernelPfS_ --------------------------
	.section	.nv.info._Z16broadcast_kernelPfS_,"",@"SHT_CUDA_INFO"
	.sectionflags	@""
	.align	4


	//----- nvinfo : EIATTR_CUDA_API_VERSION
	.align		4
        /*0000*/ 	.byte	0x04, 0x37
        /*0002*/ 	.short	(.L_647 - .L_646)
.L_646:
        /*0004*/ 	.word	0x00000082


	//----- nvinfo : EIATTR_KPARAM_INFO
	.align		4
.L_647:
        /*0008*/ 	.byte	0x04, 0x17
        /*000a*/ 	.short	(.L_649 - .L_648)
.L_648:
        /*000c*/ 	.word	0x00000000
        /*0010*/ 	.short	0x0001
        /*0012*/ 	.short	0x0008
        /*0014*/ 	.byte	0x00, 0xf5, 0x21, 0x00


	//----- nvinfo : EIATTR_KPARAM_INFO
	.align		4
.L_649:
        /*0018*/ 	.byte	0x04, 0x17
        /*001a*/ 	.short	(.L_651 - .L_650)
.L_650:
        /*001c*/ 	.word	0x00000000
        /*0020*/ 	.short	0x0000
        /*0022*/ 	.short	0x0000
        /*0024*/ 	.byte	0x00, 0xf5, 0x21, 0x00


	//----- nvinfo : EIATTR_SPARSE_MMA_MASK
	.align		4
.L_651:
        /*0028*/ 	.byte	0x03, 0x50
        /*002a*/ 	.short	0x0000


	//----- nvinfo : EIATTR_MAXREG_COUNT
	.align		4
        /*002c*/ 	.byte	0x03, 0x1b
        /*002e*/ 	.short	0x00ff


	//----- nvinfo : EIATTR_MERCURY_ISA_VERSION
	.align		4
        /*0030*/ 	.byte	0x03, 0x5f
        /*0032*/ 	.short	0x0101


	//----- nvinfo : EIATTR_VRC_CTA_INIT_COUNT
	.align		4
        /*0034*/ 	.byte	0x02, 0x4a
	.zero		1
	.zero		1


	//----- nvinfo : EIATTR_EXIT_INSTR_OFFSETS
	.align		4
        /*0038*/ 	.byte	0x04, 0x1c
        /*003a*/ 	.short	(.L_653 - .L_652)


	//   ....[0]....
.L_652:
        /*003c*/ 	.word	0x000000c0


	//----- nvinfo : EIATTR_CBANK_PARAM_SIZE
	.align		4
.L_653:
        /*0040*/ 	.byte	0x03, 0x19
        /*0042*/ 	.short	0x0010


	//----- nvinfo : EIATTR_PARAM_CBANK
	.align		4
        /*0044*/ 	.byte	0x04, 0x0a
        /*0046*/ 	.short	(.L_655 - .L_654)
	.align		4
.L_654:
        /*0048*/ 	.word	index@(.nv.constant0._Z16broadcast_kernelPfS_)
        /*004c*/ 	.short	0x0380
        /*004e*/ 	.short	0x0010


	//----- nvinfo : EIATTR_SW_WAR
	.align		4
.L_655:
        /*0050*/ 	.byte	0x04, 0x36
        /*0052*/ 	.short	(.L_657 - .L_656)
.L_656:
        /*0054*/ 	.word	0x00000008
.L_657:


//--------------------- .nv.info._Z13sample_kernelPfS_S_ --------------------------
	.section	.nv.info._Z13sample_kernelPfS_S_,"",@"SHT_CUDA_INFO"
	.sectionflags	@""
	.align	4


	//----- nvinfo : EIATTR_CUDA_API_VERSION
	.align		4
        /*0000*/ 	.byte	0x04, 0x37
        /*0002*/ 	.short	(.L_659 - .L_658)
.L_658:
        /*0004*/ 	.word	0x00000082


	//----- nvinfo : EIATTR_KPARAM_INFO
	.align		4
.L_659:
        /*0008*/ 	.byte	0x04, 0x17
        /*000a*/ 	.short	(.L_661 - .L_660)
.L_660:
        /*000c*/ 	.word	0x00000000
        /*0010*/ 	.short	0x0002
        /*0012*/ 	.short	0x0010
        /*0014*/ 	.byte	0x00, 0xf5, 0x21, 0x00


	//----- nvinfo : EIATTR_KPARAM_INFO
	.align		4
.L_661:
        /*0018*/ 	.byte	0x04, 0x17
        /*001a*/ 	.short	(.L_663 - .L_662)
.L_662:
        /*001c*/ 	.word	0x00000000
        /*0020*/ 	.short	0x0001
        /*0022*/ 	.short	0x0008
        /*0024*/ 	.byte	0x00, 0xf5, 0x21, 0x00


	//----- nvinfo : EIATTR_KPARAM_INFO
	.align		4
.L_663:
        /*0028*/ 	.byte	0x04, 0x17
        /*002a*/ 	.short	(.L_665 - .L_664)
.L_664:
        /*002c*/ 	.word	0x00000000
        /*0030*/ 	.short	0x0000
        /*0032*/ 	.short	0x0000
        /*0034*/ 	.byte	0x00, 0xf5, 0x21, 0x00


	//----- nvinfo : EIATTR_SPARSE_MMA_MASK
	.align		4
.L_665:
        /*0038*/ 	.byte	0x03, 0x50
        /*003a*/ 	.short	0x0000


	//----- nvinfo : EIATTR_MAXREG_COUNT
	.align		4
        /*003c*/ 	.byte	0x03, 0x1b
        /*003e*/ 	.short	0x00ff


	//----- nvinfo : EIATTR_MERCURY_ISA_VERSION
	.align		4
        /*0040*/ 	.byte	0x03, 0x5f
        /*0042*/ 	.short	0x0101


	//----- nvinfo : EIATTR_VRC_CTA_INIT_COUNT
	.align		4
        /*0044*/ 	.byte	0x02, 0x4a
	.zero		1
	.zero		1


	//----- nvinfo : EIATTR_EXIT_INSTR_OFFSETS
	.align		4
        /*0048*/ 	.byte	0x04, 0x1c
        /*004a*/ 	.short	(.L_667 - .L_666)


	//   ....[0]....
.L_666:
        /*004c*/ 	.word	0x00000110


	//   ....[1]....
        /*0050*/ 	.word	0x00000150


	//----- nvinfo : EIATTR_CBANK_PARAM_SIZE
	.align		4
.L_667:
        /*0054*/ 	.byte	0x03, 0x19
        /*0056*/ 	.short	0x0018


	//----- nvinfo : EIATTR_PARAM_CBANK
	.align		4
        /*0058*/ 	.byte	0x04, 0x0a
        /*005a*/ 	.short	(.L_669 - .L_668)
	.align		4
.L_668:
        /*005c*/ 	.word	index@(.nv.constant0._Z13sample_kernelPfS_S_)
        /*0060*/ 	.short	0x0380
        /*0062*/ 	.short	0x0018


	//----- nvinfo : EIATTR_SW_WAR
	.align		4
.L_669:
        /*0064*/ 	.byte	0x04, 0x36
        /*0066*/ 	.short	(.L_671 - .L_670)
.L_670:
        /*0068*/ 	.word	0x00000008
.L_671:


//--------------------- .nv.info._Z10div_kernelPfS_S_i --------------------------
	.section	.nv.info._Z10div_kernelPfS_S_i,"",@"SHT_CUDA_INFO"
	.sectionflags	@""
	.align	4


	//----- nvinfo : EIATTR_CUDA_API_VERSION
	.align		4
        /*0000*/ 	.byte	0x04, 0x37
        /*0002*/ 	.short	(.L_673 - .L_672)
.L_672:
        /*0004*/ 	.word	0x00000082


	//----- nvinfo : EIATTR_KPARAM_INFO
	.align		4
.L_673:
        /*0008*/ 	.byte	0x04, 0x17
        /*000a*/ 	.short	(.L_675 - .L_674)
.L_674:
        /*000c*/ 	.word	0x00000000
        /*0010*/ 	.short	0x0003
        /*0012*/ 	.short	0x0018
        /*0014*/ 	.byte	0x00, 0xf0, 0x11, 0x00


	//----- nvinfo : EIATTR_KPARAM_INFO
	.align		4
.L_675:
        /*0018*/ 	.byte	0x04, 0x17
        /*001a*/ 	.short	(.L_677 - .L_676)
.L_676:
        /*001c*/ 	.word	0x00000000
        /*0020*/ 	.short	0x0002
        /*0022*/ 	.short	0x0010
        /*0024*/ 	.byte	0x00, 0xf5, 0x21, 0x00


	//----- nvinfo : EIATTR_KPARAM_INFO
	.align		4
.L_677:
        /*0028*/ 	.byte	0x04, 0x17
        /*002a*/ 	.short	(.L_679 - .L_678)
.L_678:
        /*002c*/ 	.word	0x00000000
        /*0030*/ 	.short	0x0001
        /*0032*/ 	.short	0x0008
        /*0034*/ 	.byte	0x00, 0xf5, 0x21, 0x00


	//----- nvinfo : EIATTR_KPARAM_INFO
	.align		4
.L_679:
        /*0038*/ 	.byte	0x04, 0x17
        /*003a*/ 	.short	(.L_681 - .L_680)
.L_680:
        /*003c*/ 	.word	0x00000000
        /*0040*/ 	.short	0x0000
        /*0042*/ 	.short	0x0000
        /*0044*/ 	.byte	0x00, 0xf5, 0x21, 0x00


	//----- nvinfo : EIATTR_SPARSE_MMA_MASK
	.align		4
.L_681:
        /*0048*/ 	.byte	0x03, 0x50
        /*004a*/ 	.short	0x0000


	//----- nvinfo : EIATTR_MAXREG_COUNT
	.align		4
        /*004c*/ 	.byte	0x03, 0x1b
        /*004e*/ 	.short	0x00ff


	//----- nvinfo : EIATTR_MERCURY_ISA_VERSION
	.align		4
        /*0050*/ 	.byte	0x03, 0x5f
        /*0052*/ 	.short	0x0101


	//----- nvinfo : EIATTR_VRC_CTA_INIT_COUNT
	.align		4
        /*0054*/ 	.byte	0x02, 0x4a
	.zero		1
	.zero		1


	//----- nvinfo : EIATTR_EXIT_INSTR_OFFSETS
	.align		4
        /*0058*/ 	.byte	0x04, 0x1c
        /*005a*/ 	.short	(.L_683 - .L_682)


	//   ....[0]....
.L_682:
        /*005c*/ 	.word	0x00000070


	//   ....[1]....
        /*0060*/ 	.word	0x000001f0


	//----- nvinfo : EIATTR_CRS_STACK_SIZE
	.align		4
.L_683:
        /*0064*/ 	.byte	0x04, 0x1e
        /*0066*/ 	.short	(.L_685 - .L_684)
.L_684:
        /*0068*/ 	.word	0x00000000


	//----- nvinfo : EIATTR_CBANK_PARAM_SIZE
	.align		4
.L_685:
        /*006c*/ 	.byte	0x03, 0x19
        /*006e*/ 	.short	0x001c


	//----- nvinfo : EIATTR_PARAM_CBANK
	.align		4
        /*0070*/ 	.byte	0x04, 0x0a
        /*0072*/ 	.short	(.L_687 - .L_686)
	.align		4
.L_686:
        /*0074*/ 	.word	index@(.nv.constant0._Z10div_kernelPfS_S_i)
        /*0078*/ 	.short	0x0380
        /*007a*/ 	.short	0x001c


	//----- nvinfo : EIATTR_SW_WAR
	.align		4
.L_687:
        /*007c*/ 	.byte	0x04, 0x36
        /*007e*/ 	.short	(.L_689 - .L_688)
.L_688:
        /*0080*/ 	.word	0x00000008
.L_689:


//--------------------- .nv.info._Z11mult_kernelPfS_S_i --------------------------
	.section	.nv.info._Z11mult_kernelPfS_S_i,"",@"SHT_CUDA_INFO"
	.sectionflags	@""
	.align	4


	//----- nvinfo : EIATTR_CUDA_API_VERSION
	.align		4
        /*0000*/ 	.byte	0x04, 0x37
        /*0002*/ 	.short	(.L_691 - .L_690)
.L_690:
        /*0004*/ 	.word	0x00000082


	//----- nvinfo : EIATTR_KPARAM_INFO
	.align		4
.L_691:
        /*0008*/ 	.byte	0x04, 0x17
        /*000a*/ 	.short	(.L_693 - .L_692)
.L_692:
        /*000c*/ 	.word	0x00000000
        /*0010*/ 	.short	0x0003
        /*0012*/ 	.short	0x0018
        /*0014*/ 	.byte	0x00, 0xf0, 0x11, 0x00


	//----- nvinfo : EIATTR_KPARAM_INFO
	.align		4
.L_693:
        /*0018*/ 	.byte	0x04, 0x17
        /*001a*/ 	.short	(.L_695 - .L_694)
.L_694:
        /*001c*/ 	.word	0x00000000
        /*0020*/ 	.short	0x0002
        /*0022*/ 	.short	0x0010
        /*0024*/ 	.byte	0x00, 0xf5, 0x21, 0x00


	//----- nvinfo : EIATTR_KPARAM_INFO
	.align		4
.L_695:
        /*0028*/ 	.byte	0x04, 0x17
        /*002a*/ 	.short	(.L_697 - .L_696)
.L_696:
        /*002c*/ 	.word	0x00000000
        /*0030*/ 	.short	0x0001
        /*0032*/ 	.short	0x0008
        /*0034*/ 	.byte	0x00, 0xf5, 0x21, 0x00


	//----- nvinfo : EIATTR_KPARAM_INFO
	.align		4
.L_697:
        /*0038*/ 	.byte	0x04, 0x17
        /*003a*/ 	.short	(.L_699 - .L_698)
.L_698:
        /*003c*/ 	.word	0x00000000
        /*0040*/ 	.short	0x0000
        /*0042*/ 	.short	0x0000
        /*0044*/ 	.byte	0x00, 0xf5, 0x21, 0x00


	//----- nvinfo : EIATTR_SPARSE_MMA_MASK
	.align		4
.L_699:
        /*0048*/ 	.byte	0x03, 0x50
        /*004a*/ 	.short	0x0000


	//----- nvinfo : EIATTR_MAXREG_COUNT
	.align		4
        /*004c*/ 	.byte	0x03, 0x1b
        /*004e*/ 	.short	0x00ff


	//----- nvinfo : EIATTR_MERCURY_ISA_VERSION
	.align		4
        /*0050*/ 	.byte	0x03, 0x5f
        /*0052*/ 	.short	0x0101


	//----- nvinfo : EIATTR_VRC_CTA_INIT_COUNT
	.align		4
        /*0054*/ 	.byte	0x02, 0x4a
	.zero		1
	.zero		1


	//----- nvinfo : EIATTR_EXIT_INSTR_OFFSETS
	.align		4
        /*0058*/ 	.byte	0x04, 0x1c
        /*005a*/ 	.short	(.L_701 - .L_700)


	//   ....[0]....
.L_700:
        /*005c*/ 	.word	0x00000070


	//   ....[1]....
        /*0060*/ 	.word	0x00000130


	//----- nvinfo : EIATTR_CBANK_PARAM_SIZE
	.align		4
.L_701:
        /*0064*/ 	.byte	0x03, 0x19
        /*0066*/ 	.short	0x001c


	//----- nvinfo : EIATTR_PARAM_CBANK
	.align		4
        /*0068*/ 	.byte	0x04, 0x0a
        /*006a*/ 	.short	(.L_703 - .L_702)
	.align		4
.L_702:
        /*006c*/ 	.word	index@(.nv.constant0._Z11mult_kernelPfS_S_i)
        /*0070*/ 	.short	0x0380
        /*0072*/ 	.short	0x001c


	//----- nvinfo : EIATTR_SW_WAR
	.align		4
.L_703:
        /*0074*/ 	.byte	0x04, 0x36
        /*0076*/ 	.short	(.L_705 - .L_704)
.L_704:
        /*0078*/ 	.word	0x00000008
.L_705:


//--------------------- .nv.callgraph             --------------------------
	.section	.nv.callgraph,"",@"SHT_CUDA_CALLGRAPH"
	.align	4
	.sectionentsize	8
	.align		4
        /*0000*/ 	.word	0x00000000
	.align		4
        /*0004*/ 	.word	0xffffffff
	.align		4
        /*0008*/ 	.word	0x00000000
	.align		4
        /*000c*/ 	.word	0xfffffffe
	.align		4
        /*0010*/ 	.word	0x00000000
	.align		4
        /*0014*/ 	.word	0xfffffffd
	.align		4
        /*0018*/ 	.word	0x00000000
	.align		4
        /*001c*/ 	.word	0xfffffffc


//--------------------- .text._Z21design_2_image_kernelPfS_ --------------------------
	.section	.text._Z21design_2_image_kernelPfS_,"ax",@progbits
	.align	128
        .global         _Z21design_2_image_kernelPfS_
        .type           _Z21design_2_image_kernelPfS_,@function
        .size           _Z21design_2_image_kernelPfS_,(.L_x_184 - _Z21design_2_image_kernelPfS_)
        .other          _Z21design_2_image_kernelPfS_,@"STO_CUDA_ENTRY STV_DEFAULT"
_Z21design_2_image_kernelPfS_:
.text._Z21design_2_image_kernelPfS_:
[----:B------:R-:W-:Y:S01]  /*0000*/  LDC R1, c[0x0][0x37c] ;  /* 0x0000df00ff017b82 */ /* 0x000fe20000000800 */
[----:B------:R-:W0:Y:S07]  /*0010*/  S2R R3, SR_TID.Y ;  /* 0x0000000000037919 */ /* 0x000e2e0000002200 */
[----:B------:R-:W0:Y:S01]  /*0020*/  S2UR UR4, SR_CTAID.Y ;  /* 0x00000000000479c3 */ /* 0x000e220000002600 */
[----:B------:R-:W1:Y:S01]  /*0030*/  LDCU.64 UR6, c[0x0][0x380] ;  /* 0x00007000ff0677ac */ /* 0x000e620008000a00 */
[----:B------:R-:W2:Y:S01]  /*0040*/  S2R R5, SR_CTAID.X ;  /* 0x0000000000057919 */ /* 0x000ea20000002500 */
[----:B------:R-:W3:Y:S01]  /*0050*/  LDCU.64 UR8, c[0x0][0x358] ;  /* 0x00006b00ff0877ac */ /* 0x000ee20008000a00 */
[----:B------:R-:W2:Y:S04]  /*0060*/  S2R R4, SR_TID.X ;  /* 0x0000000000047919 */ /* 0x000ea80000002100 */
[----:B------:R-:W0:Y:S01]  /*0070*/  LDC R0, c[0x0][0x364] ;  /* 0x0000d900ff007b82 */ /* 0x000e220000000800 */
[----:B------:R-:W4:Y:S01]  /*0080*/  LDCU UR5, c[0x0][0x370] ;  /* 0x00006e00ff0577ac */ /* 0x000f220008000800 */
[----:B------:R-:W4:Y:S01]  /*0090*/  LDCU UR10, c[0x0][0x360] ;  /* 0x00006c00ff0a77ac */ /* 0x000f220008000800 */
[----:B-1----:R-:W-:-:S04]  /*00a0*/  UIADD3 UR6, UP0, UPT, UR6, 0x20, URZ ;  /* 0x0000002006067890 */ /* 0x002fc8000ff1e0ff */
[----:B------:R-:W-:Y:S01]  /*00b0*/  UIADD3.X UR7, UPT, UPT, URZ, UR7, URZ, UP0, !UPT ;  /* 0x00000007ff077290 */ /* 0x000fe200087fe4ff */
[----:B0-----:R-:W-:Y:S01]  /*00c0*/  IMAD R0, R0, UR4, R3 ;  /* 0x0000000400007c24 */ /* 0x001fe2000f8e0203 */
[----:B----4-:R-:W-:-:S04]  /*00d0*/  UIMAD UR4, UR5, UR10, URZ ;  /* 0x0000000a050472a4 */ /* 0x010fc8000f8e02ff */
[----:B------:R-:W-:Y:S01]  /*00e0*/  IADD3 R2, PT, PT, R0, -0x8, RZ ;  /* 0xfffffff800027810 */ /* 0x000fe20007ffe0ff */
[----:B--2---:R-:W-:-:S04]  /*00f0*/  IMAD R3, R5, UR10, R4 ;  /* 0x0000000a05037c24 */ /* 0x004fc8000f8e0204 */
[----:B------:R-:W-:Y:S01]  /*0100*/  IMAD R2, R2, UR5, R2 ;  /* 0x0000000502027c24 */ /* 0x000fe2000f8e0202 */
[----:B------:R-:W-:Y:S02]  /*0110*/  UIADD3 UR5, UPT, UPT, UR4, UR10, URZ ;  /* 0x0000000a04057290 */ /* 0x000fe4000fffe0ff */
[----:B------:R-:W-:Y:S01]  /*0120*/  IMAD R7, R0, UR4, R3 ;  /* 0x0000000400077c24 */ /* 0x000fe2000f8e0203 */
[----:B------:R-:W-:Y:S01]  /*0130*/  MOV R3, UR7 ;  /* 0x0000000700037c02 */ /* 0x000fe20008000f00 */
[----:B------:R-:W-:Y:S01]  /*0140*/  UMOV UR4, URZ ;  /* 0x000000ff00047c82 */ /* 0x000fe20008000000 */
[----:B------:R-:W-:Y:S02]  /*0150*/  IADD3 R2, PT, PT, R2, R5, RZ ;  /* 0x0000000502027210 */ /* 0x000fe40007ffe0ff */
[----:B------:R-:W-:-:S03]  /*0160*/  SHF.L.U32 R7, R7, 0x8, RZ ;  /* 0x0000000807077819 */ /* 0x000fc600000006ff */
[----:B------:R-:W-:Y:S01]  /*0170*/  IMAD R0, R2, UR10, R4 ;  /* 0x0000000a02007c24 */ /* 0x000fe2000f8e0204 */
[----:B---3--:R-:W-:-:S07]  /*0180*/  MOV R2, UR6 ;  /* 0x0000000600027c02 */ /* 0x008fce0008000f00 */
.L_x_0:
[----:B--2---:R-:W-:Y:S01]  /*0190*/  IMAD.WIDE R10, R7, 0x4, R2 ;  /* 0x00000004070a7825 */ /* 0x004fe200078e0202 */
[----:B------:R-:W0:Y:S04]  /*01a0*/  LDC.64 R4, c[0x0][0x388] ;  /* 0x0000e200ff047b82 */ /* 0x000e280000000a00 */
[----:B------:R-:W2:Y:S01]  /*01b0*/  LDG.E R13, desc[UR8][R10.64+-0x20] ;  /* 0xffffe0080a0d7981 */ /* 0x000ea2000c1e1900 */
[----:B------:R-:W-:-:S05]  /*01c0*/  IADD3 R9, PT, PT, R0, -0x8, RZ ;  /* 0xfffffff800097810 */ /* 0x000fca0007ffe0ff */
[----:B0-----:R-:W-:-:S05]  /*01d0*/  IMAD.WIDE R8, R9, 0x4, R4 ;  /* 0x0000000409087825 */ /* 0x001fca00078e0204 */
[----:B--2---:R0:W-:Y:S04]  /*01e0*/  REDG.E.ADD.F32.FTZ.RN.STRONG.GPU desc[UR8][R8.64], R13 ;  /* 0x0000000d080079a6 */ /* 0x0041e8000c12f308 */
[----:B------:R-:W2:Y:S04]  /*01f0*/  LDG.E R15, desc[UR8][R10.64+-0x1c] ;  /* 0xffffe4080a0f7981 */ /* 0x000ea8000c1e1900 */
[----:B--2---:R1:W-:Y:S04]  /*0200*/  REDG.E.ADD.F32.FTZ.RN.STRONG.GPU desc[UR8][R8.64+0x4], R15 ;  /* 0x0000040f080079a6 */ /* 0x0043e8000c12f308 */
[----:B------:R-:W2:Y:S04]  /*0210*/  LDG.E R17, desc[UR8][R10.64+-0x18] ;  /* 0xffffe8080a117981 */ /* 0x000ea8000c1e1900 */
[----:B--2---:R2:W-:Y:S04]  /*0220*/  REDG.E.ADD.F32.FTZ.RN.STRONG.GPU desc[UR8][R8.64+0x8], R17 ;  /* 0x00000811080079a6 */ /* 0x0045e8000c12f308 */
[----:B------:R-:W3:Y:S04]  /*0230*/  LDG.E R19, desc[UR8][R10.64+-0x14] ;  /* 0xffffec080a137981 */ /* 0x000ee8000c1e1900 */
[----:B---3--:R3:W-:Y:S04]  /*0240*/  REDG.E.ADD.F32.FTZ.RN.STRONG.GPU desc[UR8][R8.64+0xc], R19 ;  /* 0x00000c13080079a6 */ /* 0x0087e8000c12f308 */
[----:B------:R-:W4:Y:S04]  /*0250*/  LDG.E R21, desc[UR8][R10.64+-0x10] ;  /* 0xfffff0080a157981 */ /* 0x000f28000c1e1900 */
[----:B----4-:R4:W-:Y:S04]  /*0260*/  REDG.E.ADD.F32.FTZ.RN.STRONG.GPU desc[UR8][R8.64+0x10], R21 ;  /* 0x00001015080079a6 */ /* 0x0109e8000c12f308 */
[----:B------:R-:W5:Y:S04]  /*0270*/  LDG.E R23, desc[UR8][R10.64+-0xc] ;  /* 0xfffff4080a177981 */ /* 0x000f68000c1e1900 */
[----:B-----5:R5:W-:Y:S04]  /*0280*/  REDG.E.ADD.F32.FTZ.RN.STRONG.GPU desc[UR8][R8.64+0x14], R23 ;  /* 0x00001417080079a6 */ /* 0x020be8000c12f308 */
[----:B0-----:R-:W2:Y:S04]  /*0290*/  LDG.E R13, desc[UR8][R10.64+-0x8] ;  /* 0xfffff8080a0d7981 */ /* 0x001ea8000c1e1900 */
[----:B--2---:R-:W-:Y:S04]  /*02a0*/  REDG.E.ADD.F32.FTZ.RN.STRONG.GPU desc[UR8][R8.64+0x18], R13 ;  /* 0x0000180d080079a6 */ /* 0x004fe8000c12f308 */
[----:B-1----:R-:W2:Y:S04]  /*02b0*/  LDG.E R15, desc[UR8][R10.64+-0x4] ;  /* 0xfffffc080a0f7981 */ /* 0x002ea8000c1e1900 */
[----:B--2---:R-:W-:Y:S04]  /*02c0*/  REDG.E.ADD.F32.FTZ.RN.STRONG.GPU desc[UR8][R8.64+0x1c], R15 ;  /* 0x00001c0f080079a6 */ /* 0x004fe8000c12f308 */
[----:B------:R-:W2:Y:S04]  /*02d0*/  LDG.E R17, desc[UR8][R10.64] ;  /* 0x000000080a117981 */ /* 0x000ea8000c1e1900 */
[----:B--2---:R0:W-:Y:S04]  /*02e0*/  REDG.E.ADD.F32.FTZ.RN.STRONG.GPU desc[UR8][R8.64+0x20], R17 ;  /* 0x00002011080079a6 */ /* 0x0041e8000c12f308 */
[----:B---3--:R-:W2:Y:S04]  /*02f0*/  LDG.E R19, desc[UR8][R10.64+0x4] ;  /* 0x000004080a137981 */ /* 0x008ea8000c1e1900 */
[----:B--2---:R1:W-:Y:S04]  /*0300*/  REDG.E.ADD.F32.FTZ.RN.STRONG.GPU desc[UR8][R8.64+0x24], R19 ;  /* 0x00002413080079a6 */ /* 0x0043e8000c12f308 */
[----:B----4-:R-:W2:Y:S04]  /*0310*/  LDG.E R21, desc[UR8][R10.64+0x8] ;  /* 0x000008080a157981 */ /* 0x010ea8000c1e1900 */
[----:B--2---:R2:W-:Y:S04]  /*0320*/  REDG.E.ADD.F32.FTZ.RN.STRONG.GPU desc[UR8][R8.64+0x28], R21 ;  /* 0x00002815080079a6 */ /* 0x0045e8000c12f308 */
[----:B-----5:R-:W3:Y:S04]  /*0330*/  LDG.E R23, desc[UR8][R10.64+0xc] ;  /* 0x00000c080a177981 */ /* 0x020ee8000c1e1900 */
[----:B---3--:R3:W-:Y:S04]  /*0340*/  REDG.E.ADD.F32.FTZ.RN.STRONG.GPU desc[UR8][R8.64+0x2c], R23 ;  /* 0x00002c17080079a6 */ /* 0x0087e8000c12f308 */
[----:B------:R-:W4:Y:S04]  /*0350*/  LDG.E R25, desc[UR8][R10.64+0x10] ;  /* 0x000010080a197981 */ /* 0x000f28000c1e1900 */
[----:B----4-:R-:W-:Y:S04]  /*0360*/  REDG.E.ADD.F32.FTZ.RN.STRONG.GPU desc[UR8][R8.64+0x30], R25 ;  /* 0x00003019080079a6 */ /* 0x010fe8000c12f308 */
[----:B------:R-:W4:Y:S04]  /*0370*/  LDG.E R27, desc[UR8][R10.64+0x14] ;  /* 0x000014080a1b7981 */ /* 0x000f28000c1e1900 */
[----:B----4-:R-:W-:Y:S04]  /*0380*/  REDG.E.ADD.F32.FTZ.RN.STRONG.GPU desc[UR8][R8.64+0x34], R27 ;  /* 0x0000341b080079a6 */ /* 0x010fe8000c12f308 */
[----:B0-----:R-:W4:Y:S01]  /*0390*/  LDG.E R17, desc[UR8][R10.64+0x18] ;  /* 0x000018080a117981 */ /* 0x001f22000c1e1900 */
[----:B------:R-:W-:-:S03]  /*03a0*/  IADD3 R13, PT, PT, R7, 0x10, RZ ;  /* 0x00000010070d7810 */ /* 0x000fc60007ffe0ff */
[----:B----4-:R0:W-:Y:S04]  /*03b0*/  REDG.E.ADD.F32.FTZ.RN.STRONG.GPU desc[UR8][R8.64+0x38], R17 ;  /* 0x00003811080079a6 */ /* 0x0101e8000c12f308 */
[----:B-1----:R-:W4:Y:S01]  /*03c0*/  LDG.E R19, desc[UR8][R10.64+0x1c] ;  /* 0x00001c080a137981 */ /* 0x002f22000c1e1900 */
[----:B------:R-:W-:-:S04]  /*03d0*/  IMAD.WIDE R12, R13, 0x4, R2 ;  /* 0x000000040d0c7825 */ /* 0x000fc800078e0202 */
[----:B------:R-:W-:Y:S01]  /*03e0*/  VIADD R0, R0, UR5 ;  /* 0x0000000500007c36 */ /* 0x000fe20008000000 */
[----:B----4-:R1:W-:Y:S04]  /*03f0*/  REDG.E.ADD.F32.FTZ.RN.STRONG.GPU desc[UR8][R8.64+0x3c], R19 ;  /* 0x00003c13080079a6 */ /* 0x0103e8000c12f308 */
[----:B--2---:R-:W2:Y:S01]  /*0400*/  LDG.E R21, desc[UR8][R12.64+-0x20] ;  /* 0xffffe0080c157981 */ /* 0x004ea2000c1e1900 */
[----:B------:R-:W-:-:S05]  /*0410*/  IADD3 R15, PT, PT, R0, -0x8, RZ ;  /* 0xfffffff8000f7810 */ /* 0x000fca0007ffe0ff */
[----:B------:R-:W-:-:S05]  /*0420*/  IMAD.WIDE R14, R15, 0x4, R4 ;  /* 0x000000040f0e7825 */ /* 0x000fca00078e0204 */
[----:B--2---:R2:W-:Y:S04]  /*0430*/  REDG.E.ADD.F32.FTZ.RN.STRONG.GPU desc[UR8][R14.64], R21 ;  /* 0x000000150e0079a6 */ /* 0x0045e8000c12f308 */
[----:B---3--:R-:W3:Y:S04]  /*0440*/  LDG.E R23, desc[UR8][R12.64+-0x1c] ;  /* 0xffffe4080c177981 */ /* 0x008ee8000c1e1900 */
[----:B---3--:R3:W-:Y:S04]  /*0450*/  REDG.E.ADD.F32.FTZ.RN.STRONG.GPU desc[UR8][R14.64+0x4], R23 ;  /* 0x000004170e0079a6 */ /* 0x0087e8000c12f308 */
[----:B------:R-:W4:Y:S04]  /*0460*/  LDG.E R11, desc[UR8][R12.64+-0x18] ;  /* 0xffffe8080c0b7981 */ /* 0x000f28000c1e1900 */
[----:B----4-:R4:W-:Y:S04]  /*0470*/  REDG.E.ADD.F32.FTZ.RN.STRONG.GPU desc[UR8][R14.64+0x8], R11 ;  /* 0x0000080b0e0079a6 */ /* 0x0109e8000c12f308 */
[----:B0-----:R-:W5:Y:S04]  /*0480*/  LDG.E R17, desc[UR8][R12.64+-0x14] ;  /* 0xffffec080c117981 */ /* 0x001f68000c1e1900 */
[----:B-----5:R0:W-:Y:S04]  /*0490*/  REDG.E.ADD.F32.FTZ.RN.STRONG.GPU desc[UR8][R14.64+0xc], R17 ;  /* 0x00000c110e0079a6 */ /* 0x0201e8000c12f308 */
[----:B-1----:R-:W5:Y:S04]  /*04a0*/  LDG.E R9, desc[UR8][R12.64+-0x10] ;  /* 0xfffff0080c097981 */ /* 0x002f68000c1e1900 */
[----:B-----5:R1:W-:Y:S04]  /*04b0*/  REDG.E.ADD.F32.FTZ.RN.STRONG.GPU desc[UR8][R14.64+0x10], R9 ;  /* 0x000010090e0079a6 */ /* 0x0203e8000c12f308 */
[----:B------:R-:W5:Y:S04]  /*04c0*/  LDG.E R19, desc[UR8][R12.64+-0xc] ;  /* 0xfffff4080c137981 */ /* 0x000f68000c1e1900 */
[----:B-----5:R5:W-:Y:S04]  /*04d0*/  REDG.E.ADD.F32.FTZ.RN.STRONG.GPU desc[UR8][R14.64+0x14], R19 ;  /* 0x000014130e0079a6 */ /* 0x020be8000c12f308 */
[----:B--2---:R-:W2:Y:S04]  /*04e0*/  LDG.E R21, desc[UR8][R12.64+-0x8] ;  /* 0xfffff8080c157981 */ /* 0x004ea8000c1e1900 */
[----:B--2---:R2:W-:Y:S04]  /*04f0*/  REDG.E.ADD.F32.FTZ.RN.STRONG.GPU desc[UR8][R14.64+0x18], R21 ;  /* 0x000018150e0079a6 */ /* 0x0045e8000c12f308 */
[----:B---3--:R-:W3:Y:S04]  /*0500*/  LDG.E R23, desc[UR8][R12.64+-0x4] ;  /* 0xfffffc080c177981 */ /* 0x008ee8000c1e1900 */
[----:B---3--:R3:W-:Y:S04]  /*0510*/  REDG.E.ADD.F32.FTZ.RN.STRONG.GPU desc[UR8][R14.64+0x1c], R23 ;  /* 0x00001c170e0079a6 */ /* 0x0087e8000c12f308 */
[----:B----4-:R-:W4:Y:S04]  /*0520*/  LDG.E R11, desc[UR8][R12.64] ;  /* 0x000000080c0b7981 */ /* 0x010f28000c1e1900 */
        /* <DEDUP_REMOVED lines=10> */
[----:B---3--:R-:W-:Y:S04]  /*05d0*/  REDG.E.ADD.F32.FTZ.RN.STRONG.GPU desc[UR8][R14.64+0x34], R23 ;  /* 0x000034170e0079a6 */ /* 0x008fe8000c12f308 */
[----:B------:R-:W3:Y:S01]  /*05e0*/  LDG.E R25, desc[UR8][R12.64+0x18] ;  /* 0x000018080c197981 */ /* 0x000ee2000c1e1900 */
[----:B----4-:R-:W-:-:S03]  /*05f0*/  IADD3 R11, PT, PT, R7, 0x20, RZ ;  /* 0x00000020070b7810 */ /* 0x010fc60007ffe0ff */
[----:B---3--:R-:W-:Y:S04]  /*0600*/  REDG.E.ADD.F32.FTZ.RN.STRONG.GPU desc[UR8][R14.64+0x38], R25 ;  /* 0x000038190e0079a6 */ /* 0x008fe8000c12f308 */
[----:B------:R-:W3:Y:S01]  /*0610*/  LDG.E R27, desc[UR8][R12.64+0x1c] ;  /* 0x00001c080c1b7981 */ /* 0x000ee2000c1e1900 */
[----:B------:R-:W-:Y:S01]  /*0620*/  IMAD.WIDE R10, R11, 0x4, R2 ;  /* 0x000000040b0a7825 */ /* 0x000fe200078e0202 */
[----:B------:R-:W-:-:S04]  /*0630*/  IADD3 R0, PT, PT, R0, UR5, RZ ;  /* 0x0000000500007c10 */ /* 0x000fc8000fffe0ff */
[----:B0-----:R-:W-:Y:S01]  /*0640*/  IADD3 R17, PT, PT, R0, -0x8, RZ ;  /* 0xfffffff800117810 */ /* 0x001fe20007ffe0ff */
[----:B---3--:R0:W-:Y:S04]  /*0650*/  REDG.E.ADD.F32.FTZ.RN.STRONG.GPU desc[UR8][R14.64+0x3c], R27 ;  /* 0x00003c1b0e0079a6 */ /* 0x0081e8000c12f308 */
[----:B-1----:R-:W3:Y:S01]  /*0660*/  LDG.E R9, desc[UR8][R10.64+-0x20] ;  /* 0xffffe0080a097981 */ /* 0x002ee2000c1e1900 */
[----:B------:R-:W-:-:S05]  /*0670*/  IMAD.WIDE R16, R17, 0x4, R4 ;  /* 0x0000000411107825 */ /* 0x000fca00078e0204 */
[----:B---3--:R1:W-:Y:S04]  /*0680*/  REDG.E.ADD.F32.FTZ.RN.STRONG.GPU desc[UR8][R16.64], R9 ;  /* 0x00000009100079a6 */ /* 0x0083e8000c12f308 */
[----:B-----5:R-:W3:Y:S04]  /*0690*/  LDG.E R19, desc[UR8][R10.64+-0x1c] ;  /* 0xffffe4080a137981 */ /* 0x020ee8000c1e1900 */
[----:B---3--:R3:W-:Y:S04]  /*06a0*/  REDG.E.ADD.F32.FTZ.RN.STRONG.GPU desc[UR8][R16.64+0x4], R19 ;  /* 0x00000413100079a6 */ /* 0x0087e8000c12f308 */
[----:B------:R-:W4:Y:S04]  /*06b0*/  LDG.E R13, desc[UR8][R10.64+-0x18] ;  /* 0xffffe8080a0d7981 */ /* 0x000f28000c1e1900 */
[----:B----4-:R4:W-:Y:S04]  /*06c0*/  REDG.E.ADD.F32.FTZ.RN.STRONG.GPU desc[UR8][R16.64+0x8], R13 ;  /* 0x0000080d100079a6 */ /* 0x0109e8000c12f308 */
[----:B--2---:R-:W2:Y:S04]  /*06d0*/  LDG.E R21, desc[UR8][R10.64+-0x14] ;  /* 0xffffec080a157981 */ /* 0x004ea8000c1e1900 */
[----:B--2---:R2:W-:Y:S04]  /*06e0*/  REDG.E.ADD.F32.FTZ.RN.STRONG.GPU desc[UR8][R16.64+0xc], R21 ;  /* 0x00000c15100079a6 */ /* 0x0045e8000c12f308 */
[----:B0-----:R-:W5:Y:S04]  /*06f0*/  LDG.E R15, desc[UR8][R10.64+-0x10] ;  /* 0xfffff0080a0f7981 */ /* 0x001f68000c1e1900 */
[----:B-----5:R0:W-:Y:S04]  /*0700*/  REDG.E.ADD.F32.FTZ.RN.STRONG.GPU desc[UR8][R16.64+0x10], R15 ;  /* 0x0000100f100079a6 */ /* 0x0201e8000c12f308 */
[----:B------:R-:W5:Y:S04]  /*0710*/  LDG.E R23, desc[UR8][R10.64+-0xc] ;  /* 0xfffff4080a177981 */ /* 0x000f68000c1e1900 */
[----:B-----5:R5:W-:Y:S04]  /*0720*/  REDG.E.ADD.F32.FTZ.RN.STRONG.GPU desc[UR8][R16.64+0x14], R23 ;  /* 0x00001417100079a6 */ /* 0x020be8000c12f308 */
[----:B-1----:R-:W3:Y:S04]  /*0730*/  LDG.E R9, desc[UR8][R10.64+-0x8] ;  /* 0xfffff8080a097981 */ /* 0x002ee8000c1e1900 */
[----:B---3--:R-:W-:Y:S04]  /*0740*/  REDG.E.ADD.F32.FTZ.RN.STRONG.GPU desc[UR8][R16.64+0x18], R9 ;  /* 0x00001809100079a6 */ /* 0x008fe8000c12f308 */
[----:B------:R-:W3:Y:S04]  /*0750*/  LDG.E R19, desc[UR8][R10.64+-0x4] ;  /* 0xfffffc080a137981 */ /* 0x000ee8000c1e1900 */
[----:B---3--:R1:W-:Y:S04]  /*0760*/  REDG.E.ADD.F32.FTZ.RN.STRONG.GPU desc[UR8][R16.64+0x1c], R19 ;  /* 0x00001c13100079a6 */ /* 0x0083e8000c12f308 */
[----:B----4-:R-:W3:Y:S04]  /*0770*/  LDG.E R13, desc[UR8][R10.64] ;  /* 0x000000080a0d7981 */ /* 0x010ee8000c1e1900 */
[----:B---3--:R-:W-:Y:S04]  /*0780*/  REDG.E.ADD.F32.FTZ.RN.STRONG.GPU desc[UR8][R16.64+0x20], R13 ;  /* 0x0000200d100079a6 */ /* 0x008fe8000c12f308 */
[----:B--2---:R-:W2:Y:S04]  /*0790*/  LDG.E R21, desc[UR8][R10.64+0x4] ;  /* 0x000004080a157981 */ /* 0x004ea8000c1e1900 */
[----:B--2---:R2:W-:Y:S04]  /*07a0*/  REDG.E.ADD.F32.FTZ.RN.STRONG.GPU desc[UR8][R16.64+0x24], R21 ;  /* 0x00002415100079a6 */ /* 0x0045e8000c12f308 */
[----:B0-----:R-:W3:Y:S04]  /*07b0*/  LDG.E R15, desc[UR8][R10.64+0x8] ;  /* 0x000008080a0f7981 */ /* 0x001ee8000c1e1900 */
[----:B---3--:R0:W-:Y:S04]  /*07c0*/  REDG.E.ADD.F32.FTZ.RN.STRONG.GPU desc[UR8][R16.64+0x28], R15 ;  /* 0x0000280f100079a6 */ /* 0x0081e8000c12f308 */
[----:B-----5:R-:W3:Y:S04]  /*07d0*/  LDG.E R23, desc[UR8][R10.64+0xc] ;  /* 0x00000c080a177981 */ /* 0x020ee8000c1e1900 */
[----:B---3--:R-:W-:Y:S04]  /*07e0*/  REDG.E.ADD.F32.FTZ.RN.STRONG.GPU desc[UR8][R16.64+0x2c], R23 ;  /* 0x00002c17100079a6 */ /* 0x008fe8000c12f308 */
[----:B------:R-:W3:Y:S04]  /*07f0*/  LDG.E R25, desc[UR8][R10.64+0x10] ;  /* 0x000010080a197981 */ /* 0x000ee8000c1e1900 */
[----:B---3--:R-:W-:Y:S04]  /*0800*/  REDG.E.ADD.F32.FTZ.RN.STRONG.GPU desc[UR8][R16.64+0x30], R25 ;  /* 0x00003019100079a6 */ /* 0x008fe8000c12f308 */
[----:B-1----:R-:W3:Y:S04]  /*0810*/  LDG.E R19, desc[UR8][R10.64+0x14] ;  /* 0x000014080a137981 */ /* 0x002ee8000c1e1900 */
[----:B---3--:R1:W-:Y:S04]  /*0820*/  REDG.E.ADD.F32.FTZ.RN.STRONG.GPU desc[UR8][R16.64+0x34], R19 ;  /* 0x00003413100079a6 */ /* 0x0083e8000c12f308 */
[----:B------:R-:W3:Y:S01]  /*0830*/  LDG.E R27, desc[UR8][R10.64+0x18] ;  /* 0x000018080a1b7981 */ /* 0x000ee2000c1e1900 */
[----:B------:R-:W-:-:S03]  /*0840*/  VIADD R9, R7, 0x30 ;  /* 0x0000003007097836 */ /* 0x000fc60000000000 */
[----:B---3--:R-:W-:Y:S04]  /*0850*/  REDG.E.ADD.F32.FTZ.RN.STRONG.GPU desc[UR8][R16.64+0x38], R27 ;  /* 0x0000381b100079a6 */ /* 0x008fe8000c12f308 */
[----:B--2---:R-:W2:Y:S01]  /*0860*/  LDG.E R21, desc[UR8][R10.64+0x1c] ;  /* 0x00001c080a157981 */ /* 0x004ea2000c1e1900 */
[----:B------:R-:W-:Y:S01]  /*0870*/  IMAD.WIDE R8, R9, 0x4, R2 ;  /* 0x0000000409087825 */ /* 0x000fe200078e0202 */
[----:B------:R-:W-:-:S04]  /*0880*/  IADD3 R0, PT, PT, R0, UR5, RZ ;  /* 0x0000000500007c10 */ /* 0x000fc8000fffe0ff */
[----:B------:R-:W-:Y:S01]  /*0890*/  IADD3 R13, PT, PT, R0, -0x8, RZ ;  /* 0xfffffff8000d7810 */ /* 0x000fe20007ffe0ff */
[----:B--2---:R2:W-:Y:S04]  /*08a0*/  REDG.E.ADD.F32.FTZ.RN.STRONG.GPU desc[UR8][R16.64+0x3c], R21 ;  /* 0x00003c15100079a6 */ /* 0x0045e8000c12f308 */
[----:B0-----:R-:W3:Y:S01]  /*08b0*/  LDG.E R15, desc[UR8][R8.64+-0x20] ;  /* 0xffffe008080f7981 */ /* 0x001ee2000c1e1900 */
[----:B------:R-:W-:-:S05]  /*08c0*/  IMAD.WIDE R4, R13, 0x4, R4 ;  /* 0x000000040d047825 */ /* 0x000fca00078e0204 */
[----:B---3--:R0:W-:Y:S04]  /*08d0*/  REDG.E.ADD.F32.FTZ.RN.STRONG.GPU desc[UR8][R4.64], R15 ;  /* 0x0000000f040079a6 */ /* 0x0081e8000c12f308 */
[----:B------:R-:W3:Y:S04]  /*08e0*/  LDG.E R13, desc[UR8][R8.64+-0x1c] ;  /* 0xffffe408080d7981 */ /* 0x000ee8000c1e1900 */
[----:B---3--:R3:W-:Y:S04]  /*08f0*/  REDG.E.ADD.F32.FTZ.RN.STRONG.GPU desc[UR8][R4.64+0x4], R13 ;  /* 0x0000040d040079a6 */ /* 0x0087e8000c12f308 */
[----:B------:R-:W4:Y:S04]  /*0900*/  LDG.E R11, desc[UR8][R8.64+-0x18] ;  /* 0xffffe808080b7981 */ /* 0x000f28000c1e1900 */
[----:B----4-:R4:W-:Y:S04]  /*0910*/  REDG.E.ADD.F32.FTZ.RN.STRONG.GPU desc[UR8][R4.64+0x8], R11 ;  /* 0x0000080b040079a6 */ /* 0x0109e8000c12f308 */
[----:B-1----:R-:W5:Y:S04]  /*0920*/  LDG.E R19, desc[UR8][R8.64+-0x14] ;  /* 0xffffec0808137981 */ /* 0x002f68000c1e1900 */
[----:B-----5:R1:W-:Y:S04]  /*0930*/  REDG.E.ADD.F32.FTZ.RN.STRONG.GPU desc[UR8][R4.64+0xc], R19 ;  /* 0x00000c13040079a6 */ /* 0x0203e8000c12f308 */
[----:B--2---:R-:W2:Y:S04]  /*0940*/  LDG.E R17, desc[UR8][R8.64+-0x10] ;  /* 0xfffff00808117981 */ /* 0x004ea8000c1e1900 */
[----:B--2---:R2:W-:Y:S04]  /*0950*/  REDG.E.ADD.F32.FTZ.RN.STRONG.GPU desc[UR8][R4.64+0x10], R17 ;  /* 0x00001011040079a6 */ /* 0x0045e8000c12f308 */
[----:B------:R-:W5:Y:S04]  /*0960*/  LDG.E R21, desc[UR8][R8.64+-0xc] ;  /* 0xfffff40808157981 */ /* 0x000f68000c1e1900 */
[----:B-----5:R5:W-:Y:S04]  /*0970*/  REDG.E.ADD.F32.FTZ.RN.STRONG.GPU desc[UR8][R4.64+0x14], R21 ;  /* 0x00001415040079a6 */ /* 0x020be8000c12f308 */
[----:B0-----:R-:W3:Y:S04]  /*0980*/  LDG.E R15, desc[UR8][R8.64+-0x8] ;  /* 0xfffff808080f7981 */ /* 0x001ee8000c1e1900 */
[----:B---3--:R0:W-:Y:S04]  /*0990*/  REDG.E.ADD.F32.FTZ.RN.STRONG.GPU desc[UR8][R4.64+0x18], R15 ;  /* 0x0000180f040079a6 */ /* 0x0081e8000c12f308 */
[----:B------:R-:W3:Y:S04]  /*09a0*/  LDG.E R13, desc[UR8][R8.64+-0x4] ;  /* 0xfffffc08080d7981 */ /* 0x000ee8000c1e1900 */
[----:B---3--:R3:W-:Y:S04]  /*09b0*/  REDG.E.ADD.F32.FTZ.RN.STRONG.GPU desc[UR8][R4.64+0x1c], R13 ;  /* 0x00001c0d040079a6 */ /* 0x0087e8000c12f308 */
[----:B----4-:R-:W4:Y:S04]  /*09c0*/  LDG.E R11, desc[UR8][R8.64] ;  /* 0x00000008080b7981 */ /* 0x010f28000c1e1900 */
[----:B----4-:R4:W-:Y:S04]  /*09d0*/  REDG.E.ADD.F32.FTZ.RN.STRONG.GPU desc[UR8][R4.64+0x20], R11 ;  /* 0x0000200b040079a6 */ /* 0x0109e8000c12f308 */
[----:B-1----:R-:W2:Y:S04]  /*09e0*/  LDG.E R19, desc[UR8][R8.64+0x4] ;  /* 0x0000040808137981 */ /* 0x002ea8000c1e1900 */
[----:B--2---:R1:W-:Y:S04]  /*09f0*/  REDG.E.ADD.F32.FTZ.RN.STRONG.GPU desc[UR8][R4.64+0x24], R19 ;  /* 0x00002413040079a6 */ /* 0x0043e8000c12f308 */
[----:B------:R-:W2:Y:S04]  /*0a00*/  LDG.E R17, desc[UR8][R8.64+0x8] ;  /* 0x0000080808117981 */ /* 0x000ea8000c1e1900 */
[----:B--2---:R2:W-:Y:S04]  /*0a10*/  REDG.E.ADD.F32.FTZ.RN.STRONG.GPU desc[UR8][R4.64+0x28], R17 ;  /* 0x00002811040079a6 */ /* 0x0045e8000c12f308 */
[----:B-----5:R-:W5:Y:S04]  /*0a20*/  LDG.E R21, desc[UR8][R8.64+0xc] ;  /* 0x00000c0808157981 */ /* 0x020f68000c1e1900 */
[----:B-----5:R2:W-:Y:S04]  /*0a30*/  REDG.E.ADD.F32.FTZ.RN.STRONG.GPU desc[UR8][R4.64+0x2c], R21 ;  /* 0x00002c15040079a6 */ /* 0x0205e8000c12f308 */
[----:B0-----:R-:W5:Y:S04]  /*0a40*/  LDG.E R15, desc[UR8][R8.64+0x10] ;  /* 0x00001008080f7981 */ /* 0x001f68000c1e1900 */
[----:B-----5:R2:W-:Y:S04]  /*0a50*/  REDG.E.ADD.F32.FTZ.RN.STRONG.GPU desc[UR8][R4.64+0x30], R15 ;  /* 0x0000300f040079a6 */ /* 0x0205e8000c12f308 */
[----:B---3--:R-:W3:Y:S04]  /*0a60*/  LDG.E R13, desc[UR8][R8.64+0x14] ;  /* 0x00001408080d7981 */ /* 0x008ee8000c1e1900 */
[----:B---3--:R2:W-:Y:S04]  /*0a70*/  REDG.E.ADD.F32.FTZ.RN.STRONG.GPU desc[UR8][R4.64+0x34], R13 ;  /* 0x0000340d040079a6 */ /* 0x0085e8000c12f308 */
[----:B----4-:R-:W3:Y:S04]  /*0a80*/  LDG.E R11, desc[UR8][R8.64+0x18] ;  /* 0x00001808080b7981 */ /* 0x010ee8000c1e1900 */
[----:B---3--:R2:W-:Y:S04]  /*0a90*/  REDG.E.ADD.F32.FTZ.RN.STRONG.GPU desc[UR8][R4.64+0x38], R11 ;  /* 0x0000380b040079a6 */ /* 0x0085e8000c12f308 */
[----:B-1----:R-:W3:Y:S01]  /*0aa0*/  LDG.E R19, desc[UR8][R8.64+0x1c] ;  /* 0x00001c0808137981 */ /* 0x002ee2000c1e1900 */
[----:B------:R-:W-:-:S04]  /*0ab0*/  UIADD3 UR4, UPT, UPT, UR4, 0x4, URZ ;  /* 0x0000000404047890 */ /* 0x000fc8000fffe0ff */
[----:B------:R-:W-:Y:S01]  /*0ac0*/  UISETP.NE.AND UP0, UPT, UR4, 0x10, UPT ;  /* 0x000000100400788c */ /* 0x000fe2000bf05270 */
[----:B---3--:R2:W-:Y:S01]  /*0ad0*/  REDG.E.ADD.F32.FTZ.RN.STRONG.GPU desc[UR8][R4.64+0x3c], R19 ;  /* 0x00003c13040079a6 */ /* 0x0085e2000c12f308 */
[----:B------:R-:W-:Y:S02]  /*0ae0*/  IADD3 R7, PT, PT, R7, 0x40, RZ ;  /* 0x0000004007077810 */ /* 0x000fe40007ffe0ff */
[----:B------:R-:W-:-:S05]  /*0af0*/  IADD3 R0, PT, PT, R0, UR5, RZ ;  /* 0x0000000500007c10 */ /* 0x000fca000fffe0ff */
[----:B------:R-:W-:Y:S05]  /*0b00*/  BRA.U UP0, `(.L_x_0) ;  /* 0xfffffff500a07547 */ /* 0x000fea000b83ffff */
[----:B------:R-:W-:Y:S05]  /*0b10*/  EXIT ;  /* 0x000000000000794d */ /* 0x000fea0003800000 */
.L_x_1:
[----:B------:R-:W-:-:S00]  /*0b20*/  BRA `(.L_x_1) ;  /* 0xfffffffc00fc7947 */ /* 0x000fc0000383ffff */
[----:B------:R-:W-:-:S00]  /*0b30*/  NOP ;  /* 0x0000000000007918 */ /* 0x000fc00000000000 */
        /* <DEDUP_REMOVED lines=12> */
.L_x_184:


//--------------------- .text._Z21image_2_design_kernelPfS_ --------------------------
	.section	.text._Z21image_2_design_kernelPfS_,"ax",@progbits
	.align	128
        .global         _Z21image_2_design_kernelPfS_
        .type           _Z21image_2_design_kernelPfS_,@function
        .size           _Z21image_2_design_kernelPfS_,(.L_x_185 - _Z21image_2_design_kernelPfS_)
        .other          _Z21image_2_design_kernelPfS_,@"STO_CUDA_ENTRY STV_DEFAULT"
_Z21image_2_design_kernelPfS_:
.text._Z21image_2_design_kernelPfS_:
[----:B------:R-:W-:Y:S01]  /*0000*/  LDC R1, c[0x0][0x37c] ;  /* 0x0000df00ff017b82 */ /* 0x000fe20000000800 */
[----:B------:R-:W0:Y:S07]  /*0010*/  S2R R19, SR_TID.Y ;  /* 0x0000000000137919 */ /* 0x000e2e0000002200 */
[----:B------:R-:W0:Y:S01]  /*0020*/  LDC R6, c[0x0][0x364] ;  /* 0x0000d900ff067b82 */ /* 0x000e220000000800 */
[----:B------:R-:W1:Y:S01]  /*0030*/  LDCU UR5, c[0x0][0x370] ;  /* 0x00006e00ff0577ac */ /* 0x000e620008000800 */
[----:B------:R-:W2:Y:S01]  /*0040*/  S2R R0, SR_TID.X ;  /* 0x0000000000007919 */ /* 0x000ea20000002100 */
[----:B------:R-:W3:Y:S05]  /*0050*/  LDCU.64 UR8, c[0x0][0x358] ;  /* 0x00006b00ff0877ac */ /* 0x000eea0008000a00 */
[----:B------:R-:W1:Y:S08]  /*0060*/  LDC R8, c[0x0][0x360] ;  /* 0x0000d800ff087b82 */ /* 0x000e700000000800 */
[----:B------:R-:W0:Y:S08]  /*0070*/  S2UR UR4, SR_CTAID.Y ;  /* 0x00000000000479c3 */ /* 0x000e300000002600 */
[----:B------:R-:W2:Y:S08]  /*0080*/  S2UR UR6, SR_CTAID.X ;  /* 0x00000000000679c3 */ /* 0x000eb00000002500 */
[----:B------:R-:W4:Y:S01]  /*0090*/  LDC.64 R2, c[0x0][0x380] ;  /* 0x0000e000ff027b82 */ /* 0x000f220000000a00 */
[----:B-1----:R-:W-:-:S05]  /*00a0*/  IMAD R7, R8, UR5, RZ ;  /* 0x0000000508077c24 */ /* 0x002fca000f8e02ff */
[----:B------:R-:W-:Y:S01]  /*00b0*/  IADD3 R5, PT, PT, R7, R8, RZ ;  /* 0x0000000807057210 */ /* 0x000fe20007ffe0ff */
[----:B0-----:R-:W-:Y:S02]  /*00c0*/  IMAD R6, R6, UR4, R19 ;  /* 0x0000000406067c24 */ /* 0x001fe4000f8e0213 */
[----:B--2---:R-:W-:Y:S01]  /*00d0*/  IMAD R8, R8, UR6, R0 ;  /* 0x0000000608087c24 */ /* 0x004fe2000f8e0200 */
[----:B------:R-:W0:Y:S01]  /*00e0*/  S2UR UR5, SR_CgaCtaId ;  /* 0x00000000000579c3 */ /* 0x000e220000008800 */
[----:B------:R-:W-:Y:S01]  /*00f0*/  UMOV UR4, 0x400 ;  /* 0x0000040000047882 */ /* 0x000fe20000000000 */
[----:B------:R-:W1:Y:S01]  /*0100*/  LDCU.64 UR6, c[0x0][0x388] ;  /* 0x00007100ff0677ac */ /* 0x000e620008000a00 */
[----:B------:R-:W-:Y:S01]  /*0110*/  IMAD R9, R6, R5, R8 ;  /* 0x0000000506097224 */ /* 0x000fe200078e0208 */
[----:B------:R-:W-:-:S03]  /*0120*/  SHF.L.U32 R5, R5, 0x4, RZ ;  /* 0x0000000405057819 */ /* 0x000fc600000006ff */
[----:B----4-:R-:W-:-:S05]  /*0130*/  IMAD.WIDE R2, R9, 0x4, R2 ;  /* 0x0000000409027825 */ /* 0x010fca00078e0202 */
[----:B---3--:R-:W2:Y:S01]  /*0140*/  LDG.E R11, desc[UR8][R2.64] ;  /* 0x00000008020b7981 */ /* 0x008ea2000c1e1900 */
[----:B------:R-:W-:-:S03]  /*0150*/  IMAD.WIDE R4, R5, 0x4, R2 ;  /* 0x0000000405047825 */ /* 0x000fc600078e0202 */
[----:B------:R3:W4:Y:S04]  /*0160*/  LDG.E R13, desc[UR8][R2.64+0x40] ;  /* 0x00004008020d7981 */ /* 0x000728000c1e1900 */
[----:B------:R-:W5:Y:S04]  /*0170*/  LDG.E R15, desc[UR8][R4.64] ;  /* 0x00000008040f7981 */ /* 0x000f68000c1e1900 */
[----:B------:R-:W5:Y:S01]  /*0180*/  LDG.E R17, desc[UR8][R4.64+0x40] ;  /* 0x0000400804117981 */ /* 0x000f62000c1e1900 */
[----:B0-----:R-:W-:Y:S01]  /*0190*/  ULEA UR4, UR5, UR4, 0x18 ;  /* 0x0000000405047291 */ /* 0x001fe2000f8ec0ff */
[----:B------:R-:W-:-:S05]  /*01a0*/  LEA R0, R19, R0, 0x5 ;  /* 0x0000000013007211 */ /* 0x000fca00078e28ff */
[----:B------:R-:W-:Y:S01]  /*01b0*/  LEA R0, R0, UR4, 0x2 ;  /* 0x0000000400007c11 */ /* 0x000fe2000f8e10ff */
[----:B-1----:R-:W-:Y:S01]  /*01c0*/  UIADD3 UR4, UP0, UPT, UR6, 0x20, URZ ;  /* 0x0000002006047890 */ /* 0x002fe2000ff1e0ff */
[----:B------:R-:W-:-:S03]  /*01d0*/  IMAD R6, R6, R7, R8 ;  /* 0x0000000706067224 */ /* 0x000fc600078e0208 */
[----:B------:R-:W-:Y:S02]  /*01e0*/  UIADD3.X UR5, UPT, UPT, URZ, UR7, URZ, UP0, !UPT ;  /* 0x00000007ff057290 */ /* 0x000fe400087fe4ff */
[----:B------:R-:W-:Y:S02]  /*01f0*/  SHF.L.U32 R9, R6, 0x8, RZ ;  /* 0x0000000806097819 */ /* 0x000fe400000006ff */
[----:B---3--:R-:W-:Y:S02]  /*0200*/  MOV R2, UR4 ;  /* 0x0000000400027c02 */ /* 0x008fe40008000f00 */
[----:B------:R-:W-:Y:S01]  /*0210*/  MOV R3, UR5 ;  /* 0x0000000500037c02 */ /* 0x000fe20008000f00 */
[----:B------:R-:W-:Y:S01]  /*0220*/  UMOV UR4, 0x20 ;  /* 0x0000002000047882 */ /* 0x000fe20000000000 */
[----:B--2---:R0:W-:Y:S04]  /*0230*/  STS [R0], R11 ;  /* 0x0000000b00007388 */ /* 0x0041e80000000800 */
[----:B----4-:R0:W-:Y:S04]  /*0240*/  STS [R0+0x40], R13 ;  /* 0x0000400d00007388 */ /* 0x0101e80000000800 */
[----:B-----5:R0:W-:Y:S04]  /*0250*/  STS [R0+0x800], R15 ;  /* 0x0008000f00007388 */ /* 0x0201e80000000800 */
[----:B------:R0:W-:Y:S01]  /*0260*/  STS [R0+0x840], R17 ;  /* 0x0008401100007388 */ /* 0x0001e20000000800 */
[----:B------:R-:W-:Y:S06]  /*0270*/  BAR.SYNC.DEFER_BLOCKING 0x0 ;  /* 0x0000000000007b1d */ /* 0x000fec0000010000 */
.L_x_2:
[----:B-1----:R-:W1:Y:S01]  /*0280*/  LDS R5, [R0+UR4+-0x20] ;  /* 0xffffe00400057984 */ /* 0x002e620008000800 */
[----:B------:R-:W-:-:S03]  /*0290*/  IMAD.WIDE R6, R9, 0x4, R2 ;  /* 0x0000000409067825 */ /* 0x000fc600078e0202 */
[----:B------:R-:W2:Y:S04]  /*02a0*/  LDS R4, [R0+UR4+-0x1c] ;  /* 0xffffe40400047984 */ /* 0x000ea80008000800 */
[----:B------:R-:W3:Y:S04]  /*02b0*/  LDS R26, [R0+UR4+-0x18] ;  /* 0xffffe804001a7984 */ /* 0x000ee80008000800 */
[----:B------:R-:W4:Y:S04]  /*02c0*/  LDS R28, [R0+UR4+-0x14] ;  /* 0xffffec04001c7984 */ /* 0x000f280008000800 */
[----:B0-----:R-:W0:Y:S04]  /*02d0*/  LDS R11, [R0+UR4+-0x10] ;  /* 0xfffff004000b7984 */ /* 0x001e280008000800 */
[----:B------:R-:W5:Y:S04]  /*02e0*/  LDS R15, [R0+UR4+-0xc] ;  /* 0xfffff404000f7984 */ /* 0x000f680008000800 */
[----:B------:R-:W5:Y:S04]  /*02f0*/  LDS R17, [R0+UR4+-0x8] ;  /* 0xfffff80400117984 */ /* 0x000f680008000800 */
[----:B------:R-:W5:Y:S04]  /*0300*/  LDS R16, [R0+UR4+-0x4] ;  /* 0xfffffc0400107984 */ /* 0x000f680008000800 */
[----:B------:R-:W5:Y:S04]  /*0310*/  LDS R18, [R0+UR4] ;  /* 0x0000000400127984 */ /* 0x000f680008000800 */
[----:B------:R-:W5:Y:S04]  /*0320*/  LDS R20, [R0+UR4+0x4] ;  /* 0x0000040400147984 */ /* 0x000f680008000800 */
        /* <DEDUP_REMOVED lines=12> */
[----:B-1----:R1:W-:Y:S04]  /*03f0*/  STG.E desc[UR8][R6.64+-0x20], R5 ;  /* 0xffffe00506007986 */ /* 0x0023e8000c101908 */
[----:B------:R-:W5:Y:S04]  /*0400*/  LDS R13, [R0+UR4+0x78] ;  /* 0x00007804000d7984 */ /* 0x000f680008000800 */
[----:B--2---:R2:W-:Y:S01]  /*0410*/  STG.E desc[UR8][R6.64+-0x1c], R4 ;  /* 0xffffe40406007986 */ /* 0x0045e2000c101908 */
[----:B-1----:R-:W-:-:S03]  /*0420*/  IADD3 R5, PT, PT, R9, 0x10, RZ ;  /* 0x0000001009057810 */ /* 0x002fc60007ffe0ff */
[----:B---3--:R-:W-:Y:S04]  /*0430*/  STG.E desc[UR8][R6.64+-0x18], R26 ;  /* 0xffffe81a06007986 */ /* 0x008fe8000c101908 */
[----:B----4-:R-:W-:Y:S01]  /*0440*/  STG.E desc[UR8][R6.64+-0x14], R28 ;  /* 0xffffec1c06007986 */ /* 0x010fe2000c101908 */
[----:B--2---:R-:W-:-:S03]  /*0450*/  IMAD.WIDE R4, R5, 0x4, R2 ;  /* 0x0000000405047825 */ /* 0x004fc600078e0202 */
[----:B0-----:R-:W-:Y:S04]  /*0460*/  STG.E desc[UR8][R6.64+-0x10], R11 ;  /* 0xfffff00b06007986 */ /* 0x001fe8000c101908 */
[----:B-----5:R-:W-:Y:S04]  /*0470*/  STG.E desc[UR8][R6.64+-0xc], R15 ;  /* 0xfffff40f06007986 */ /* 0x020fe8000c101908 */
[----:B------:R-:W-:Y:S04]  /*0480*/  STG.E desc[UR8][R6.64+-0x8], R17 ;  /* 0xfffff81106007986 */ /* 0x000fe8000c101908 */
        /* <DEDUP_REMOVED lines=9> */
[----:B------:R-:W0:Y:S04]  /*0520*/  LDS R7, [R0+UR4+0x88] ;  /* 0x0000880400077984 */ /* 0x000e280008000800 */
[----:B------:R-:W1:Y:S04]  /*0530*/  LDS R11, [R0+UR4+0x7c] ;  /* 0x00007c04000b7984 */ /* 0x000e680008000800 */
[----:B------:R-:W2:Y:S04]  /*0540*/  LDS R15, [R0+UR4+0x80] ;  /* 0x00008004000f7984 */ /* 0x000ea80008000800 */
[----:B------:R-:W3:Y:S04]  /*0550*/  LDS R17, [R0+UR4+0x84] ;  /* 0x0000840400117984 */ /* 0x000ee80008000800 */
[----:B------:R-:W4:Y:S04]  /*0560*/  LDS R28, [R0+UR4+0x8c] ;  /* 0x00008c04001c7984 */ /* 0x000f280008000800 */
[----:B------:R-:W5:Y:S04]  /*0570*/  LDS R21, [R0+UR4+0x90] ;  /* 0x0000900400157984 */ /* 0x000f680008000800 */
[----:B------:R-:W5:Y:S04]  /*0580*/  LDS R23, [R0+UR4+0x94] ;  /* 0x0000940400177984 */ /* 0x000f680008000800 */
[----:B------:R-:W5:Y:S04]  /*0590*/  LDS R25, [R0+UR4+0x98] ;  /* 0x0000980400197984 */ /* 0x000f680008000800 */
[----:B------:R-:W5:Y:S04]  /*05a0*/  LDS R27, [R0+UR4+0x9c] ;  /* 0x00009c04001b7984 */ /* 0x000f680008000800 */
[----:B------:R-:W-:Y:S04]  /*05b0*/  STG.E desc[UR8][R4.64+-0x20], R29 ;  /* 0xffffe01d04007986 */ /* 0x000fe8000c101908 */
[----:B------:R-:W-:Y:S04]  /*05c0*/  STG.E desc[UR8][R4.64+-0x1c], R8 ;  /* 0xffffe40804007986 */ /* 0x000fe8000c101908 */
[----:B------:R-:W-:Y:S04]  /*05d0*/  STG.E desc[UR8][R4.64+-0x18], R10 ;  /* 0xffffe80a04007986 */ /* 0x000fe8000c101908 */
[----:B------:R-:W-:Y:S04]  /*05e0*/  STG.E desc[UR8][R4.64+-0x14], R12 ;  /* 0xffffec0c04007986 */ /* 0x000fe8000c101908 */
[----:B------:R-:W-:Y:S04]  /*05f0*/  STG.E desc[UR8][R4.64+-0x10], R14 ;  /* 0xfffff00e04007986 */ /* 0x000fe8000c101908 */
[----:B------:R-:W-:Y:S04]  /*0600*/  STG.E desc[UR8][R4.64+-0xc], R19 ;  /* 0xfffff41304007986 */ /* 0x000fe8000c101908 */
        /* <DEDUP_REMOVED lines=11> */
[----:B------:R2:W-:Y:S04]  /*06c0*/  STG.E desc[UR8][R4.64+-0x8], R13 ;  /* 0xfffff80d04007986 */ /* 0x0005e8000c101908 */
[----:B0-----:R0:W-:Y:S04]  /*06d0*/  STG.E desc[UR8][R4.64+0x8], R7 ;  /* 0x0000080704007986 */ /* 0x0011e8000c101908 */
[----:B-1----:R-:W-:Y:S01]  /*06e0*/  STG.E desc[UR8][R4.64+-0x4], R11 ;  /* 0xfffffc0b04007986 */ /* 0x002fe2000c101908 */
[----:B--2---:R-:W-:-:S03]  /*06f0*/  IADD3 R13, PT, PT, R9, 0x20, RZ ;  /* 0x00000020090d7810 */ /* 0x004fc60007ffe0ff */
[----:B------:R-:W-:Y:S02]  /*0700*/  STG.E desc[UR8][R4.64], R15 ;  /* 0x0000000f04007986 */ /* 0x000fe4000c101908 */
[----:B0-----:R-:W-:Y:S02]  /*0710*/  IMAD.WIDE R6, R13, 0x4, R2 ;  /* 0x000000040d067825 */ /* 0x001fe400078e0202 */
[----:B---3--:R-:W-:Y:S04]  /*0720*/  STG.E desc[UR8][R4.64+0x4], R17 ;  /* 0x0000041104007986 */ /* 0x008fe8000c101908 */
[----:B----4-:R-:W-:Y:S04]  /*0730*/  STG.E desc[UR8][R4.64+0xc], R28 ;  /* 0x00000c1c04007986 */ /* 0x010fe8000c101908 */
[----:B-----5:R-:W-:Y:S04]  /*0740*/  STG.E desc[UR8][R4.64+0x10], R21 ;  /* 0x0000101504007986 */ /* 0x020fe8000c101908 */
[----:B------:R-:W-:Y:S04]  /*0750*/  STG.E desc[UR8][R4.64+0x14], R23 ;  /* 0x0000141704007986 */ /* 0x000fe8000c101908 */
[----:B------:R-:W-:Y:S04]  /*0760*/  STG.E desc[UR8][R4.64+0x18], R25 ;  /* 0x0000181904007986 */ /* 0x000fe8000c101908 */
[----:B------:R0:W-:Y:S04]  /*0770*/  STG.E desc[UR8][R4.64+0x1c], R27 ;  /* 0x00001c1b04007986 */ /* 0x0001e8000c101908 */
[----:B------:R-:W-:Y:S04]  /*0780*/  STG.E desc[UR8][R6.64+0x8], R24 ;  /* 0x0000081806007986 */ /* 0x000fe8000c101908 */
[----:B------:R-:W1:Y:S04]  /*0790*/  LDS R26, [R0+UR4+0x104] ;  /* 0x00010404001a7984 */ /* 0x000e680008000800 */
[----:B------:R-:W-:Y:S01]  /*07a0*/  STG.E desc[UR8][R6.64+-0x20], R29 ;  /* 0xffffe01d06007986 */ /* 0x000fe2000c101908 */
[----:B0-----:R-:W-:-:S02]  /*07b0*/  IADD3 R5, PT, PT, R9, 0x30, RZ ;  /* 0x0000003009057810 */ /* 0x001fc40007ffe0ff */
[----:B------:R-:W-:Y:S01]  /*07c0*/  IADD3 R9, PT, PT, R9, 0x40, RZ ;  /* 0x0000004009097810 */ /* 0x000fe20007ffe0ff */
[----:B------:R-:W-:Y:S02]  /*07d0*/  STG.E desc[UR8][R6.64+-0x1c], R8 ;  /* 0xffffe40806007986 */ /* 0x000fe4000c101908 */
[----:B------:R-:W-:Y:S02]  /*07e0*/  IMAD.WIDE R4, R5, 0x4, R2 ;  /* 0x0000000405047825 */ /* 0x000fe400078e0202 */
[----:B------:R-:W-:Y:S04]  /*07f0*/  STG.E desc[UR8][R6.64+-0x18], R10 ;  /* 0xffffe80a06007986 */ /* 0x000fe8000c101908 */
[----:B------:R-:W-:Y:S04]  /*0800*/  STG.E desc[UR8][R6.64+-0x14], R12 ;  /* 0xffffec0c06007986 */ /* 0x000fe8000c101908 */
[----:B------:R-:W-:Y:S04]  /*0810*/  STG.E desc[UR8][R6.64+-0x10], R14 ;  /* 0xfffff00e06007986 */ /* 0x000fe8000c101908 */
[----:B------:R-:W0:Y:S04]  /*0820*/  LDS R11, [R0+UR4+0x110] ;  /* 0x00011004000b7984 */ /* 0x000e280008000800 */
[----:B------:R-:W-:Y:S04]  /*0830*/  STG.E desc[UR8][R6.64+-0xc], R19 ;  /* 0xfffff41306007986 */ /* 0x000fe8000c101908 */
[----:B------:R-:W-:Y:S04]  /*0840*/  STG.E desc[UR8][R6.64+-0x8], R16 ;  /* 0xfffff81006007986 */ /* 0x000fe8000c101908 */
[----:B------:R-:W-:Y:S04]  /*0850*/  STG.E desc[UR8][R6.64+-0x4], R18 ;  /* 0xfffffc1206007986 */ /* 0x000fe8000c101908 */
[----:B------:R-:W-:Y:S04]  /*0860*/  STG.E desc[UR8][R6.64], R20 ;  /* 0x0000001406007986 */ /* 0x000fe8000c101908 */
[----:B------:R-:W2:Y:S04]  /*0870*/  LDS R13, [R0+UR4+0x114] ;  /* 0x00011404000d7984 */ /* 0x000ea80008000800 */
[----:B------:R-:W-:Y:S04]  /*0880*/  STG.E desc[UR8][R6.64+0xc], R22 ;  /* 0x00000c1606007986 */ /* 0x000fe8000c101908 */
[----:B------:R-:W3:Y:S04]  /*0890*/  LDS R28, [R0+UR4+0x118] ;  /* 0x00011804001c7984 */ /* 0x000ee80008000800 */
[----:B------:R-:W4:Y:S04]  /*08a0*/  LDS R24, [R0+UR4+0x11c] ;  /* 0x00011c0400187984 */ /* 0x000f280008000800 */
        /* <DEDUP_REMOVED lines=15> */
[----:B------:R-:W5:Y:S01]  /*09a0*/  LDS R22, [R0+UR4+0x19c] ;  /* 0x00019c0400167984 */ /* 0x000f620008000800 */
[----:B------:R-:W-:-:S03]  /*09b0*/  UIADD3 UR4, UPT, UPT, UR4, 0x200, URZ ;  /* 0x0000020004047890 */ /* 0x000fc6000fffe0ff */
[----:B-1----:R1:W-:Y:S01]  /*09c0*/  STG.E desc[UR8][R6.64+0x4], R26 ;  /* 0x0000041a06007986 */ /* 0x0023e2000c101908 */
[----:B------:R-:W-:-:S03]  /*09d0*/  UISETP.NE.AND UP0, UPT, UR4, 0x820, UPT ;  /* 0x000008200400788c */ /* 0x000fc6000bf05270 */
[----:B0-----:R1:W-:Y:S04]  /*09e0*/  STG.E desc[UR8][R6.64+0x10], R11 ;  /* 0x0000100b06007986 */ /* 0x0013e8000c101908 */
[----:B--2---:R1:W-:Y:S04]  /*09f0*/  STG.E desc[UR8][R6.64+0x14], R13 ;  /* 0x0000140d06007986 */ /* 0x0043e8000c101908 */
[----:B---3--:R1:W-:Y:S04]  /*0a00*/  STG.E desc[UR8][R6.64+0x18], R28 ;  /* 0x0000181c06007986 */ /* 0x0083e8000c101908 */
[----:B----4-:R1:W-:Y:S04]  /*0a10*/  STG.E desc[UR8][R6.64+0x1c], R24 ;  /* 0x00001c1806007986 */ /* 0x0103e8000c101908 */
[----:B-----5:R1:W-:Y:S04]  /*0a20*/  STG.E desc[UR8][R4.64+-0x20], R15 ;  /* 0xffffe00f04007986 */ /* 0x0203e8000c101908 */
[----:B------:R1:W-:Y:S04]  /*0a30*/  STG.E desc[UR8][R4.64+-0x1c], R17 ;  /* 0xffffe41104007986 */ /* 0x0003e8000c101908 */
        /* <DEDUP_REMOVED lines=13> */
[----:B------:R1:W-:Y:S01]  /*0b10*/  STG.E desc[UR8][R4.64+0x1c], R22 ;  /* 0x00001c1604007986 */ /* 0x0003e2000c101908 */
[----:B------:R-:W-:Y:S05]  /*0b20*/  BRA.U UP0, `(.L_x_2) ;  /* 0xfffffff500d47547 */ /* 0x000fea000b83ffff */
[----:B------:R-:W-:Y:S06]  /*0b30*/  BAR.SYNC.DEFER_BLOCKING 0x0 ;  /* 0x0000000000007b1d */ /* 0x000fec0000010000 */
[----:B------:R-:W-:Y:S05]  /*0b40*/  EXIT ;  /* 0x000000000000794d */ /* 0x000fea0003800000 */
.L_x_3:
        /* <DEDUP_REMOVED lines=11> */
.L_x_185:


//--------------------- .text._Z33iconv2d_h_bias_16x16_naive_kernelPfS_i --------------------------
	.section	.text._Z33iconv2d_h_bias_16x16_naive_kernelPfS_i,"ax",@progbits
	.align	128
        .global         _Z33iconv2d_h_bias_16x16_naive_kernelPfS_i
        .type           _Z33iconv2d_h_bias_16x16_naive_kernelPfS_i,@function
        .size           _Z33iconv2d_h_bias_16x16_naive_kernelPfS_i,(.L_x_186 - _Z33iconv2d_h_bias_16x16_naive_kernelPfS_i)
        .other          _Z33iconv2d_h_bias_16x16_naive_kernelPfS_i,@"STO_CUDA_ENTRY STV_DEFAULT"
_Z33iconv2d_h_bias_16x16_naive_kernelPfS_i:
.text._Z33iconv2d_h_bias_16x16_naive_kernelPfS_i:
[----:B------:R-:W-:Y:S01]  /*0000*/  LDC R1, c[0x0][0x37c] ;  /* 0x0000df00ff017b82 */ /* 0x000fe20000000800 */
[----:B------:R-:W0:Y:S07]  /*0010*/  S2R R3, SR_TID.Y ;  /* 0x0000000000037919 */ /* 0x000e2e0000002200 */
[----:B------:R-:W0:Y:S01]  /*0020*/  S2UR UR4, SR_CTAID.Y ;  /* 0x00000000000479c3 */ /* 0x000e220000002600 */
[----:B------:R-:W1:Y:S01]  /*0030*/  LDCU UR7, c[0x0][0x390] ;  /* 0x00007200ff0777ac */ /* 0x000e620008000800 */
[----:B------:R-:W2:Y:S01]  /*0040*/  S2R R5, SR_CTAID.X ;  /* 0x0000000000057919 */ /* 0x000ea20000002500 */
[----:B------:R-:W3:Y:S01]  /*0050*/  LDCU.64 UR12, c[0x0][0x358] ;  /* 0x00006b00ff0c77ac */ /* 0x000ee20008000a00 */
[----:B------:R-:W4:Y:S04]  /*0060*/  S2R R7, SR_TID.X ;  /* 0x0000000000077919 */ /* 0x000f280000002100 */
[----:B------:R-:W0:Y:S01]  /*0070*/  LDC R0, c[0x0][0x364] ;  /* 0x0000d900ff007b82 */ /* 0x000e220000000800 */
[----:B------:R-:W2:Y:S01]  /*0080*/  LDCU UR5, c[0x0][0x370] ;  /* 0x00006e00ff0577ac */ /* 0x000ea20008000800 */
[----:B------:R-:W4:Y:S01]  /*0090*/  LDCU UR6, c[0x0][0x360] ;  /* 0x00006c00ff0677ac */ /* 0x000f220008000800 */
[----:B-1----:R-:W-:Y:S01]  /*00a0*/  UISETP.GE.AND UP0, UPT, UR7, 0x1, UPT ;  /* 0x000000010700788c */ /* 0x002fe2000bf06270 */
[----:B0-----:R-:W-:-:S04]  /*00b0*/  IMAD R0, R0, UR4, R3 ;  /* 0x0000000400007c24 */ /* 0x001fc8000f8e0203 */
[----:B--2---:R-:W-:-:S04]  /*00c0*/  IMAD R0, R0, UR5, R5 ;  /* 0x0000000500007c24 */ /* 0x004fc8000f8e0205 */
[----:B----4-:R-:W-:Y:S02]  /*00d0*/  IMAD R2, R0, UR6, R7 ;  /* 0x0000000600027c24 */ /* 0x010fe4000f8e0207 */
[----:B------:R-:W-:Y:S01]  /*00e0*/  HFMA2 R0, -RZ, RZ, 0, 0 ;  /* 0x00000000ff007431 */ /* 0x000fe200000001ff */
[----:B---3--:R-:W-:Y:S06]  /*00f0*/  BRA.U !UP0, `(.L_x_4) ;  /* 0x0000000508a87547 */ /* 0x008fec000b800000 */
[----:B------:R-:W-:Y:S02]  /*0100*/  UISETP.GE.U32.AND UP1, UPT, UR7, 0x10, UPT ;  /* 0x000000100700788c */ /* 0x000fe4000bf26070 */
[----:B------:R-:W-:Y:S01]  /*0110*/  IMAD R3, R2, UR7, RZ ;  /* 0x0000000702037c24 */ /* 0x000fe2000f8e02ff */
[----:B------:R-:W-:Y:S01]  /*0120*/  ULOP3.LUT UR10, UR7, 0xf, URZ, 0xc0, !UPT ;  /* 0x0000000f070a7892 */ /* 0x000fe2000f8ec0ff */
[----:B------:R-:W-:Y:S01]  /*0130*/  MOV R0, RZ ;  /* 0x000000ff00007202 */ /* 0x000fe20000000f00 */
[----:B------:R-:W-:Y:S02]  /*0140*/  UMOV UR4, URZ ;  /* 0x000000ff00047c82 */ /* 0x000fe40008000000 */
[----:B------:R-:W-:Y:S02]  /*0150*/  UISETP.NE.AND UP0, UPT, UR10, URZ, UPT ;  /* 0x000000ff0a00728c */ /* 0x000fe4000bf05270 */
[----:B------:R-:W-:Y:S09]  /*0160*/  BRA.U !UP1, `(.L_x_5) ;  /* 0x0000000109b87547 */ /* 0x000ff2000b800000 */
[----:B------:R-:W0:Y:S01]  /*0170*/  LDCU.64 UR8, c[0x0][0x380] ;  /* 0x00007000ff0877ac */ /* 0x000e220008000a00 */
[----:B------:R-:W-:Y:S02]  /*0180*/  MOV R0, RZ ;  /* 0x000000ff00007202 */ /* 0x000fe40000000f00 */
[----:B------:R-:W-:Y:S01]  /*0190*/  MOV R6, R3 ;  /* 0x0000000300067202 */ /* 0x000fe20000000f00 */
[----:B------:R-:W-:Y:S02]  /*01a0*/  ULOP3.LUT UR4, UR7, 0x7ffffff0, URZ, 0xc0, !UPT ;  /* 0x7ffffff007047892 */ /* 0x000fe4000f8ec0ff */
[----:B0-----:R-:W-:Y:S02]  /*01b0*/  UIADD3 UR5, UP1, UPT, UR8, 0x20, URZ ;  /* 0x0000002008057890 */ /* 0x001fe4000ff3e0ff */
[----:B------:R-:W-:Y:S02]  /*01c0*/  UIADD3 UR8, UPT, UPT, -UR4, URZ, URZ ;  /* 0x000000ff04087290 */ /* 0x000fe4000fffe1ff */
[----:B------:R-:W-:-:S12]  /*01d0*/  UIADD3.X UR6, UPT, UPT, URZ, UR9, URZ, UP1, !UPT ;  /* 0x00000009ff067290 */ /* 0x000fd80008ffe4ff */
.L_x_6:
[----:B------:R-:W-:Y:S02]  /*01e0*/  MOV R4, UR5 ;  /* 0x0000000500047c02 */ /* 0x000fe40008000f00 */
[----:B------:R-:W-:-:S03]  /*01f0*/  MOV R5, UR6 ;  /* 0x0000000600057c02 */ /* 0x000fc60008000f00 */
[----:B------:R-:W-:-:S05]  /*0200*/  IMAD.WIDE R4, R6, 0x4, R4 ;  /* 0x0000000406047825 */ /* 0x000fca00078e0204 */
[----:B------:R-:W2:Y:S04]  /*0210*/  LDG.E R15, desc[UR12][R4.64+-0x20] ;  /* 0xffffe00c040f7981 */ /* 0x000ea8000c1e1900 */
[----:B------:R-:W3:Y:S04]  /*0220*/  LDG.E R16, desc[UR12][R4.64+-0x1c] ;  /* 0xffffe40c04107981 */ /* 0x000ee8000c1e1900 */
[----:B------:R-:W4:Y:S04]  /*0230*/  LDG.E R18, desc[UR12][R4.64+-0x18] ;  /* 0xffffe80c04127981 */ /* 0x000f28000c1e1900 */
[----:B------:R-:W5:Y:S04]  /*0240*/  LDG.E R20, desc[UR12][R4.64+-0x14] ;  /* 0xffffec0c04147981 */ /* 0x000f68000c1e1900 */
        /* <DEDUP_REMOVED lines=11> */
[----:B------:R-:W5:Y:S01]  /*0300*/  LDG.E R14, desc[UR12][R4.64+0x1c] ;  /* 0x00001c0c040e7981 */ /* 0x000f62000c1e1900 */
[----:B------:R-:W-:Y:S01]  /*0310*/  UIADD3 UR8, UPT, UPT, UR8, 0x10, URZ ;  /* 0x0000001008087890 */ /* 0x000fe2000fffe0ff */
[----:B------:R-:W-:-:S03]  /*0320*/  IADD3 R6, PT, PT, R6, 0x10, RZ ;  /* 0x0000001006067810 */ /* 0x000fc60007ffe0ff */
[----:B------:R-:W-:Y:S01]  /*0330*/  UISETP.NE.AND UP1, UPT, UR8, URZ, UPT ;  /* 0x000000ff0800728c */ /* 0x000fe2000bf25270 */
[----:B--2---:R-:W-:-:S04]  /*0340*/  FADD R15, R15, R0 ;  /* 0x000000000f0f7221 */ /* 0x004fc80000000000 */
[----:B---3--:R-:W-:-:S04]  /*0350*/  FADD R15, R15, R16 ;  /* 0x000000100f0f7221 */ /* 0x008fc80000000000 */
[----:B----4-:R-:W-:-:S04]  /*0360*/  FADD R15, R15, R18 ;  /* 0x000000120f0f7221 */ /* 0x010fc80000000000 */
[----:B-----5:R-:W-:-:S04]  /*0370*/  FADD R15, R15, R20 ;  /* 0x000000140f0f7221 */ /* 0x020fc80000000000 */
[----:B------:R-:W-:-:S04]  /*0380*/  FADD R15, R15, R22 ;  /* 0x000000160f0f7221 */ /* 0x000fc80000000000 */
        /* <DEDUP_REMOVED lines=10> */
[----:B------:R-:W-:Y:S01]  /*0430*/  FADD R0, R7, R14 ;  /* 0x0000000e07007221 */ /* 0x000fe20000000000 */
[----:B------:R-:W-:Y:S06]  /*0440*/  BRA.U UP1, `(.L_x_6) ;  /* 0xfffffffd01647547 */ /* 0x000fec000b83ffff */
.L_x_5:
[----:B------:R-:W-:Y:S05]  /*0450*/  BRA.U !UP0, `(.L_x_4) ;  /* 0x0000000108d07547 */ /* 0x000fea000b800000 */
[----:B------:R-:W-:Y:S02]  /*0460*/  UISETP.GE.U32.AND UP0, UPT, UR10, 0x8, UPT ;  /* 0x000000080a00788c */ /* 0x000fe4000bf06070 */
[----:B------:R-:W-:-:S04]  /*0470*/  ULOP3.LUT UR6, UR7, 0x7, URZ, 0xc0, !UPT ;  /* 0x0000000707067892 */ /* 0x000fc8000f8ec0ff */
[----:B------:R-:W-:-:S03]  /*0480*/  UISETP.NE.AND UP1, UPT, UR6, URZ, UPT ;  /* 0x000000ff0600728c */ /* 0x000fc6000bf25270 */
[----:B------:R-:W-:Y:S08]  /*0490*/  BRA.U !UP0, `(.L_x_7) ;  /* 0x0000000108507547 */ /* 0x000ff0000b800000 */
[----:B------:R-:W0:Y:S01]  /*04a0*/  LDC.64 R4, c[0x0][0x380] ;  /* 0x0000e000ff047b82 */ /* 0x000e220000000a00 */
[----:B------:R-:W-:-:S05]  /*04b0*/  IADD3 R7, PT, PT, R3, UR4, RZ ;  /* 0x0000000403077c10 */ /* 0x000fca000fffe0ff */
[----:B0-----:R-:W-:-:S05]  /*04c0*/  IMAD.WIDE R4, R7, 0x4, R4 ;  /* 0x0000000407047825 */ /* 0x001fca00078e0204 */
[----:B------:R-:W2:Y:S04]  /*04d0*/  LDG.E R7, desc[UR12][R4.64] ;  /* 0x0000000c04077981 */ /* 0x000ea8000c1e1900 */
[----:B------:R-:W3:Y:S04]  /*04e0*/  LDG.E R6, desc[UR12][R4.64+0x4] ;  /* 0x0000040c04067981 */ /* 0x000ee8000c1e1900 */
[----:B------:R-:W4:Y:S04]  /*04f0*/  LDG.E R9, desc[UR12][R4.64+0x8] ;  /* 0x0000080c04097981 */ /* 0x000f28000c1e1900 */
[----:B------:R-:W5:Y:S04]  /*0500*/  LDG.E R11, desc[UR12][R4.64+0xc] ;  /* 0x00000c0c040b7981 */ /* 0x000f68000c1e1900 */
[----:B------:R-:W5:Y:S04]  /*0510*/  LDG.E R13, desc[UR12][R4.64+0x10] ;  /* 0x0000100c040d7981 */ /* 0x000f68000c1e1900 */
[----:B------:R-:W5:Y:S04]  /*0520*/  LDG.E R15, desc[UR12][R4.64+0x14] ;  /* 0x0000140c040f7981 */ /* 0x000f68000c1e1900 */
[----:B------:R-:W5:Y:S04]  /*0530*/  LDG.E R17, desc[UR12][R4.64+0x18] ;  /* 0x0000180c04117981 */ /* 0x000f68000c1e1900 */
[----:B------:R-:W5:Y:S01]  /*0540*/  LDG.E R19, desc[UR12][R4.64+0x1c] ;  /* 0x00001c0c04137981 */ /* 0x000f62000c1e1900 */
[----:B------:R-:W-:Y:S01]  /*0550*/  UIADD3 UR4, UPT, UPT, UR4, 0x8, URZ ;  /* 0x0000000804047890 */ /* 0x000fe2000fffe0ff */
[----:B--2---:R-:W-:-:S04]  /*0560*/  FADD R7, R0, R7 ;  /* 0x0000000700077221 */ /* 0x004fc80000000000 */
[----:B---3--:R-:W-:-:S04]  /*0570*/  FADD R6, R7, R6 ;  /* 0x0000000607067221 */ /* 0x008fc80000000000 */
[----:B----4-:R-:W-:-:S04]  /*0580*/  FADD R6, R6, R9 ;  /* 0x0000000906067221 */ /* 0x010fc80000000000 */
[----:B-----5:R-:W-:-:S04]  /*0590*/  FADD R6, R6, R11 ;  /* 0x0000000b06067221 */ /* 0x020fc80000000000 */
[----:B------:R-:W-:-:S04]  /*05a0*/  FADD R6, R6, R13 ;  /* 0x0000000d06067221 */ /* 0x000fc80000000000 */
[----:B------:R-:W-:-:S04]  /*05b0*/  FADD R6, R6, R15 ;  /* 0x0000000f06067221 */ /* 0x000fc80000000000 */
[----:B------:R-:W-:-:S04]  /*05c0*/  FADD R6, R6, R17 ;  /* 0x0000001106067221 */ /* 0x000fc80000000000 */
[----:B------:R-:W-:-:S07]  /*05d0*/  FADD R0, R6, R19 ;  /* 0x0000001306007221 */ /* 0x000fce0000000000 */
.L_x_7:
        /* <DEDUP_REMOVED lines=11> */
[----:B------:R-:W5:Y:S01]  /*0690*/  LDG.E R11, desc[UR12][R4.64+0xc] ;  /* 0x00000c0c040b7981 */ /* 0x000f62000c1e1900 */
[----:B------:R-:W-:Y:S01]  /*06a0*/  UIADD3 UR4, UPT, UPT, UR4, 0x4, URZ ;  /* 0x0000000404047890 */ /* 0x000fe2000fffe0ff */
[----:B--2---:R-:W-:-:S04]  /*06b0*/  FADD R7, R0, R7 ;  /* 0x0000000700077221 */ /* 0x004fc80000000000 */
[----:B---3--:R-:W-:-:S04]  /*06c0*/  FADD R6, R7, R6 ;  /* 0x0000000607067221 */ /* 0x008fc80000000000 */
[----:B----4-:R-:W-:-:S04]  /*06d0*/  FADD R6, R6, R9 ;  /* 0x0000000906067221 */ /* 0x010fc80000000000 */
[----:B-----5:R-:W-:-:S07]  /*06e0*/  FADD R0, R6, R11 ;  /* 0x0000000b06007221 */ /* 0x020fce0000000000 */
.L_x_8:
[----:B------:R-:W-:Y:S05]  /*06f0*/  BRA.U !UP1, `(.L_x_4) ;  /* 0x0000000109287547 */ /* 0x000fea000b800000 */
[----:B------:R-:W0:Y:S01]  /*0700*/  LDC.64 R6, c[0x0][0x380] ;  /* 0x0000e000ff067b82 */ /* 0x000e220000000a00 */
[----:B------:R-:W-:Y:S01]  /*0710*/  IADD3 R3, PT, PT, R3, UR4, RZ ;  /* 0x0000000403037c10 */ /* 0x000fe2000fffe0ff */
[----:B------:R-:W-:-:S12]  /*0720*/  UIADD3 UR5, UPT, UPT, -UR5, URZ, URZ ;  /* 0x000000ff05057290 */ /* 0x000fd8000fffe1ff */
.L_x_9:
[----:B0-----:R-:W-:-:S06]  /*0730*/  IMAD.WIDE R4, R3, 0x4, R6 ;  /* 0x0000000403047825 */ /* 0x001fcc00078e0206 */
[----:B------:R-:W2:Y:S01]  /*0740*/  LDG.E R5, desc[UR12][R4.64] ;  /* 0x0000000c04057981 */ /* 0x000ea2000c1e1900 */
[----:B------:R-:W-:Y:S01]  /*0750*/  UIADD3 UR5, UPT, UPT, UR5, 0x1, URZ ;  /* 0x0000000105057890 */ /* 0x000fe2000fffe0ff */
[----:B------:R-:W-:-:S03]  /*0760*/  IADD3 R3, PT, PT, R3, 0x1, RZ ;  /* 0x0000000103037810 */ /* 0x000fc60007ffe0ff */
[----:B------:R-:W-:Y:S01]  /*0770*/  UISETP.NE.AND UP0, UPT, UR5, URZ, UPT ;  /* 0x000000ff0500728c */ /* 0x000fe2000bf05270 */
[----:B--2---:R-:W-:-:S08]  /*0780*/  FADD R0, R5, R0 ;  /* 0x0000000005007221 */ /* 0x004fd00000000000 */
[----:B------:R-:W-:Y:S05]  /*0790*/  BRA.U UP0, `(.L_x_9) ;  /* 0xfffffffd00e47547 */ /* 0x000fea000b83ffff */
.L_x_4:
[----:B------:R-:W0:Y:S02]  /*07a0*/  LDC.64 R4, c[0x0][0x388] ;  /* 0x0000e200ff047b82 */ /* 0x000e240000000a00 */
[----:B0-----:R-:W-:-:S05]  /*07b0*/  IMAD.WIDE R2, R2, 0x4, R4 ;  /* 0x0000000402027825 */ /* 0x001fca00078e0204 */
[----:B------:R-:W-:Y:S01]  /*07c0*/  STG.E desc[UR12][R2.64], R0 ;  /* 0x0000000002007986 */ /* 0x000fe2000c10190c */
[----:B------:R-:W-:Y:S05]  /*07d0*/  EXIT ;  /* 0x000000000000794d */ /* 0x000fea0003800000 */
.L_x_10:
        /* <DEDUP_REMOVED lines=10> */
.L_x_186:


//--------------------- .text._Z33iconv2d_v_bias_16x16_naive_kernelPfS_ii --------------------------
	.section	.text._Z33iconv2d_v_bias_16x16_naive_kernelPfS_ii,"ax",@progbits
	.align	128
        .global         _Z33iconv2d_v_bias_16x16_naive_kernelPfS_ii
        .type           _Z33iconv2d_v_bias_16x16_naive_kernelPfS_ii,@function
        .size           _Z33iconv2d_v_bias_16x16_naive_kernelPfS_ii,(.L_x_187 - _Z33iconv2d_v_bias_16x16_naive_kernelPfS_ii)
        .other          _Z33iconv2d_v_bias_16x16_naive_kernelPfS_ii,@"STO_CUDA_ENTRY STV_DEFAULT"
_Z33iconv2d_v_bias_16x16_naive_kernelPfS_ii:
.text._Z33iconv2d_v_bias_16x16_naive_kernelPfS_ii:
[----:B------:R-:W-:Y:S01]  /*0000*/  LDC R1, c[0x0][0x37c] ;  /* 0x0000df00ff017b82 */ /* 0x000fe20000000800 */
[----:B------:R-:W0:Y:S07]  /*0010*/  S2R R3, SR_TID.Y ;  /* 0x0000000000037919 */ /* 0x000e2e0000002200 */
[----:B------:R-:W0:Y:S01]  /*0020*/  S2UR UR4, SR_CTAID.Y ;  /* 0x00000000000479c3 */ /* 0x000e220000002600 */
[----:B------:R-:W1:Y:S01]  /*0030*/  LDCU.64 UR6, c[0x0][0x380] ;  /* 0x00007000ff0677ac */ /* 0x000e620008000a00 */
[----:B------:R-:W-:Y:S01]  /*0040*/  HFMA2 R20, -RZ, RZ, 0, 0 ;  /* 0x00000000ff147431 */ /* 0x000fe200000001ff */
[----:B------:R-:W2:Y:S01]  /*0050*/  S2R R5, SR_CTAID.X ;  /* 0x0000000000057919 */ /* 0x000ea20000002500 */
[----:B------:R-:W3:Y:S04]  /*0060*/  S2R R7, SR_TID.X ;  /* 0x0000000000077919 */ /* 0x000ee80000002100 */
[----:B------:R-:W0:Y:S01]  /*0070*/  LDC R0, c[0x0][0x364] ;  /* 0x0000d900ff007b82 */ /* 0x000e220000000800 */
[----:B------:R-:W2:Y:S01]  /*0080*/  LDCU UR5, c[0x0][0x370] ;  /* 0x00006e00ff0577ac */ /* 0x000ea20008000800 */
[----:B------:R-:W3:Y:S01]  /*0090*/  LDCU UR8, c[0x0][0x360] ;  /* 0x00006c00ff0877ac */ /* 0x000ee20008000800 */
[----:B0-----:R-:W-:Y:S01]  /*00a0*/  IMAD R0, R0, UR4, R3 ;  /* 0x0000000400007c24 */ /* 0x001fe2000f8e0203 */
[----:B------:R-:W-:-:S03]  /*00b0*/  UMOV UR4, URZ ;  /* 0x000000ff00047c82 */ /* 0x000fc60008000000 */
[----:B--2---:R-:W-:Y:S01]  /*00c0*/  IMAD R0, R0, UR5, R5 ;  /* 0x0000000500007c24 */ /* 0x004fe2000f8e0205 */
[----:B-1----:R-:W-:-:S03]  /*00d0*/  UIADD3 UR5, UP0, UPT, UR6, 0x80, URZ ;  /* 0x0000008006057890 */ /* 0x002fc6000ff1e0ff */
[----:B---3--:R-:W-:Y:S01]  /*00e0*/  IMAD R0, R0, UR8, R7 ;  /* 0x0000000800007c24 */ /* 0x008fe2000f8e0207 */
[----:B------:R-:W0:Y:S04]  /*00f0*/  LDCU.64 UR8, c[0x0][0x358] ;  /* 0x00006b00ff0877ac */ /* 0x000e280008000a00 */
[----:B------:R-:W-:Y:S01]  /*0100*/  SHF.R.S32.HI R3, RZ, 0x1f, R0 ;  /* 0x0000001fff037819 */ /* 0x000fe20000011400 */
[----:B------:R-:W-:-:S03]  /*0110*/  UIADD3.X UR6, UPT, UPT, URZ, UR7, URZ, UP0, !UPT ;  /* 0x00000007ff067290 */ /* 0x000fc600087fe4ff */
[----:B------:R-:W-:-:S04]  /*0120*/  LEA.HI R3, R3, R0, RZ, 0x4 ;  /* 0x0000000003037211 */ /* 0x000fc800078f20ff */
[----:B------:R-:W-:-:S04]  /*0130*/  LOP3.LUT R3, R3, 0xfffffff0, RZ, 0xc0, !PT ;  /* 0xfffffff003037812 */ /* 0x000fc800078ec0ff */
[----:B------:R-:W-:-:S07]  /*0140*/  IADD3 R4, PT, PT, R0, R3, RZ ;  /* 0x0000000300047210 */ /* 0x000fce0007ffe0ff */
.L_x_11:
[----:B------:R-:W-:Y:S02]  /*0150*/  MOV R2, UR5 ;  /* 0x0000000500027c02 */ /* 0x000fe40008000f00 */
[----:B------:R-:W-:-:S03]  /*0160*/  MOV R3, UR6 ;  /* 0x0000000600037c02 */ /* 0x000fc60008000f00 */
[----:B------:R-:W-:-:S05]  /*0170*/  IMAD.WIDE R2, R4, 0x4, R2 ;  /* 0x0000000404027825 */ /* 0x000fca00078e0202 */
[----:B0-----:R-:W2:Y:S04]  /*0180*/  LDG.E R21, desc[UR8][R2.64+-0x80] ;  /* 0xffff800802157981 */ /* 0x001ea8000c1e1900 */
        /* <DEDUP_REMOVED lines=20> */
[----:B--2---:R-:W-:-:S03]  /*02d0*/  FADD R20, R21, R20 ;  /* 0x0000001415147221 */ /* 0x004fc60000000000 */
[----:B------:R-:W2:Y:S01]  /*02e0*/  LDG.E R21, desc[UR8][R2.64+0x14] ;  /* 0x0000140802157981 */ /* 0x000ea2000c1e1900 */
[----:B---3--:R-:W-:-:S03]  /*02f0*/  FADD R27, R20, R27 ;  /* 0x0000001b141b7221 */ /* 0x008fc60000000000 */
[----:B------:R-:W3:Y:S01]  /*0300*/  LDG.E R20, desc[UR8][R2.64+0x18] ;  /* 0x0000180802147981 */ /* 0x000ee2000c1e1900 */
[----:B----4-:R-:W-:-:S03]  /*0310*/  FADD R26, R27, R22 ;  /* 0x000000161b1a7221 */ /* 0x010fc60000000000 */
[----:B------:R-:W4:Y:S01]  /*0320*/  LDG.E R22, desc[UR8][R2.64+0x1c] ;  /* 0x00001c0802167981 */ /* 0x000f22000c1e1900 */
[----:B-----5:R-:W-:-:S03]  /*0330*/  FADD R27, R26, R23 ;  /* 0x000000171a1b7221 */ /* 0x020fc60000000000 */
[----:B------:R-:W5:Y:S01]  /*0340*/  LDG.E R23, desc[UR8][R2.64+0x20] ;  /* 0x0000200802177981 */ /* 0x000f62000c1e1900 */
[----:B------:R-:W-:-:S03]  /*0350*/  FADD R26, R27, R24 ;  /* 0x000000181b1a7221 */ /* 0x000fc60000000000 */
        /* <DEDUP_REMOVED lines=10> */
[----:B------:R-:W5:Y:S04]  /*0400*/  LDG.E R8, desc[UR8][R2.64+0x38] ;  /* 0x0000380802087981 */ /* 0x000f68000c1e1900 */
[----:B------:R-:W5:Y:S01]  /*0410*/  LDG.E R26, desc[UR8][R2.64+0x3c] ;  /* 0x00003c08021a7981 */ /* 0x000f62000c1e1900 */
[----:B------:R-:W-:Y:S01]  /*0420*/  FADD R9, R28, R9 ;  /* 0x000000091c097221 */ /* 0x000fe20000000000 */
[----:B------:R-:W-:Y:S01]  /*0430*/  UIADD3 UR4, UPT, UPT, UR4, 0x2, URZ ;  /* 0x0000000204047890 */ /* 0x000fe2000fffe0ff */
[----:B------:R-:W-:Y:S02]  /*0440*/  IADD3 R4, PT, PT, R4, 0x40, RZ ;  /* 0x0000004004047810 */ /* 0x000fe40007ffe0ff */
[----:B------:R-:W-:Y:S01]  /*0450*/  FADD R10, R9, R10 ;  /* 0x0000000a090a7221 */ /* 0x000fe20000000000 */
[----:B------:R-:W-:-:S03]  /*0460*/  UISETP.NE.AND UP0, UPT, UR4, 0x10, UPT ;  /* 0x000000100400788c */ /* 0x000fc6000bf05270 */
        /* <DEDUP_REMOVED lines=21> */
[----:B------:R-:W0:Y:S02]  /*05c0*/  LDC.64 R2, c[0x0][0x388] ;  /* 0x0000e200ff027b82 */ /* 0x000e240000000a00 */
[----:B0-----:R-:W-:-:S05]  /*05d0*/  IMAD.WIDE R2, R0, 0x4, R2 ;  /* 0x0000000400027825 */ /* 0x001fca00078e0202 */
[----:B------:R-:W-:Y:S01]  /*05e0*/  STG.E desc[UR8][R2.64], R20 ;  /* 0x0000001402007986 */ /* 0x000fe2000c101908 */
[----:B------:R-:W-:Y:S05]  /*05f0*/  EXIT ;  /* 0x000000000000794d */ /* 0x000fea0003800000 */
.L_x_12:
        /* <DEDUP_REMOVED lines=16> */
.L_x_187:


//--------------------- .text._Z27iconv2d_h_bias_16x16_kernelPfS_i --------------------------
	.section	.text._Z27iconv2d_h_bias_16x16_kernelPfS_i,"ax",@progbits
	.align	128
        .global         _Z27iconv2d_h_bias_16x16_kernelPfS_i
        .type           _Z27iconv2d_h_bias_16x16_kernelPfS_i,@function
        .size           _Z27iconv2d_h_bias_16x16_kernelPfS_i,(.L_x_188 - _Z27iconv2d_h_bias_16x16_kernelPfS_i)
        .other          _Z27iconv2d_h_bias_16x16_kernelPfS_i,@"STO_CUDA_ENTRY STV_DEFAULT"
_Z27iconv2d_h_bias_16x16_kernelPfS_i:
.text._Z27iconv2d_h_bias_16x16_kernelPfS_i:
[----:B------:R-:W-:Y:S08]  /*0000*/  LDC R1, c[0x0][0x37c] ;  /* 0x0000df00ff017b82 */ /* 0x000ff00000000800 */
[----:B------:R-:W0:Y:S02]  /*0010*/  LDC R0, c[0x0][0x390] ;  /* 0x0000e400ff007b82 */ /* 0x000e240000000800 */
[----:B0-----:R-:W-:-:S13]  /*0020*/  ISETP.GE.AND P0, PT, R0, 0x1, PT ;  /* 0x000000010000780c */ /* 0x001fda0003f06270 */
[----:B------:R-:W-:Y:S05]  /*0030*/  @!P0 EXIT ;  /* 0x000000000000894d */ /* 0x000fea0003800000 */
[----:B------:R-:W0:Y:S01]  /*0040*/  S2R R3, SR_TID.Y ;  /* 0x0000000000037919 */ /* 0x000e220000002200 */
[----:B------:R-:W1:Y:S01]  /*0050*/  S2UR UR5, SR_CgaCtaId ;  /* 0x00000000000579c3 */ /* 0x000e620000008800 */
[----:B------:R-:W-:Y:S01]  /*0060*/  UMOV UR4, 0x400 ;  /* 0x0000040000047882 */ /* 0x000fe20000000000 */
[----:B------:R-:W0:Y:S01]  /*0070*/  S2R R0, SR_CTAID.Y ;  /* 0x0000000000007919 */ /* 0x000e220000002600 */
[----:B------:R-:W2:Y:S05]  /*0080*/  S2R R2, SR_TID.X ;  /* 0x0000000000027919 */ /* 0x000eaa0000002100 */
[----:B------:R-:W3:Y:S08]  /*0090*/  S2UR UR8, SR_CTAID.X ;  /* 0x00000000000879c3 */ /* 0x000ef00000002500 */
[----:B------:R-:W3:Y:S01]  /*00a0*/  LDC R5, c[0x0][0x370] ;  /* 0x0000dc00ff057b82 */ /* 0x000ee20000000800 */
[----:B------:R-:W0:Y:S01]  /*00b0*/  LDCU UR6, c[0x0][0x364] ;  /* 0x00006c80ff0677ac */ /* 0x000e220008000800 */
[----:B------:R-:W4:Y:S06]  /*00c0*/  LDCU UR9, c[0x0][0x360] ;  /* 0x00006c00ff0977ac */ /* 0x000f2c0008000800 */
[----:B------:R-:W5:Y:S01]  /*00d0*/  LDC.64 R20, c[0x0][0x380] ;  /* 0x0000e000ff147b82 */ /* 0x000f620000000a00 */
[----:B-1----:R-:W-:Y:S01]  /*00e0*/  ULEA UR4, UR5, UR4, 0x18 ;  /* 0x0000000405047291 */ /* 0x002fe2000f8ec0ff */
[----:B0-----:R-:W-:-:S05]  /*00f0*/  IMAD R0, R0, UR6, R3 ;  /* 0x0000000600007c24 */ /* 0x001fca000f8e0203 */
[----:B------:R-:W-:Y:S01]  /*0100*/  LEA R3, R3, UR4, 0x6 ;  /* 0x0000000403037c11 */ /* 0x000fe2000f8e30ff */
[----:B------:R-:W0:Y:S01]  /*0110*/  LDCU.64 UR6, c[0x0][0x358] ;  /* 0x00006b00ff0677ac */ /* 0x000e220008000a00 */
[----:B---3--:R-:W-:Y:S02]  /*0120*/  IMAD R0, R0, R5, UR8 ;  /* 0x0000000800007e24 */ /* 0x008fe4000f8e0205 */
[----:B--2---:R-:W-:Y:S02]  /*0130*/  LEA R3, R2, R3, 0x2 ;  /* 0x0000000302037211 */ /* 0x004fe400078e10ff */
[----:B----4-:R-:W-:Y:S02]  /*0140*/  IMAD R5, R0, UR9, R2 ;  /* 0x0000000900057c24 */ /* 0x010fe4000f8e0202 */
[----:B------:R-:W-:Y:S02]  /*0150*/  HFMA2 R0, -RZ, RZ, 0, 0 ;  /* 0x00000000ff007431 */ /* 0x000fe400000001ff */
[----:B0----5:R-:W-:-:S07]  /*0160*/  IMAD.WIDE R20, R5, 0x4, R20 ;  /* 0x0000000405147825 */ /* 0x021fce00078e0214 */
.L_x_14:
[----:B------:R-:W2:Y:S01]  /*0170*/  LDG.E R4, desc[UR6][R20.64] ;  /* 0x0000000614047981 */ /* 0x000ea2000c1e1900 */
[----:B------:R-:W-:Y:S02]  /*0180*/  MOV R15, RZ ;  /* 0x000000ff000f7202 */ /* 0x000fe40000000f00 */
[----:B------:R-:W-:Y:S01]  /*0190*/  MOV R2, 0x80 ;  /* 0x0000008000027802 */ /* 0x000fe20000000f00 */
[----:B--2---:R0:W-:Y:S01]  /*01a0*/  STS [R3], R4 ;  /* 0x0000000403007388 */ /* 0x0041e20000000800 */
[----:B------:R-:W-:Y:S06]  /*01b0*/  BAR.SYNC.DEFER_BLOCKING 0x0 ;  /* 0x0000000000007b1d */ /* 0x000fec0000010000 */
.L_x_13:
[----:B0-----:R-:W0:Y:S04]  /*01c0*/  LDS.128 R4, [R2+UR4+-0x80] ;  /* 0xffff800402047984 */ /* 0x001e280008000c00 */
[----:B------:R-:W1:Y:S04]  /*01d0*/  LDS.128 R16, [R2+UR4+-0x70] ;  /* 0xffff900402107984 */ /* 0x000e680008000c00 */
[----:B------:R-:W2:Y:S01]  /*01e0*/  LDS.128 R8, [R2+UR4+-0x60] ;  /* 0xffffa00402087984 */ /* 0x000ea20008000c00 */
[----:B0-----:R-:W-:-:S03]  /*01f0*/  FADD R4, R4, R15 ;  /* 0x0000000f04047221 */ /* 0x001fc60000000000 */
[----:B------:R-:W0:Y:S01]  /*0200*/  LDS.128 R12, [R2+UR4+-0x50] ;  /* 0xffffb004020c7984 */ /* 0x000e220008000c00 */
[----:B------:R-:W-:-:S04]  /*0210*/  FADD R5, R4, R5 ;  /* 0x0000000504057221 */ /* 0x000fc80000000000 */
[----:B------:R-:W-:-:S04]  /*0220*/  FADD R6, R5, R6 ;  /* 0x0000000605067221 */ /* 0x000fc80000000000 */
[----:B------:R-:W-:-:S04]  /*0230*/  FADD R7, R6, R7 ;  /* 0x0000000706077221 */ /* 0x000fc80000000000 */
[----:B-1----:R-:W-:Y:S02]  /*0240*/  FADD R16, R7, R16 ;  /* 0x0000001007107221 */ /* 0x002fe40000000000 */
[----:B------:R-:W1:Y:S02]  /*0250*/  LDS.128 R4, [R2+UR4+-0x40] ;  /* 0xffffc00402047984 */ /* 0x000e640008000c00 */
[----:B------:R-:W-:-:S04]  /*0260*/  FADD R17, R16, R17 ;  /* 0x0000001110117221 */ /* 0x000fc80000000000 */
[----:B------:R-:W-:-:S04]  /*0270*/  FADD R18, R17, R18 ;  /* 0x0000001211127221 */ /* 0x000fc80000000000 */
[----:B------:R-:W-:-:S04]  /*0280*/  FADD R19, R18, R19 ;  /* 0x0000001312137221 */ /* 0x000fc80000000000 */
[----:B--2---:R-:W-:Y:S02]  /*0290*/  FADD R8, R19, R8 ;  /* 0x0000000813087221 */ /* 0x004fe40000000000 */
[----:B------:R-:W2:Y:S02]  /*02a0*/  LDS.128 R16, [R2+UR4+-0x30] ;  /* 0xffffd00402107984 */ /* 0x000ea40008000c00 */
[----:B------:R-:W-:-:S04]  /*02b0*/  FADD R9, R8, R9 ;  /* 0x0000000908097221 */ /* 0x000fc80000000000 */
[----:B------:R-:W-:-:S04]  /*02c0*/  FADD R10, R9, R10 ;  /* 0x0000000a090a7221 */ /* 0x000fc80000000000 */
[----:B------:R-:W-:-:S04]  /*02d0*/  FADD R11, R10, R11 ;  /* 0x0000000b0a0b7221 */ /* 0x000fc80000000000 */
[----:B0-----:R-:W-:Y:S02]  /*02e0*/  FADD R12, R11, R12 ;  /* 0x0000000c0b0c7221 */ /* 0x001fe40000000000 */
[----:B------:R-:W0:Y:S02]  /*02f0*/  LDS.128 R8, [R2+UR4+-0x20] ;  /* 0xffffe00402087984 */ /* 0x000e240008000c00 */
        /* <DEDUP_REMOVED lines=9> */
[----:B------:R-:W2:Y:S02]  /*0390*/  LDS.128 R4, [R2+UR4] ;  /* 0x0000000402047984 */ /* 0x000ea40008000c00 */
[----:B------:R-:W-:-:S04]  /*03a0*/  FADD R17, R16, R17 ;  /* 0x0000001110117221 */ /* 0x000fc80000000000 */
[----:B------:R-:W-:-:S04]  /*03b0*/  FADD R18, R17, R18 ;  /* 0x0000001211127221 */ /* 0x000fc80000000000 */
[----:B------:R-:W-:-:S04]  /*03c0*/  FADD R19, R18, R19 ;  /* 0x0000001312137221 */ /* 0x000fc80000000000 */
[----:B0-----:R-:W-:Y:S02]  /*03d0*/  FADD R8, R19, R8 ;  /* 0x0000000813087221 */ /* 0x001fe40000000000 */
[----:B------:R-:W0:Y:S02]  /*03e0*/  LDS.128 R16, [R2+UR4+0x10] ;  /* 0x0000100402107984 */ /* 0x000e240008000c00 */
[----:B------:R-:W-:-:S04]  /*03f0*/  FADD R9, R8, R9 ;  /* 0x0000000908097221 */ /* 0x000fc80000000000 */
[----:B------:R-:W-:-:S04]  /*0400*/  FADD R10, R9, R10 ;  /* 0x0000000a090a7221 */ /* 0x000fc80000000000 */
[----:B------:R-:W-:-:S04]  /*0410*/  FADD R11, R10, R11 ;  /* 0x0000000b0a0b7221 */ /* 0x000fc80000000000 */
[----:B-1----:R-:W-:Y:S02]  /*0420*/  FADD R12, R11, R12 ;  /* 0x0000000c0b0c7221 */ /* 0x002fe40000000000 */
[----:B------:R-:W1:Y:S02]  /*0430*/  LDS.128 R8, [R2+UR4+0x20] ;  /* 0x0000200402087984 */ /* 0x000e640008000c00 */
[----:B------:R-:W-:-:S04]  /*0440*/  FADD R13, R12, R13 ;  /* 0x0000000d0c0d7221 */ /* 0x000fc80000000000 */
[----:B------:R-:W-:-:S04]  /*0450*/  FADD R14, R13, R14 ;  /* 0x0000000e0d0e7221 */ /* 0x000fc80000000000 */
[----:B------:R-:W-:-:S04]  /*0460*/  FADD R15, R14, R15 ;  /* 0x0000000f0e0f7221 */ /* 0x000fc80000000000 */
[----:B--2---:R-:W-:Y:S02]  /*0470*/  FADD R4, R15, R4 ;  /* 0x000000040f047221 */ /* 0x004fe40000000000 */
[----:B------:R-:W2:Y:S02]  /*0480*/  LDS.128 R12, [R2+UR4+0x30] ;  /* 0x00003004020c7984 */ /* 0x000ea40008000c00 */
        /* <DEDUP_REMOVED lines=19> */
[----:B------:R0:W3:Y:S02]  /*05c0*/  LDS.128 R12, [R2+UR4+0x70] ;  /* 0x00007004020c7984 */ /* 0x0000e40008000c00 */
[----:B------:R-:W-:-:S04]  /*05d0*/  FADD R5, R4, R5 ;  /* 0x0000000504057221 */ /* 0x000fc80000000000 */
[----:B------:R-:W-:Y:S01]  /*05e0*/  FADD R6, R5, R6 ;  /* 0x0000000605067221 */ /* 0x000fe20000000000 */
[----:B0-----:R-:W-:-:S03]  /*05f0*/  IADD3 R2, PT, PT, R2, 0x100, RZ ;  /* 0x0000010002027810 */ /* 0x001fc60007ffe0ff */
[----:B------:R-:W-:Y:S01]  /*0600*/  FADD R7, R6, R7 ;  /* 0x0000000706077221 */ /* 0x000fe20000000000 */
[----:B------:R-:W-:-:S03]  /*0610*/  ISETP.NE.AND P0, PT, R2, 0x480, PT ;  /* 0x000004800200780c */ /* 0x000fc60003f05270 */
[----:B-1----:R-:W-:-:S04]  /*0620*/  FADD R16, R7, R16 ;  /* 0x0000001007107221 */ /* 0x002fc80000000000 */
[----:B------:R-:W-:-:S04]  /*0630*/  FADD R17, R16, R17 ;  /* 0x0000001110117221 */ /* 0x000fc80000000000 */
[----:B------:R-:W-:-:S04]  /*0640*/  FADD R18, R17, R18 ;  /* 0x0000001211127221 */ /* 0x000fc80000000000 */
[----:B------:R-:W-:-:S04]  /*0650*/  FADD R19, R18, R19 ;  /* 0x0000001312137221 */ /* 0x000fc80000000000 */
[----:B--2---:R-:W-:-:S04]  /*0660*/  FADD R8, R19, R8 ;  /* 0x0000000813087221 */ /* 0x004fc80000000000 */
[----:B------:R-:W-:-:S04]  /*0670*/  FADD R9, R8, R9 ;  /* 0x0000000908097221 */ /* 0x000fc80000000000 */
[----:B------:R-:W-:-:S04]  /*0680*/  FADD R10, R9, R10 ;  /* 0x0000000a090a7221 */ /* 0x000fc80000000000 */
[----:B------:R-:W-:-:S04]  /*0690*/  FADD R11, R10, R11 ;  /* 0x0000000b0a0b7221 */ /* 0x000fc80000000000 */
[----:B---3--:R-:W-:-:S04]  /*06a0*/  FADD R12, R11, R12 ;  /* 0x0000000c0b0c7221 */ /* 0x008fc80000000000 */
[----:B------:R-:W-:-:S04]  /*06b0*/  FADD R13, R12, R13 ;  /* 0x0000000d0c0d7221 */ /* 0x000fc80000000000 */
[----:B------:R-:W-:-:S04]  /*06c0*/  FADD R14, R13, R14 ;  /* 0x0000000e0d0e7221 */ /* 0x000fc80000000000 */
[----:B------:R-:W-:Y:S01]  /*06d0*/  FADD R15, R14, R15 ;  /* 0x0000000f0e0f7221 */ /* 0x000fe20000000000 */
[----:B------:R-:W-:Y:S06]  /*06e0*/  @P0 BRA `(.L_x_13) ;  /* 0xfffffff800b40947 */ /* 0x000fec000383ffff */
[----:B------:R-:W0:Y:S01]  /*06f0*/  LDC.64 R4, c[0x0][0x388] ;  /* 0x0000e200ff047b82 */ /* 0x000e220000000a00 */
[----:B------:R-:W1:Y:S01]  /*0700*/  LDCU UR5, c[0x0][0x390] ;  /* 0x00007200ff0577ac */ /* 0x000e620008000800 */
[----:B0-----:R-:W-:-:S06]  /*0710*/  IMAD.WIDE.U32 R4, R0, 0x4, R4 ;  /* 0x0000000400047825 */ /* 0x001fcc00078e0004 */
[----:B------:R-:W-:Y:S01]  /*0720*/  BAR.SYNC.DEFER_BLOCKING 0x0 ;  /* 0x0000000000007b1d */ /* 0x000fe20000010000 */
[----:B------:R-:W-:-:S04]  /*0730*/  IADD3 R0, PT, PT, R0, 0x1, RZ ;  /* 0x0000000100007810 */ /* 0x000fc80007ffe0ff */
[----:B-1----:R-:W-:Y:S01]  /*0740*/  ISETP.NE.AND P0, PT, R0, UR5, PT ;  /* 0x0000000500007c0c */ /* 0x002fe2000bf05270 */
[----:B------:R0:W-:-:S12]  /*0750*/  STG.E desc[UR6][R4.64], R15 ;  /* 0x0000000f04007986 */ /* 0x0001d8000c101906 */
[----:B0-----:R-:W-:Y:S05]  /*0760*/  @P0 BRA `(.L_x_14) ;  /* 0xfffffff800800947 */ /* 0x001fea000383ffff */
[----:B------:R-:W-:Y:S05]  /*0770*/  EXIT ;  /* 0x000000000000794d */ /* 0x000fea0003800000 */
.L_x_15:
        /* <DEDUP_REMOVED lines=16> */
.L_x_188:


//--------------------- .text._Z27iconv2d_v_bias_16x16_kernelPfS_i --------------------------
	.section	.text._Z27iconv2d_v_bias_16x16_kernelPfS_i,"ax",@progbits
	.align	128
        .global         _Z27iconv2d_v_bias_16x16_kernelPfS_i
        .type           _Z27iconv2d_v_bias_16x16_kernelPfS_i,@function
        .size           _Z27iconv2d_v_bias_16x16_kernelPfS_i,(.L_x_189 - _Z27iconv2d_v_bias_16x16_kernelPfS_i)
        .other          _Z27iconv2d_v_bias_16x16_kernelPfS_i,@"STO_CUDA_ENTRY STV_DEFAULT"
_Z27iconv2d_v_bias_16x16_kernelPfS_i:
.text._Z27iconv2d_v_bias_16x16_kernelPfS_i:
[----:B------:R-:W-:Y:S08]  /*0000*/  LDC R1, c[0x0][0x37c] ;  /* 0x0000df00ff017b82 */ /* 0x000ff00000000800 */
[----:B------:R-:W0:Y:S02]  /*0010*/  LDC R0, c[0x0][0x390] ;  /* 0x0000e400ff007b82 */ /* 0x000e240000000800 */
[----:B0-----:R-:W-:-:S13]  /*0020*/  ISETP.GE.AND P0, PT, R0, 0x1, PT ;  /* 0x000000010000780c */ /* 0x001fda0003f06270 */
[----:B------:R-:W-:Y:S05]  /*0030*/  @!P0 EXIT ;  /* 0x000000000000894d */ /* 0x000fea0003800000 */
[----:B------:R-:W0:Y:S01]  /*0040*/  S2R R7, SR_TID.X ;  /* 0x0000000000077919 */ /* 0x000e220000002100 */
[----:B------:R-:W1:Y:S01]  /*0050*/  LDCU UR4, c[0x0][0x360] ;  /* 0x00006c00ff0477ac */ /* 0x000e620008000800 */
[----:B------:R-:W1:Y:S01]  /*0060*/  LDC R0, c[0x0][0x370] ;  /* 0x0000dc00ff007b82 */ /* 0x000e620000000800 */
[----:B------:R-:W0:Y:S01]  /*0070*/  S2R R4, SR_CTAID.X ;  /* 0x0000000000047919 */ /* 0x000e220000002500 */
[----:B------:R-:W2:Y:S01]  /*0080*/  LDCU UR6, c[0x0][0x364] ;  /* 0x00006c80ff0677ac */ /* 0x000ea20008000800 */
[----:B------:R-:W2:Y:S05]  /*0090*/  S2R R6, SR_TID.Y ;  /* 0x0000000000067919 */ /* 0x000eaa0000002200 */
[----:B------:R-:W3:Y:S01]  /*00a0*/  S2UR UR5, SR_CgaCtaId ;  /* 0x00000000000579c3 */ /* 0x000ee20000008800 */
[----:B------:R-:W2:Y:S07]  /*00b0*/  S2R R9, SR_CTAID.Y ;  /* 0x0000000000097919 */ /* 0x000eae0000002600 */
[----:B------:R-:W4:Y:S01]  /*00c0*/  LDC.64 R2, c[0x0][0x380] ;  /* 0x0000e000ff027b82 */ /* 0x000f220000000a00 */
[----:B-1----:R-:W-:-:S02]  /*00d0*/  IMAD R0, R0, UR4, RZ ;  /* 0x0000000400007c24 */ /* 0x002fc4000f8e02ff */
[----:B0-----:R-:W-:Y:S01]  /*00e0*/  IMAD R5, R4, UR4, R7 ;  /* 0x0000000404057c24 */ /* 0x001fe2000f8e0207 */
[----:B------:R-:W-:Y:S02]  /*00f0*/  UMOV UR4, 0x400 ;  /* 0x0000040000047882 */ /* 0x000fe40000000000 */
[----:B---3--:R-:W-:Y:S01]  /*0100*/  ULEA UR4, UR5, UR4, 0x18 ;  /* 0x0000000405047291 */ /* 0x008fe2000f8ec0ff */
[----:B--2---:R-:W-:Y:S01]  /*0110*/  IMAD R4, R9, UR6, R6 ;  /* 0x0000000609047c24 */ /* 0x004fe2000f8e0206 */
[----:B------:R-:W0:Y:S03]  /*0120*/  LDCU.64 UR6, c[0x0][0x358] ;  /* 0x00006b00ff0677ac */ /* 0x000e260008000a00 */
[----:B------:R-:W-:Y:S01]  /*0130*/  IMAD R5, R0, R4, R5 ;  /* 0x0000000400057224 */ /* 0x000fe200078e0205 */
[----:B------:R-:W-:-:S03]  /*0140*/  LEA R4, R6, R7, 0x5 ;  /* 0x0000000706047211 */ /* 0x000fc600078e28ff */
[----:B----4-:R-:W-:Y:S01]  /*0150*/  IMAD.WIDE R2, R5, 0x4, R2 ;  /* 0x0000000405027825 */ /* 0x010fe200078e0202 */
[----:B------:R-:W-:Y:S02]  /*0160*/  SHF.L.U32 R5, R0, 0x4, RZ ;  /* 0x0000000400057819 */ /* 0x000fe400000006ff */
[----:B------:R-:W-:Y:S01]  /*0170*/  LEA R0, R6, R7, 0x4 ;  /* 0x0000000706007211 */ /* 0x000fe200078e20ff */
[----:B------:R-:W-:Y:S01]  /*0180*/  HFMA2 R7, -RZ, RZ, 0, 0 ;  /* 0x00000000ff077431 */ /* 0x000fe200000001ff */
[----:B------:R-:W-:Y:S01]  /*0190*/  LEA R6, R4, UR4, 0x2 ;  /* 0x0000000404067c11 */ /* 0x000fe2000f8e10ff */
[----:B------:R-:W-:-:S07]  /*01a0*/  IMAD.WIDE R4, R5, 0x4, R2 ;  /* 0x0000000405047825 */ /* 0x000fce00078e0202 */
.L_x_17:
[----:B01----:R-:W2:Y:S04]  /*01b0*/  LDG.E R9, desc[UR6][R2.64] ;  /* 0x0000000602097981 */ /* 0x003ea8000c1e1900 */
[----:B------:R-:W3:Y:S04]  /*01c0*/  LDG.E R11, desc[UR6][R2.64+0x40] ;  /* 0x00004006020b7981 */ /* 0x000ee8000c1e1900 */
[----:B------:R-:W4:Y:S04]  /*01d0*/  LDG.E R13, desc[UR6][R4.64] ;  /* 0x00000006040d7981 */ /* 0x000f28000c1e1900 */
[----:B------:R-:W5:Y:S01]  /*01e0*/  LDG.E R15, desc[UR6][R4.64+0x40] ;  /* 0x00004006040f7981 */ /* 0x000f62000c1e1900 */
[----:B------:R-:W-:Y:S01]  /*01f0*/  MOV R17, RZ ;  /* 0x000000ff00117202 */ /* 0x000fe20000000f00 */
[----:B------:R-:W-:-:S02]  /*0200*/  UMOV UR4, 0x80 ;  /* 0x0000008000047882 */ /* 0x000fc40000000000 */
[----:B--2---:R0:W-:Y:S04]  /*0210*/  STS [R6], R9 ;  /* 0x0000000906007388 */ /* 0x0041e80000000800 */
[----:B---3--:R0:W-:Y:S04]  /*0220*/  STS [R6+0x40], R11 ;  /* 0x0000400b06007388 */ /* 0x0081e80000000800 */
[----:B----4-:R0:W-:Y:S04]  /*0230*/  STS [R6+0x800], R13 ;  /* 0x0008000d06007388 */ /* 0x0101e80000000800 */
[----:B-----5:R0:W-:Y:S01]  /*0240*/  STS [R6+0x840], R15 ;  /* 0x0008400f06007388 */ /* 0x0201e20000000800 */
[----:B------:R-:W-:Y:S06]  /*0250*/  BAR.SYNC.DEFER_BLOCKING 0x0 ;  /* 0x0000000000007b1d */ /* 0x000fec0000010000 */
.L_x_16:
[----:B------:R-:W1:Y:S04]  /*0260*/  LDS R12, [R6+UR4+-0x80] ;  /* 0xffff8004060c7984 */ /* 0x000e680008000800 */
[----:B0-----:R-:W0:Y:S04]  /*0270*/  LDS R13, [R6+UR4+-0x7c] ;  /* 0xffff8404060d7984 */ /* 0x001e280008000800 */
[----:B------:R-:W2:Y:S04]  /*0280*/  LDS R16, [R6+UR4+-0x78] ;  /* 0xffff880406107984 */ /* 0x000ea80008000800 */
[----:B------:R-:W3:Y:S04]  /*0290*/  LDS R15, [R6+UR4+-0x74] ;  /* 0xffff8c04060f7984 */ /* 0x000ee80008000800 */
[----:B------:R-:W4:Y:S04]  /*02a0*/  LDS R19, [R6+UR4+-0x70] ;  /* 0xffff900406137984 */ /* 0x000f280008000800 */
[----:B------:R-:W5:Y:S04]  /*02b0*/  LDS R18, [R6+UR4+-0x6c] ;  /* 0xffff940406127984 */ /* 0x000f680008000800 */
[----:B------:R-:W5:Y:S04]  /*02c0*/  LDS R14, [R6+UR4+-0x68] ;  /* 0xffff9804060e7984 */ /* 0x000f680008000800 */
[----:B------:R-:W5:Y:S04]  /*02d0*/  LDS R11, [R6+UR4+-0x64] ;  /* 0xffff9c04060b7984 */ /* 0x000f680008000800 */
[----:B------:R-:W5:Y:S04]  /*02e0*/  LDS R10, [R6+UR4+-0x60] ;  /* 0xffffa004060a7984 */ /* 0x000f680008000800 */
[----:B------:R-:W5:Y:S01]  /*02f0*/  LDS R8, [R6+UR4+-0x5c] ;  /* 0xffffa40406087984 */ /* 0x000f620008000800 */
[----:B-1----:R-:W-:-:S03]  /*0300*/  FADD R12, R12, R17 ;  /* 0x000000110c0c7221 */ /* 0x002fc60000000000 */
[----:B------:R-:W1:Y:S01]  /*0310*/  LDS R9, [R6+UR4+-0x58] ;  /* 0xffffa80406097984 */ /* 0x000e620008000800 */
[----:B0-----:R-:W-:-:S03]  /*0320*/  FADD R13, R12, R13 ;  /* 0x0000000d0c0d7221 */ /* 0x001fc60000000000 */
[----:B------:R-:W-:Y:S01]  /*0330*/  LDS R17, [R6+UR4+-0x44] ;  /* 0xffffbc0406117984 */ /* 0x000fe20008000800 */
[----:B--2---:R-:W-:-:S03]  /*0340*/  FADD R16, R13, R16 ;  /* 0x000000100d107221 */ /* 0x004fc60000000000 */
[----:B------:R-:W0:Y:S01]  /*0350*/  LDS R12, [R6+UR4+-0x54] ;  /* 0xffffac04060c7984 */ /* 0x000e220008000800 */
[----:B---3--:R-:W-:-:S03]  /*0360*/  FADD R16, R16, R15 ;  /* 0x0000000f10107221 */ /* 0x008fc60000000000 */
[----:B------:R-:W2:Y:S01]  /*0370*/  LDS R13, [R6+UR4+-0x50] ;  /* 0xffffb004060d7984 */ /* 0x000ea20008000800 */
[----:B----4-:R-:W-:-:S03]  /*0380*/  FADD R19, R16, R19 ;  /* 0x0000001310137221 */ /* 0x010fc60000000000 */
[----:B------:R-:W3:Y:S01]  /*0390*/  LDS R15, [R6+UR4+-0x4c] ;  /* 0xffffb404060f7984 */ /* 0x000ee20008000800 */
[----:B-----5:R-:W-:-:S03]  /*03a0*/  FADD R19, R19, R18 ;  /* 0x0000001213137221 */ /* 0x020fc60000000000 */
[----:B------:R-:W4:Y:S01]  /*03b0*/  LDS R16, [R6+UR4+-0x48] ;  /* 0xffffb80406107984 */ /* 0x000f220008000800 */
[----:B------:R-:W-:-:S03]  /*03c0*/  FADD R18, R19, R14 ;  /* 0x0000000e13127221 */ /* 0x000fc60000000000 */
[----:B------:R-:W-:Y:S01]  /*03d0*/  LDS R21, [R6+UR4+0x38] ;  /* 0x0000380406157984 */ /* 0x000fe20008000800 */
[----:B------:R-:W-:-:S03]  /*03e0*/  FADD R19, R18, R11 ;  /* 0x0000000b12137221 */ /* 0x000fc60000000000 */
[----:B------:R-:W5:Y:S01]  /*03f0*/  LDS R14, [R6+UR4] ;  /* 0x00000004060e7984 */ /* 0x000f620008000800 */
[----:B------:R-:W-:-:S03]  /*0400*/  FADD R19, R19, R10 ;  /* 0x0000000a13137221 */ /* 0x000fc60000000000 */
[----:B------:R-:W5:Y:S01]  /*0410*/  LDS R11, [R6+UR4+0x4] ;  /* 0x00000404060b7984 */ /* 0x000f620008000800 */
[----:B------:R-:W-:-:S03]  /*0420*/  FADD R18, R19, R8 ;  /* 0x0000000813127221 */ /* 0x000fc60000000000 */
[----:B------:R-:W5:Y:S04]  /*0430*/  LDS R10, [R6+UR4+0x8] ;  /* 0x00000804060a7984 */ /* 0x000f680008000800 */
[----:B------:R-:W5:Y:S01]  /*0440*/  LDS R8, [R6+UR4+0xc] ;  /* 0x00000c0406087984 */ /* 0x000f620008000800 */
[----:B-1----:R-:W-:-:S03]  /*0450*/  FADD R19, R18, R9 ;  /* 0x0000000912137221 */ /* 0x002fc60000000000 */
[----:B------:R-:W1:Y:S01]  /*0460*/  LDS R9, [R6+UR4+0x10] ;  /* 0x0000100406097984 */ /* 0x000e620008000800 */
[----:B0-----:R-:W-:-:S03]  /*0470*/  FADD R18, R19, R12 ;  /* 0x0000000c13127221 */ /* 0x001fc60000000000 */
[----:B------:R-:W0:Y:S01]  /*0480*/  LDS R12, [R6+UR4+0x14] ;  /* 0x00001404060c7984 */ /* 0x000e220008000800 */
[----:B--2---:R-:W-:-:S03]  /*0490*/  FADD R18, R18, R13 ;  /* 0x0000000d12127221 */ /* 0x004fc60000000000 */
[----:B------:R-:W2:Y:S01]  /*04a0*/  LDS R13, [R6+UR4+0x18] ;  /* 0x00001804060d7984 */ /* 0x000ea20008000800 */
[----:B---3--:R-:W-:-:S03]  /*04b0*/  FADD R19, R18, R15 ;  /* 0x0000000f12137221 */ /* 0x008fc60000000000 */
[----:B------:R-:W3:Y:S01]  /*04c0*/  LDS R15, [R6+UR4+0x1c] ;  /* 0x00001c04060f7984 */ /* 0x000ee20008000800 */
[----:B----4-:R-:W-:-:S03]  /*04d0*/  FADD R18, R19, R16 ;  /* 0x0000001013127221 */ /* 0x010fc60000000000 */
[----:B------:R-:W4:Y:S01]  /*04e0*/  LDS R16, [R6+UR4+0x20] ;  /* 0x0000200406107984 */ /* 0x000f220008000800 */
[----:B------:R-:W-:-:S03]  /*04f0*/  FADD R19, R18, R17 ;  /* 0x0000001112137221 */ /* 0x000fc60000000000 */
[----:B------:R-:W4:Y:S01]  /*0500*/  LDS R17, [R6+UR4+0x24] ;  /* 0x0000240406117984 */ /* 0x000f220008000800 */
[----:B-----5:R-:W-:-:S03]  /*0510*/  FADD R18, R19, R14 ;  /* 0x0000000e13127221 */ /* 0x020fc60000000000 */
[----:B------:R-:W5:Y:S01]  /*0520*/  LDS R14, [R6+UR4+0x28] ;  /* 0x00002804060e7984 */ /* 0x000f620008000800 */
[----:B------:R-:W-:-:S03]  /*0530*/  FADD R19, R18, R11 ;  /* 0x0000000b12137221 */ /* 0x000fc60000000000 */
[----:B------:R-:W5:Y:S01]  /*0540*/  LDS R11, [R6+UR4+0x2c] ;  /* 0x00002c04060b7984 */ /* 0x000f620008000800 */
[----:B------:R-:W-:-:S03]  /*0550*/  FADD R19, R19, R10 ;  /* 0x0000000a13137221 */ /* 0x000fc60000000000 */
[----:B------:R-:W5:Y:S01]  /*0560*/  LDS R10, [R6+UR4+0x30] ;  /* 0x00003004060a7984 */ /* 0x000f620008000800 */
[----:B------:R-:W-:-:S03]  /*0570*/  FADD R8, R19, R8 ;  /* 0x0000000813087221 */ /* 0x000fc60000000000 */
[----:B------:R-:W5:Y:S01]  /*0580*/  LDS R19, [R6+UR4+0x34] ;  /* 0x0000340406137984 */ /* 0x000f620008000800 */
[----:B-1----:R-:W-:-:S04]  /*0590*/  FADD R9, R8, R9 ;  /* 0x0000000908097221 */ /* 0x002fc80000000000 */
[----:B0-----:R-:W-:Y:S02]  /*05a0*/  FADD R12, R9, R12 ;  /* 0x0000000c090c7221 */ /* 0x001fe40000000000 */
[----:B------:R-:W0:Y:S01]  /*05b0*/  LDS R9, [R6+UR4+0x3c] ;  /* 0x00003c0406097984 */ /* 0x000e220008000800 */
[----:B------:R-:W-:Y:S01]  /*05c0*/  UIADD3 UR4, UPT, UPT, UR4, 0x100, URZ ;  /* 0x0000010004047890 */ /* 0x000fe2000fffe0ff */
[----:B--2---:R-:W-:-:S03]  /*05d0*/  FADD R12, R12, R13 ;  /* 0x0000000d0c0c7221 */ /* 0x004fc60000000000 */
[----:B------:R-:W-:Y:S01]  /*05e0*/  UISETP.NE.AND UP0, UPT, UR4, 0x880, UPT ;  /* 0x000008800400788c */ /* 0x000fe2000bf05270 */
[----:B---3--:R-:W-:-:S04]  /*05f0*/  FADD R15, R12, R15 ;  /* 0x0000000f0c0f7221 */ /* 0x008fc80000000000 */
[----:B----4-:R-:W-:-:S04]  /*0600*/  FADD R16, R15, R16 ;  /* 0x000000100f107221 */ /* 0x010fc80000000000 */
[----:B------:R-:W-:-:S04]  /*0610*/  FADD R17, R16, R17 ;  /* 0x0000001110117221 */ /* 0x000fc80000000000 */
[----:B-----5:R-:W-:-:S04]  /*0620*/  FADD R14, R17, R14 ;  /* 0x0000000e110e7221 */ /* 0x020fc80000000000 */
[----:B------:R-:W-:-:S04]  /*0630*/  FADD R11, R14, R11 ;  /* 0x0000000b0e0b7221 */ /* 0x000fc80000000000 */
[----:B------:R-:W-:-:S04]  /*0640*/  FADD R10, R11, R10 ;  /* 0x0000000a0b0a7221 */ /* 0x000fc80000000000 */
[----:B------:R-:W-:-:S04]  /*0650*/  FADD R10, R10, R19 ;  /* 0x000000130a0a7221 */ /* 0x000fc80000000000 */
[----:B------:R-:W-:-:S04]  /*0660*/  FADD R10, R10, R21 ;  /* 0x000000150a0a7221 */ /* 0x000fc80000000000 */
[----:B0-----:R-:W-:Y:S01]  /*0670*/  FADD R17, R10, R9 ;  /* 0x000000090a117221 */ /* 0x001fe20000000000 */
[----:B------:R-:W-:Y:S06]  /*0680*/  BRA.U UP0, `(.L_x_16) ;  /* 0xfffffff900f47547 */ /* 0x000fec000b83ffff */
[----:B------:R-:W0:Y:S01]  /*0690*/  LDCU UR4, c[0x0][0x390] ;  /* 0x00007200ff0477ac */ /* 0x000e220008000800 */
[----:B------:R-:W1:Y:S01]  /*06a0*/  LDC.64 R8, c[0x0][0x388] ;  /* 0x0000e200ff087b82 */ /* 0x000e620000000a00 */
[C---:B------:R-:W-:Y:S02]  /*06b0*/  LEA R11, R7.reuse, R0, 0x8 ;  /* 0x00000000070b7211 */ /* 0x040fe400078e40ff */
[----:B------:R-:W-:-:S05]  /*06c0*/  IADD3 R7, PT, PT, R7, 0x1, RZ ;  /* 0x0000000107077810 */ /* 0x000fca0007ffe0ff */
[----:B------:R-:W-:Y:S01]  /*06d0*/  BAR.SYNC.DEFER_BLOCKING 0x0 ;  /* 0x0000000000007b1d */ /* 0x000fe20000010000 */
[----:B0-----:R-:W-:Y:S01]  /*06e0*/  ISETP.NE.AND P0, PT, R7, UR4, PT ;  /* 0x0000000407007c0c */ /* 0x001fe2000bf05270 */
[----:B-1----:R-:W-:-:S05]  /*06f0*/  IMAD.WIDE.U32 R8, R11, 0x4, R8 ;  /* 0x000000040b087825 */ /* 0x002fca00078e0008 */
[----:B------:R1:W-:Y:S07]  /*0700*/  STG.E desc[UR6][R8.64], R17 ;  /* 0x0000001108007986 */ /* 0x0003ee000c101906 */
[----:B------:R-:W-:Y:S05]  /*0710*/  @P0 BRA `(.L_x_17) ;  /* 0xfffffff800a40947 */ /* 0x000fea000383ffff */
[----:B------:R-:W-:Y:S05]  /*0720*/  EXIT ;  /* 0x000000000000794d */ /* 0x000fea0003800000 */
.L_x_18:
        /* <DEDUP_REMOVED lines=13> */
.L_x_189:


//--------------------- .text._Z20iconv2d_16x16_kernelPfS_S_ii --------------------------
	.section	.text._Z20iconv2d_16x16_kernelPfS_S_ii,"ax",@progbits
	.align	128
        .global         _Z20iconv2d_16x16_kernelPfS_S_ii
        .type           _Z20iconv2d_16x16_kernelPfS_S_ii,@function
        .size           _Z20iconv2d_16x16_kernelPfS_S_ii,(.L_x_190 - _Z20iconv2d_16x16_kernelPfS_S_ii)
        .other          _Z20iconv2d_16x16_kernelPfS_S_ii,@"STO_CUDA_ENTRY STV_DEFAULT"
_Z20iconv2d_16x16_kernelPfS_S_ii:
.text._Z20iconv2d_16x16_kernelPfS_S_ii:
[----:B------:R-:W-:Y:S08]  /*0000*/  LDC R1, c[0x0][0x37c] ;  /* 0x0000df00ff017b82 */ /* 0x000ff00000000800 */
[----:B------:R-:W0:Y:S02]  /*0010*/  LDC R0, c[0x0][0x398] ;  /* 0x0000e600ff007b82 */ /* 0x000e240000000800 */
[----:B0-----:R-:W-:-:S13]  /*0020*/  ISETP.GE.AND P0, PT, R0, 0x1, PT ;  /* 0x000000010000780c */ /* 0x001fda0003f06270 */
[----:B------:R-:W-:Y:S05]  /*0030*/  @!P0 EXIT ;  /* 0x000000000000894d */ /* 0x000fea0003800000 */
[----:B------:R-:W0:Y:S01]  /*0040*/  S2R R0, SR_TID.Y ;  /* 0x0000000000007919 */ /* 0x000e220000002200 */
[----:B------:R-:W1:Y:S01]  /*0050*/  S2UR UR6, SR_CgaCtaId ;  /* 0x00000000000679c3 */ /* 0x000e620000008800 */
[----:B------:R-:W2:Y:S01]  /*0060*/  LDCU UR7, c[0x0][0x364] ;  /* 0x00006c80ff0777ac */ /* 0x000ea20008000800 */
[----:B------:R-:W3:Y:S01]  /*0070*/  S2R R3, SR_TID.X ;  /* 0x0000000000037919 */ /* 0x000ee20000002100 */
[----:B------:R-:W4:Y:S01]  /*0080*/  LDCU UR9, c[0x0][0x370] ;  /* 0x00006e00ff0977ac */ /* 0x000f220008000800 */
[----:B------:R-:W5:Y:S04]  /*0090*/  S2R R21, SR_CTAID.Y ;  /* 0x0000000000157919 */ /* 0x000f680000002600 */
[----:B------:R-:W4:Y:S01]  /*00a0*/  LDC R2, c[0x0][0x360] ;  /* 0x0000d800ff027b82 */ /* 0x000f220000000800 */
[----:B------:R-:W2:Y:S01]  /*00b0*/  LDCU UR5, c[0x0][0x374] ;  /* 0x00006e80ff0577ac */ /* 0x000ea20008000800 */
[----:B------:R-:W-:Y:S01]  /*00c0*/  UMOV UR4, 0x400 ;  /* 0x0000040000047882 */ /* 0x000fe20000000000 */
[----:B------:R-:W0:Y:S05]  /*00d0*/  LDCU.64 UR10, c[0x0][0x358] ;  /* 0x00006b00ff0a77ac */ /* 0x000e2a0008000a00 */
[----:B------:R-:W5:Y:S01]  /*00e0*/  S2UR UR12, SR_CTAID.X ;  /* 0x00000000000c79c3 */ /* 0x000f620000002500 */
[----:B-1----:R-:W-:-:S02]  /*00f0*/  ULEA UR8, UR6, UR4, 0x18 ;  /* 0x0000000406087291 */ /* 0x002fc4000f8ec0ff */
[----:B------:R-:W-:Y:S02]  /*0100*/  UIADD3 UR4, UPT, UPT, UR4, 0x1000, URZ ;  /* 0x0000100004047890 */ /* 0x000fe4000fffe0ff */
[----:B--2---:R-:W-:Y:S02]  /*0110*/  UIMAD UR5, UR7, UR5, URZ ;  /* 0x00000005070572a4 */ /* 0x004fe4000f8e02ff */
[----:B------:R-:W-:Y:S01]  /*0120*/  ULEA UR6, UR6, UR4, 0x18 ;  /* 0x0000000406067291 */ /* 0x000fe2000f8ec0ff */
[----:B0-----:R-:W-:Y:S01]  /*0130*/  LEA R16, R0, UR8, 0x7 ;  /* 0x0000000800107c11 */ /* 0x001fe2000f8e38ff */
[----:B----4-:R-:W-:Y:S01]  /*0140*/  IMAD R19, R2, UR9, RZ ;  /* 0x0000000902137c24 */ /* 0x010fe2000f8e02ff */
[----:B------:R-:W-:Y:S01]  /*0150*/  UIADD3 UR4, UPT, UPT, UR5, UR7, URZ ;  /* 0x0000000705047290 */ /* 0x000fe2000fffe0ff */
[----:B---3--:R-:W-:-:S03]  /*0160*/  LEA R5, R0, R3, 0x5 ;  /* 0x0000000300057211 */ /* 0x008fc600078e28ff */
[----:B------:R-:W-:Y:S01]  /*0170*/  IADD3 R17, PT, PT, R19, R2, RZ ;  /* 0x0000000213117210 */ /* 0x000fe20007ffe0ff */
[----:B-----5:R-:W-:Y:S01]  /*0180*/  IMAD R21, R21, UR7, R0 ;  /* 0x0000000715157c24 */ /* 0x020fe2000f8e0200 */
[----:B------:R-:W-:Y:S01]  /*0190*/  LEA R5, R5, UR8, 0x2 ;  /* 0x0000000805057c11 */ /* 0x000fe2000f8e10ff */
[----:B------:R-:W-:Y:S01]  /*01a0*/  IMAD R18, R2, UR12, R3 ;  /* 0x0000000c02127c24 */ /* 0x000fe2000f8e0203 */
[C---:B------:R-:W-:Y:S02]  /*01b0*/  LEA R7, R0.reuse, UR6, 0x6 ;  /* 0x0000000600077c11 */ /* 0x040fe4000f8e30ff */
[----:B------:R-:W-:Y:S01]  /*01c0*/  LEA R6, R0, R3, 0x4 ;  /* 0x0000000300067211 */ /* 0x000fe200078e20ff */
[----:B------:R-:W-:Y:S01]  /*01d0*/  IMAD R0, R21, R17, R18 ;  /* 0x0000001115007224 */ /* 0x000fe200078e0212 */
[----:B------:R-:W-:Y:S02]  /*01e0*/  IADD3 R5, PT, PT, R5, 0x80, RZ ;  /* 0x0000008005057810 */ /* 0x000fe40007ffe0ff */
[----:B------:R-:W-:-:S02]  /*01f0*/  LEA R16, R3, R16, 0x2 ;  /* 0x0000001003107211 */ /* 0x000fc400078e10ff */
[----:B------:R-:W-:Y:S01]  /*0200*/  LEA R7, R3, R7, 0x2 ;  /* 0x0000000703077211 */ /* 0x000fe200078e10ff */
[----:B------:R-:W-:Y:S01]  /*0210*/  IMAD R3, R17, UR4, RZ ;  /* 0x0000000411037c24 */ /* 0x000fe2000f8e02ff */
[----:B------:R-:W-:-:S06]  /*0220*/  UMOV UR4, URZ ;  /* 0x000000ff00047c82 */ /* 0x000fcc0008000000 */
.L_x_22:
[----:B0-----:R-:W0:Y:S01]  /*0230*/  LDC.64 R10, c[0x0][0x380] ;  /* 0x0000e000ff0a7b82 */ /* 0x001e220000000a00 */
[----:B------:R-:W-:Y:S01]  /*0240*/  IMAD R2, R3, UR4, R0 ;  /* 0x0000000403027c24 */ /* 0x000fe2000f8e0200 */
[----:B-1----:R-:W1:Y:S04]  /*0250*/  LDCU UR7, c[0x0][0x39c] ;  /* 0x00007380ff0777ac */ /* 0x002e680008000800 */
[----:B------:R-:W-:-:S05]  /*0260*/  LEA R9, R17, R2, 0x4 ;  /* 0x0000000211097211 */ /* 0x000fca00078e20ff */
[----:B0-----:R-:W-:-:S04]  /*0270*/  IMAD.WIDE R8, R9, 0x4, R10 ;  /* 0x0000000409087825 */ /* 0x001fc800078e020a */
[----:B------:R-:W-:Y:S01]  /*0280*/  IMAD.WIDE R10, R2, 0x4, R10 ;  /* 0x00000004020a7825 */ /* 0x000fe200078e020a */
[----:B------:R-:W2:Y:S04]  /*0290*/  LDG.E R23, desc[UR10][R8.64] ;  /* 0x0000000a08177981 */ /* 0x000ea8000c1e1900 */
[----:B------:R-:W3:Y:S04]  /*02a0*/  LDG.E R25, desc[UR10][R8.64+0x40] ;  /* 0x0000400a08197981 */ /* 0x000ee8000c1e1900 */
[----:B------:R-:W4:Y:S04]  /*02b0*/  LDG.E R13, desc[UR10][R10.64] ;  /* 0x0000000a0a0d7981 */ /* 0x000f28000c1e1900 */
[----:B------:R-:W5:Y:S01]  /*02c0*/  LDG.E R15, desc[UR10][R10.64+0x40] ;  /* 0x0000400a0a0f7981 */ /* 0x000f62000c1e1900 */
[----:B-1----:R-:W-:-:S03]  /*02d0*/  UISETP.GE.AND UP0, UPT, UR7, 0x1, UPT ;  /* 0x000000010700788c */ /* 0x002fc6000bf06270 */
[----:B--2---:R0:W-:Y:S04]  /*02e0*/  STS [R16+0x800], R23 ;  /* 0x0008001710007388 */ /* 0x0041e80000000800 */
[----:B---3--:R0:W-:Y:S04]  /*02f0*/  STS [R16+0x840], R25 ;  /* 0x0008401910007388 */ /* 0x0081e80000000800 */
[----:B----4-:R0:W-:Y:S04]  /*0300*/  STS [R16], R13 ;  /* 0x0000000d10007388 */ /* 0x0101e80000000800 */
[----:B-----5:R0:W-:Y:S01]  /*0310*/  STS [R16+0x40], R15 ;  /* 0x0000400f10007388 */ /* 0x0201e20000000800 */
[----:B------:R-:W-:Y:S05]  /*0320*/  BRA.U !UP0, `(.L_x_19) ;  /* 0x0000000508987547 */ /* 0x000fea000b800000 */
[----:B------:R-:W-:-:S07]  /*0330*/  HFMA2 R2, -RZ, RZ, 0, 0 ;  /* 0x00000000ff027431 */ /* 0x000fce00000001ff */
.L_x_21:
[----:B-1----:R-:W1:Y:S01]  /*0340*/  LDC.64 R8, c[0x0][0x388] ;  /* 0x0000e200ff087b82 */ /* 0x002e620000000a00 */
[----:B------:R-:W-:-:S04]  /*0350*/  IMAD R4, R2, UR5, R21 ;  /* 0x0000000502047c24 */ /* 0x000fc8000f8e0215 */
[----:B------:R-:W-:-:S04]  /*0360*/  IMAD R11, R19, R4, R18 ;  /* 0x00000004130b7224 */ /* 0x000fc800078e0212 */
[----:B-1----:R-:W-:-:S06]  /*0370*/  IMAD.WIDE R8, R11, 0x4, R8 ;  /* 0x000000040b087825 */ /* 0x002fcc00078e0208 */
[----:B------:R-:W2:Y:S01]  /*0380*/  LDG.E R8, desc[UR10][R8.64] ;  /* 0x0000000a08087981 */ /* 0x000ea2000c1e1900 */
[----:B0-----:R-:W-:Y:S01]  /*0390*/  MOV R25, RZ ;  /* 0x000000ff00197202 */ /* 0x001fe20000000f00 */
[----:B------:R-:W-:Y:S01]  /*03a0*/  UIADD3 UR7, UPT, UPT, UR6, 0x40, URZ ;  /* 0x0000004006077890 */ /* 0x000fe2000fffe0ff */
[----:B------:R-:W-:Y:S01]  /*03b0*/  MOV R4, R5 ;  /* 0x0000000500047202 */ /* 0x000fe20000000f00 */
[----:B------:R-:W-:Y:S01]  /*03c0*/  UMOV UR8, 0x40 ;  /* 0x0000004000087882 */ /* 0x000fe20000000000 */
[----:B--2---:R0:W-:Y:S01]  /*03d0*/  STS [R7], R8 ;  /* 0x0000000807007388 */ /* 0x0041e20000000800 */
[----:B------:R-:W-:Y:S08]  /*03e0*/  BAR.SYNC.DEFER_BLOCKING 0x0 ;  /* 0x0000000000007b1d */ /* 0x000ff00000010000 */
.L_x_20:
[----:B------:R-:W-:Y:S01]  /*03f0*/  LDS R20, [R4+-0x80] ;  /* 0xffff800004147984 */ /* 0x000fe20000000800 */
[----:B------:R-:W-:-:S03]  /*0400*/  UIADD3 UR8, UPT, UPT, UR8, 0x80, URZ ;  /* 0x0000008008087890 */ /* 0x000fc6000fffe0ff */
[----:B------:R-:W1:Y:S01]  /*0410*/  LDS.128 R12, [UR7+-0x40] ;  /* 0xffffc007ff0c7984 */ /* 0x000e620008000c00 */
[----:B------:R-:W-:-:S03]  /*0420*/  UISETP.NE.AND UP0, UPT, UR8, 0x440, UPT ;  /* 0x000004400800788c */ /* 0x000fc6000bf05270 */
[----:B------:R-:W2:Y:S04]  /*0430*/  LDS R29, [R4+-0x7c] ;  /* 0xffff8400041d7984 */ /* 0x000ea80000000800 */
[----:B------:R-:W3:Y:S04]  /*0440*/  LDS R27, [R4+-0x78] ;  /* 0xffff8800041b7984 */ /* 0x000ee80000000800 */
[----:B------:R-:W4:Y:S04]  /*0450*/  LDS R22, [R4+-0x74] ;  /* 0xffff8c0004167984 */ /* 0x000f280000000800 */
[----:B------:R-:W-:Y:S04]  /*0460*/  LDS R23, [R4+-0x70] ;  /* 0xffff900004177984 */ /* 0x000fe80000000800 */
[----:B0-----:R-:W0:Y:S04]  /*0470*/  LDS.128 R8, [UR7+-0x30] ;  /* 0xffffd007ff087984 */ /* 0x001e280008000c00 */
[----:B------:R-:W-:Y:S04]  /*0480*/  LDS R24, [R4+-0x64] ;  /* 0xffff9c0004187984 */ /* 0x000fe80000000800 */
[----:B------:R-:W-:Y:S01]  /*0490*/  LDS R26, [R4+-0x54] ;  /* 0xffffac00041a7984 */ /* 0x000fe20000000800 */
[----:B-1----:R-:W-:-:S03]  /*04a0*/  FFMA R12, R20, R12, R25 ;  /* 0x0000000c140c7223 */ /* 0x002fc60000000019 */
[----:B------:R-:W1:Y:S01]  /*04b0*/  LDS R20, [R4+-0x6c] ;  /* 0xffff940004147984 */ /* 0x000e620000000800 */
[----:B--2---:R-:W-:-:S03]  /*04c0*/  FFMA R12, R29, R13, R12 ;  /* 0x0000000d1d0c7223 */ /* 0x004fc6000000000c */
[----:B------:R-:W2:Y:S01]  /*04d0*/  LDS R25, [R4+-0x68] ;  /* 0xffff980004197984 */ /* 0x000ea20000000800 */
[----:B---3--:R-:W-:-:S03]  /*04e0*/  FFMA R27, R27, R14, R12 ;  /* 0x0000000e1b1b7223 */ /* 0x008fc6000000000c */
[----:B------:R-:W-:Y:S01]  /*04f0*/  LDS R29, [R4+0x8] ;  /* 0x00000800041d7984 */ /* 0x000fe20000000800 */
[----:B----4-:R-:W-:-:S03]  /*0500*/  FFMA R22, R22, R15, R27 ;  /* 0x0000000f16167223 */ /* 0x010fc6000000001b */
[----:B------:R-:W-:Y:S04]  /*0510*/  LDS R27, [R4+-0x60] ;  /* 0xffffa000041b7984 */ /* 0x000fe80000000800 */
[----:B------:R-:W3:Y:S01]  /*0520*/  LDS.128 R12, [UR7+-0x20] ;  /* 0xffffe007ff0c7984 */ /* 0x000ee20008000c00 */
[----:B0-----:R-:W-:-:S03]  /*0530*/  FFMA R23, R23, R8, R22 ;  /* 0x0000000817177223 */ /* 0x001fc60000000016 */
[----:B------:R-:W0:Y:S01]  /*0540*/  LDS R22, [R4+-0x5c] ;  /* 0xffffa40004167984 */ /* 0x000e220000000800 */
[----:B-1----:R-:W-:-:S03]  /*0550*/  FFMA R20, R20, R9, R23 ;  /* 0x0000000914147223 */ /* 0x002fc60000000017 */
[----:B------:R-:W1:Y:S01]  /*0560*/  LDS R23, [R4+-0x58] ;  /* 0xffffa80004177984 */ /* 0x000e620000000800 */
[----:B--2---:R-:W-:-:S03]  /*0570*/  FFMA R25, R25, R10, R20 ;  /* 0x0000000a19197223 */ /* 0x004fc60000000014 */
[----:B------:R-:W-:Y:S01]  /*0580*/  LDS R20, [R4+-0x4c] ;  /* 0xffffb40004147984 */ /* 0x000fe20000000800 */
[----:B------:R-:W-:-:S03]  /*0590*/  FFMA R24, R24, R11, R25 ;  /* 0x0000000b18187223 */ /* 0x000fc60000000019 */
[----:B------:R-:W-:Y:S04]  /*05a0*/  LDS R25, [R4+-0x50] ;  /* 0xffffb00004197984 */ /* 0x000fe80000000800 */
[----:B------:R-:W2:Y:S01]  /*05b0*/  LDS.128 R8, [UR7+-0x10] ;  /* 0xfffff007ff087984 */ /* 0x000ea20008000c00 */
[----:B---3--:R-:W-:-:S03]  /*05c0*/  FFMA R27, R27, R12, R24 ;  /* 0x0000000c1b1b7223 */ /* 0x008fc60000000018 */
[----:B------:R-:W-:Y:S01]  /*05d0*/  LDS R24, [R4+-0x44] ;  /* 0xffffbc0004187984 */ /* 0x000fe20000000800 */
[----:B0-----:R-:W-:-:S03]  /*05e0*/  FFMA R22, R22, R13, R27 ;  /* 0x0000000d16167223 */ /* 0x001fc6000000001b */
[----:B------:R-:W0:Y:S01]  /*05f0*/  LDS R27, [R4+-0x48] ;  /* 0xffffb800041b7984 */ /* 0x000e220000000800 */
[----:B-1----:R-:W-:-:S03]  /*0600*/  FFMA R23, R23, R14, R22 ;  /* 0x0000000e17177223 */ /* 0x002fc60000000016 */
[----:B------:R-:W-:Y:S01]  /*0610*/  LDS R22, [R4+0x4] ;  /* 0x0000040004167984 */ /* 0x000fe20000000800 */
[----:B------:R-:W-:-:S03]  /*0620*/  FFMA R26, R26, R15, R23 ;  /* 0x0000000f1a1a7223 */ /* 0x000fc60000000017 */
[----:B------:R-:W-:Y:S04]  /*0630*/  LDS R23, [R4] ;  /* 0x0000000004177984 */ /* 0x000fe80000000800 */
[----:B------:R-:W1:Y:S01]  /*0640*/  LDS.128 R12, [UR7] ;  /* 0x00000007ff0c7984 */ /* 0x000e620008000c00 */
[----:B--2---:R-:W-:-:S03]  /*0650*/  FFMA R25, R25, R8, R26 ;  /* 0x0000000819197223 */ /* 0x004fc6000000001a */
[----:B------:R-:W2:Y:S01]  /*0660*/  LDS R26, [R4+0xc] ;  /* 0x00000c00041a7984 */ /* 0x000ea20000000800 */
[----:B------:R-:W-:-:S03]  /*0670*/  FFMA R20, R20, R9, R25 ;  /* 0x0000000914147223 */ /* 0x000fc60000000019 */
[----:B------:R-:W-:Y:S01]  /*0680*/  LDS R25, [R4+0x10] ;  /* 0x0000100004197984 */ /* 0x000fe20000000800 */
[----:B0-----:R-:W-:-:S03]  /*0690*/  FFMA R27, R27, R10, R20 ;  /* 0x0000000a1b1b7223 */ /* 0x001fc60000000014 */
[----:B------:R-:W-:Y:S01]  /*06a0*/  LDS R20, [R4+0x14] ;  /* 0x0000140004147984 */ /* 0x000fe20000000800 */
[----:B------:R-:W-:-:S03]  /*06b0*/  FFMA R24, R24, R11, R27 ;  /* 0x0000000b18187223 */ /* 0x000fc6000000001b */
[----:B------:R-:W0:Y:S04]  /*06c0*/  LDS.128 R8, [UR7+0x10] ;  /* 0x00001007ff087984 */ /* 0x000e280008000c00 */
[----:B------:R-:W-:Y:S01]  /*06d0*/  LDS R27, [R4+0x20] ;  /* 0x00002000041b7984 */ /* 0x000fe20000000800 */
[----:B-1----:R-:W-:-:S03]  /*06e0*/  FFMA R23, R23, R12, R24 ;  /* 0x0000000c17177223 */ /* 0x002fc60000000018 */
[----:B------:R-:W-:Y:S01]  /*06f0*/  LDS R24, [R4+0x1c] ;  /* 0x00001c0004187984 */ /* 0x000fe20000000800 */
[----:B------:R-:W-:-:S03]  /*0700*/  FFMA R22, R22, R13, R23 ;  /* 0x0000000d16167223 */ /* 0x000fc60000000017 */
[----:B------:R-:W1:Y:S01]  /*0710*/  LDS R23, [R4+0x18] ;  /* 0x0000180004177984 */ /* 0x000e620000000800 */
[----:B------:R-:W-:-:S03]  /*0720*/  FFMA R29, R29, R14, R22 ;  /* 0x0000000e1d1d7223 */ /* 0x000fc60000000016 */
[----:B------:R-:W-:Y:S01]  /*0730*/  LDS R22, [R4+0x24] ;  /* 0x0000240004167984 */ /* 0x000fe20000000800 */
[----:B--2---:R-:W-:-:S03]  /*0740*/  FFMA R26, R26, R15, R29 ;  /* 0x0000000f1a1a7223 */ /* 0x004fc6000000001d */
[----:B------:R-:W2:Y:S01]  /*0750*/  LDS.128 R12, [UR7+0x20] ;  /* 0x00002007ff0c7984 */ /* 0x000ea20008000c00 */
[----:B0-----:R-:W-:-:S03]  /*0760*/  FFMA R25, R25, R8, R26 ;  /* 0x0000000819197223 */ /* 0x001fc6000000001a */
[----:B------:R-:W-:Y:S01]  /*0770*/  LDS R26, [R4+0x38] ;  /* 0x00003800041a7984 */ /* 0x000fe20000000800 */
[----:B------:R-:W-:-:S03]  /*0780*/  FFMA R20, R20, R9, R25 ;  /* 0x0000000914147223 */ /* 0x000fc60000000019 */
[----:B------:R-:W0:Y:S01]  /*0790*/  LDS R25, [R4+0x28] ;  /* 0x0000280004197984 */ /* 0x000e220000000800 */
[----:B-1----:R-:W-:-:S03]  /*07a0*/  FFMA R23, R23, R10, R20 ;  /* 0x0000000a17177223 */ /* 0x002fc60000000014 */
[----:B------:R-:W1:Y:S01]  /*07b0*/  LDS R20, [R4+0x2c] ;  /* 0x00002c0004147984 */ /* 0x000e620000000800 */
[----:B------:R-:W-:-:S03]  /*07c0*/  FFMA R24, R24, R11, R23 ;  /* 0x0000000b18187223 */ /* 0x000fc60000000017 */
[----:B------:R-:W-:Y:S01]  /*07d0*/  LDS R23, [R4+0x30] ;  /* 0x0000300004177984 */ /* 0x000fe20000000800 */
[----:B--2---:R-:W-:-:S03]  /*07e0*/  FFMA R27, R27, R12, R24 ;  /* 0x0000000c1b1b7223 */ /* 0x004fc60000000018 */
[----:B------:R-:W2:Y:S01]  /*07f0*/  LDS.128 R8, [UR7+0x30] ;  /* 0x00003007ff087984 */ /* 0x000ea20008000c00 */
[----:B------:R-:W-:Y:S01]  /*0800*/  UIADD3 UR7, UPT, UPT, UR7, 0x80, URZ ;  /* 0x0000008007077890 */ /* 0x000fe2000fffe0ff */
[----:B------:R-:W-:Y:S02]  /*0810*/  FFMA R24, R22, R13, R27 ;  /* 0x0000000d16187223 */ /* 0x000fe4000000001b */
[----:B------:R-:W3:Y:S02]  /*0820*/  LDS R12, [R4+0x34] ;  /* 0x00003400040c7984 */ /* 0x000ee40000000800 */
[----:B0-----:R-:W-:Y:S02]  /*0830*/  FFMA R25, R25, R14, R24 ;  /* 0x0000000e19197223 */ /* 0x001fe40000000018 */
[----:B------:R0:W4:Y:S02]  /*0840*/  LDS R22, [R4+0x3c] ;  /* 0x00003c0004167984 */ /* 0x0001240000000800 */
[----:B0-----:R-:W-:Y:S01]  /*0850*/  IADD3 R4, PT, PT, R4, 0x100, RZ ;  /* 0x0000010004047810 */ /* 0x001fe20007ffe0ff */
[----:B-1----:R-:W-:-:S04]  /*0860*/  FFMA R20, R20, R15, R25 ;  /* 0x0000000f14147223 */ /* 0x002fc80000000019 */
[----:B--2---:R-:W-:-:S04]  /*0870*/  FFMA R23, R23, R8, R20 ;  /* 0x0000000817177223 */ /* 0x004fc80000000014 */
[----:B---3--:R-:W-:-:S04]  /*0880*/  FFMA R9, R12, R9, R23 ;  /* 0x000000090c097223 */ /* 0x008fc80000000017 */
[----:B------:R-:W-:-:S04]  /*0890*/  FFMA R9, R26, R10, R9 ;  /* 0x0000000a1a097223 */ /* 0x000fc80000000009 */
[----:B----4-:R-:W-:Y:S01]  /*08a0*/  FFMA R25, R22, R11, R9 ;  /* 0x0000000b16197223 */ /* 0x010fe20000000009 */
[----:B------:R-:W-:Y:S06]  /*08b0*/  BRA.U UP0, `(.L_x_20) ;  /* 0xfffffff900cc7547 */ /* 0x000fec000b83ffff */
[----:B------:R-:W0:Y:S01]  /*08c0*/  LDC R11, c[0x0][0x398] ;  /* 0x0000e600ff0b7b82 */ /* 0x000e220000000800 */
[----:B------:R-:W1:Y:S07]  /*08d0*/  LDCU UR7, c[0x0][0x39c] ;  /* 0x00007380ff0777ac */ /* 0x000e6e0008000800 */
[----:B------:R-:W2:Y:S01]  /*08e0*/  LDC.64 R8, c[0x0][0x390] ;  /* 0x0000e400ff087b82 */ /* 0x000ea20000000a00 */
[----:B0-----:R-:W-:-:S05]  /*08f0*/  IMAD R11, R2, R11, UR4 ;  /* 0x00000004020b7e24 */ /* 0x001fca000f8e020b */
[----:B------:R-:W-:-:S05]  /*0900*/  LEA R11, R11, R6, 0x8 ;  /* 0x000000060b0b7211 */ /* 0x000fca00078e40ff */
[----:B--2---:R-:W-:-:S05]  /*0910*/  IMAD.WIDE.U32 R8, R11, 0x4, R8 ;  /* 0x000000040b087825 */ /* 0x004fca00078e0008 */
[----:B------:R-:W2:Y:S01]  /*0920*/  LDG.E R4, desc[UR10][R8.64] ;  /* 0x0000000a08047981 */ /* 0x000ea2000c1e1900 */
[----:B------:R-:W-:-:S04]  /*0930*/  IADD3 R2, PT, PT, R2, 0x1, RZ ;  /* 0x0000000102027810 */ /* 0x000fc80007ffe0ff */
[----:B-1----:R-:W-:Y:S01]  /*0940*/  ISETP.NE.AND P0, PT, R2, UR7, PT ;  /* 0x0000000702007c0c */ /* 0x002fe2000bf05270 */
[----:B--2---:R-:W-:-:S05]  /*0950*/  FADD R25, R25, R4 ;  /* 0x0000000419197221 */ /* 0x004fca0000000000 */
[----:B------:R1:W-:Y:S01]  /*0960*/  STG.E desc[UR10][R8.64], R25 ;  /* 0x0000001908007986 */ /* 0x0003e2000c10190a */
[----:B------:R-:W-:Y:S06]  /*0970*/  BAR.SYNC.DEFER_BLOCKING 0x0 ;  /* 0x0000000000007b1d */ /* 0x000fec0000010000 */
[----:B------:R-:W-:Y:S05]  /*0980*/  @P0 BRA `(.L_x_21) ;  /* 0xfffffff8006c0947 */ /* 0x000fea000383ffff */
.L_x_19:
[----:B------:R-:W2:Y:S01]  /*0990*/  LDCU UR7, c[0x0][0x398] ;  /* 0x00007300ff0777ac */ /* 0x000ea20008000800 */
[----:B------:R-:W-:-:S04]  /*09a0*/  UIADD3 UR4, UPT, UPT, UR4, 0x1, URZ ;  /* 0x0000000104047890 */ /* 0x000fc8000fffe0ff */
[----:B--2---:R-:W-:-:S09]  /*09b0*/  UISETP.NE.AND UP0, UPT, UR4, UR7, UPT ;  /* 0x000000070400728c */ /* 0x004fd2000bf05270 */
[----:B------:R-:W-:Y:S05]  /*09c0*/  BRA.U UP0, `(.L_x_22) ;  /* 0xfffffff900187547 */ /* 0x000fea000b83ffff */
[----:B------:R-:W-:Y:S05]  /*09d0*/  EXIT ;  /* 0x000000000000794d */ /* 0x000fea0003800000 */
.L_x_23:
        /* <DEDUP_REMOVED lines=10> */
.L_x_190:


//--------------------- .text._Z20bconv2d_16x16_kernelPfS_S_S_ii --------------------------
	.section	.text._Z20bconv2d_16x16_kernelPfS_S_S_ii,"ax",@progbits
	.align	128
        .global         _Z20bconv2d_16x16_kernelPfS_S_S_ii
        .type           _Z20bconv2d_16x16_kernelPfS_S_S_ii,@function
        .size           _Z20bconv2d_16x16_kernelPfS_S_S_ii,(.L_x_191 - _Z20bconv2d_16x16_kernelPfS_S_S_ii)
        .other          _Z20bconv2d_16x16_kernelPfS_S_S_ii,@"STO_CUDA_ENTRY STV_DEFAULT"
_Z20bconv2d_16x16_kernelPfS_S_S_ii:
.text._Z20bconv2d_16x16_kernelPfS_S_S_ii:
[----:B------:R-:W-:Y:S08]  /*0000*/  LDC R1, c[0x0][0x37c] ;  /* 0x0000df00ff017b82 */ /* 0x000ff00000000800 */
[----:B------:R-:W0:Y:S01]  /*0010*/  LDC R0, c[0x0][0x3a4] ;  /* 0x0000e900ff007b82 */ /* 0x000e220000000800 */
[----:B------:R-:W1:Y:S01]  /*0020*/  LDCU UR9, c[0x0][0x364] ;  /* 0x00006c80ff0977ac */ /* 0x000e620008000800 */
[----:B0-----:R-:W-:-:S13]  /*0030*/  ISETP.GE.AND P0, PT, R0, 0x1, PT ;  /* 0x000000010000780c */ /* 0x001fda0003f06270 */
[----:B-1----:R-:W-:Y:S05]  /*0040*/  @!P0 EXIT ;  /* 0x000000000000894d */ /* 0x002fea0003800000 */
[----:B------:R-:W0:Y:S01]  /*0050*/  S2UR UR7, SR_CgaCtaId ;  /* 0x00000000000779c3 */ /* 0x000e220000008800 */
[----:B------:R-:W1:Y:S01]  /*0060*/  S2R R7, SR_TID.Y ;  /* 0x0000000000077919 */ /* 0x000e620000002200 */
[----:B------:R-:W2:Y:S01]  /*0070*/  LDCU UR12, c[0x0][0x370] ;  /* 0x00006e00ff0c77ac */ /* 0x000ea20008000800 */
[----:B------:R-:W3:Y:S01]  /*0080*/  S2R R10, SR_TID.X ;  /* 0x00000000000a7919 */ /* 0x000ee20000002100 */
[----:B------:R-:W-:Y:S01]  /*0090*/  UMOV UR4, 0x400 ;  /* 0x0000040000047882 */ /* 0x000fe20000000000 */
[----:B------:R-:W4:Y:S03]  /*00a0*/  LDCU.64 UR10, c[0x0][0x358] ;  /* 0x00006b00ff0a77ac */ /* 0x000f260008000a00 */
[----:B------:R-:W2:Y:S01]  /*00b0*/  LDC R6, c[0x0][0x360] ;  /* 0x0000d800ff067b82 */ /* 0x000ea20000000800 */
[----:B------:R-:W5:Y:S01]  /*00c0*/  S2R R2, SR_CTAID.Y ;  /* 0x0000000000027919 */ /* 0x000f620000002600 */
[----:B------:R-:W-:Y:S01]  /*00d0*/  UIADD3 UR5, UPT, UPT, UR4, 0x800, URZ ;  /* 0x0000080004057890 */ /* 0x000fe2000fffe0ff */
[----:B------:R-:W4:Y:S05]  /*00e0*/  LDCU UR6, c[0x0][0x374] ;  /* 0x00006e80ff0677ac */ /* 0x000f2a0008000800 */
[----:B------:R-:W5:Y:S01]  /*00f0*/  S2UR UR13, SR_CTAID.X ;  /* 0x00000000000d79c3 */ /* 0x000f620000002500 */
[----:B0-----:R-:W-:-:S02]  /*0100*/  ULEA UR8, UR7, UR4, 0x18 ;  /* 0x0000000407087291 */ /* 0x001fc4000f8ec0ff */
[----:B------:R-:W-:Y:S02]  /*0110*/  UIADD3 UR4, UPT, UPT, UR4, 0x400, URZ ;  /* 0x0000040004047890 */ /* 0x000fe4000fffe0ff */
[----:B------:R-:W-:Y:S02]  /*0120*/  ULEA UR5, UR7, UR5, 0x18 ;  /* 0x0000000507057291 */ /* 0x000fe4000f8ec0ff */
[----:B------:R-:W-:Y:S01]  /*0130*/  ULEA UR4, UR7, UR4, 0x18 ;  /* 0x0000000407047291 */ /* 0x000fe2000f8ec0ff */
[----:B--2---:R-:W-:Y:S01]  /*0140*/  IMAD R3, R6, UR12, RZ ;  /* 0x0000000c06037c24 */ /* 0x004fe2000f8e02ff */
[C---:B-1----:R-:W-:Y:S01]  /*0150*/  LEA R4, R7.reuse, UR8, 0x6 ;  /* 0x0000000807047c11 */ /* 0x042fe2000f8e30ff */
[----:B----4-:R-:W-:Y:S01]  /*0160*/  UIMAD UR6, UR9, UR6, URZ ;  /* 0x00000006090672a4 */ /* 0x010fe2000f8e02ff */
[C---:B------:R-:W-:Y:S02]  /*0170*/  LEA R5, R7.reuse, UR5, 0x7 ;  /* 0x0000000507057c11 */ /* 0x040fe4000f8e38ff */
[----:B---3--:R-:W-:-:S02]  /*0180*/  LEA R11, R7, R10, 0x5 ;  /* 0x0000000a070b7211 */ /* 0x008fc400078e28ff */
[----:B------:R-:W-:Y:S01]  /*0190*/  LEA R8, R7, UR4, 0x6 ;  /* 0x0000000407087c11 */ /* 0x000fe2000f8e30ff */
[----:B------:R-:W-:Y:S01]  /*01a0*/  UMOV UR4, URZ ;  /* 0x000000ff00047c82 */ /* 0x000fe20008000000 */
[----:B------:R-:W-:Y:S01]  /*01b0*/  LEA R11, R11, UR5, 0x2 ;  /* 0x000000050b0b7c11 */ /* 0x000fe2000f8e10ff */
[----:B-----5:R-:W-:Y:S01]  /*01c0*/  IMAD R2, R2, UR9, R7 ;  /* 0x0000000902027c24 */ /* 0x020fe2000f8e0207 */
[----:B------:R-:W-:Y:S02]  /*01d0*/  LEA R0, R7, R10, 0x4 ;  /* 0x0000000a07007211 */ /* 0x000fe400078e20ff */
[C---:B------:R-:W-:Y:S02]  /*01e0*/  LEA R4, R10.reuse, R4, 0x2 ;  /* 0x000000040a047211 */ /* 0x040fe400078e10ff */
[C---:B------:R-:W-:Y:S02]  /*01f0*/  LEA R5, R10.reuse, R5, 0x2 ;  /* 0x000000050a057211 */ /* 0x040fe400078e10ff */
[----:B------:R-:W-:Y:S01]  /*0200*/  LEA R8, R10, R8, 0x2 ;  /* 0x000000080a087211 */ /* 0x000fe200078e10ff */
[----:B------:R-:W-:Y:S01]  /*0210*/  IMAD R10, R6, UR13, R10 ;  /* 0x0000000d060a7c24 */ /* 0x000fe2000f8e020a */
[----:B------:R-:W-:-:S02]  /*0220*/  IADD3 R9, PT, PT, R3, R6, RZ ;  /* 0x0000000603097210 */ /* 0x000fc40007ffe0ff */
[----:B------:R-:W-:-:S07]  /*0230*/  IADD3 R11, PT, PT, R11, 0x20, RZ ;  /* 0x000000200b0b7810 */ /* 0x000fce0007ffe0ff */
.L_x_59:
[----:B------:R-:W0:Y:S01]  /*0240*/  LDCU UR5, c[0x0][0x3a0] ;  /* 0x00007400ff0577ac */ /* 0x000e220008000800 */
[----:B------:R1:W-:Y:S01]  /*0250*/  STS [R5], RZ ;  /* 0x000000ff05007388 */ /* 0x0003e20000000800 */
[----:B------:R-:W-:-:S03]  /*0260*/  HFMA2 R15, -RZ, RZ, 0, 0 ;  /* 0x00000000ff0f7431 */ /* 0x000fc600000001ff */
[----:B------:R1:W-:Y:S04]  /*0270*/  STS [R5+0x40], RZ ;  /* 0x000040ff05007388 */ /* 0x0003e80000000800 */
[----:B------:R1:W-:Y:S04]  /*0280*/  STS [R5+0x800], RZ ;  /* 0x000800ff05007388 */ /* 0x0003e80000000800 */
[----:B------:R1:W-:Y:S01]  /*0290*/  STS [R5+0x840], RZ ;  /* 0x000840ff05007388 */ /* 0x0003e20000000800 */
[----:B0-----:R-:W-:-:S09]  /*02a0*/  UISETP.GE.AND UP0, UPT, UR5, 0x1, UPT ;  /* 0x000000010500788c */ /* 0x001fd2000bf06270 */
[----:B-1----:R-:W-:Y:S05]  /*02b0*/  BRA.U !UP0, `(.L_x_24) ;  /* 0x0000000908c07547 */ /* 0x002fea000b800000 */
[----:B------:R-:W-:-:S07]  /*02c0*/  MOV R15, RZ ;  /* 0x000000ff000f7202 */ /* 0x000fce0000000f00 */
.L_x_58:
[----:B------:R-:W0:Y:S01]  /*02d0*/  LDC R14, c[0x0][0x3a4] ;  /* 0x0000e900ff0e7b82 */ /* 0x000e220000000800 */
[----:B------:R-:W1:Y:S07]  /*02e0*/  LDCU UR8, c[0x0][0x3a0] ;  /* 0x00007400ff0877ac */ /* 0x000e6e0008000800 */
[----:B------:R-:W2:Y:S08]  /*02f0*/  LDC.64 R12, c[0x0][0x388] ;  /* 0x0000e200ff0c7b82 */ /* 0x000eb00000000a00 */
[----:B------:R-:W3:Y:S01]  /*0300*/  LDC.64 R6, c[0x0][0x380] ;  /* 0x0000e000ff067b82 */ /* 0x000ee20000000a00 */
[----:B0-----:R-:W-:-:S02]  /*0310*/  IMAD R17, R15, R14, UR4 ;  /* 0x000000040f117e24 */ /* 0x001fc4000f8e020e */
[----:B------:R-:W-:-:S03]  /*0320*/  IMAD R14, R15, UR6, R2 ;  /* 0x000000060f0e7c24 */ /* 0x000fc6000f8e0202 */
[----:B------:R-:W-:Y:S01]  /*0330*/  LEA R17, R17, R0, 0x8 ;  /* 0x0000000011117211 */ /* 0x000fe200078e40ff */
[----:B------:R-:W-:-:S04]  /*0340*/  IMAD R19, R3, R14, R10 ;  /* 0x0000000e03137224 */ /* 0x000fc800078e020a */
[----:B--2---:R-:W-:-:S04]  /*0350*/  IMAD.WIDE.U32 R12, R17, 0x4, R12 ;  /* 0x00000004110c7825 */ /* 0x004fc800078e000c */
[----:B---3--:R-:W-:Y:S02]  /*0360*/  IMAD.WIDE R6, R19, 0x4, R6 ;  /* 0x0000000413067825 */ /* 0x008fe400078e0206 */
[----:B------:R-:W2:Y:S04]  /*0370*/  LDG.E R13, desc[UR10][R12.64] ;  /* 0x0000000a0c0d7981 */ /* 0x000ea8000c1e1900 */
[----:B------:R0:W3:Y:S01]  /*0380*/  LDG.E R7, desc[UR10][R6.64] ;  /* 0x0000000a06077981 */ /* 0x0000e2000c1e1900 */
[----:B------:R-:W4:Y:S01]  /*0390*/  S2UR UR7, SR_CgaCtaId ;  /* 0x00000000000779c3 */ /* 0x000f220000008800 */
[----:B------:R-:W-:Y:S01]  /*03a0*/  IADD3 R15, PT, PT, R15, 0x1, RZ ;  /* 0x000000010f0f7810 */ /* 0x000fe20007ffe0ff */
[----:B------:R-:W-:-:S03]  /*03b0*/  UMOV UR5, 0x400 ;  /* 0x0000040000057882 */ /* 0x000fc60000000000 */
[----:B-1----:R-:W-:Y:S02]  /*03c0*/  ISETP.NE.AND P0, PT, R15, UR8, PT ;  /* 0x000000080f007c0c */ /* 0x002fe4000bf05270 */
[----:B0-----:R-:W-:Y:S01]  /*03d0*/  MOV R6, R11 ;  /* 0x0000000b00067202 */ /* 0x001fe20000000f00 */
[----:B----4-:R-:W-:-:S03]  /*03e0*/  ULEA UR5, UR7, UR5, 0x18 ;  /* 0x0000000507057291 */ /* 0x010fc6000f8ec0ff */
[----:B------:R-:W-:Y:S01]  /*03f0*/  UMOV UR7, 0x3c0 ;  /* 0x000003c000077882 */ /* 0x000fe20000000000 */
[----:B------:R-:W-:Y:S01]  /*0400*/  UIADD3 UR5, UPT, UPT, UR5, 0x3fc, URZ ;  /* 0x000003fc05057890 */ /* 0x000fe2000fffe0ff */
[----:B--2---:R0:W-:Y:S04]  /*0410*/  STS [R4], R13 ;  /* 0x0000000d04007388 */ /* 0x0041e80000000800 */
[----:B---3--:R0:W-:Y:S01]  /*0420*/  STS [R8], R7 ;  /* 0x0000000708007388 */ /* 0x0081e20000000800 */
[----:B------:R-:W-:Y:S06]  /*0430*/  BAR.SYNC.DEFER_BLOCKING 0x0 ;  /* 0x0000000000007b1d */ /* 0x000fec0000010000 */
.L_x_57:
[----:B0-----:R-:W-:Y:S01]  /*0440*/  LDS R7, [R8] ;  /* 0x0000000008077984 */ /* 0x001fe20000000800 */
[----:B------:R-:W-:Y:S03]  /*0450*/  BSSY.RECONVERGENT B0, `(.L_x_25) ;  /* 0x0000007000007945 */ /* 0x000fe60003800200 */
[----:B------:R-:W0:Y:S02]  /*0460*/  LDS R12, [UR5] ;  /* 0x00000005ff0c7984 */ /* 0x000e240008000800 */
[----:B0-----:R-:W-:-:S07]  /*0470*/  FMUL R7, R7, R12 ;  /* 0x0000000c07077220 */ /* 0x001fce0000400000 */
.L_x_26:
[----:B------:R-:W0:Y:S02]  /*0480*/  LDS R12, [R6+-0x20] ;  /* 0xffffe000060c7984 */ /* 0x000e240000000800 */
[----:B0-----:R-:W-:-:S05]  /*0490*/  FADD R13, R7, R12 ;  /* 0x0000000c070d7221 */ /* 0x001fca0000000000 */
[----:B------:R-:W0:Y:S02]  /*04a0*/  ATOMS.CAST.SPIN P1, [R6+-0x20], R12, R13 ;  /* 0xffffe00c0600758d */ /* 0x000e24000182000d */
[----:B0-----:R-:W-:Y:S05]  /*04b0*/  @!P1 BRA `(.L_x_26) ;  /* 0xfffffffc00f09947 */ /* 0x001fea000383ffff */
[----:B------:R-:W-:Y:S05]  /*04c0*/  BSYNC.RECONVERGENT B0 ;  /* 0x0000000000007941 */ /* 0x000fea0003800200 */
.L_x_25:
[----:B------:R-:W-:Y:S01]  /*04d0*/  LDS R7, [R8] ;  /* 0x0000000008077984 */ /* 0x000fe20000000800 */
[----:B------:R-:W-:Y:S03]  /*04e0*/  BSSY.RECONVERGENT B0, `(.L_x_27) ;  /* 0x0000007000007945 */ /* 0x000fe60003800200 */
[----:B------:R-:W0:Y:S02]  /*04f0*/  LDS R12, [UR5+-0x4] ;  /* 0xfffffc05ff0c7984 */ /* 0x000e240008000800 */
[----:B0-----:R-:W-:-:S07]  /*0500*/  FMUL R7, R7, R12 ;  /* 0x0000000c07077220 */ /* 0x001fce0000400000 */
.L_x_28:
[----:B------:R-:W0:Y:S02]  /*0510*/  LDS R12, [R6+-0x1c] ;  /* 0xffffe400060c7984 */ /* 0x000e240000000800 */
[----:B0-----:R-:W-:-:S05]  /*0520*/  FADD R13, R7, R12 ;  /* 0x0000000c070d7221 */ /* 0x001fca0000000000 */
[----:B------:R-:W0:Y:S02]  /*0530*/  ATOMS.CAST.SPIN P1, [R6+-0x1c], R12, R13 ;  /* 0xffffe40c0600758d */ /* 0x000e24000182000d */
[----:B0-----:R-:W-:Y:S05]  /*0540*/  @!P1 BRA `(.L_x_28) ;  /* 0xfffffffc00f09947 */ /* 0x001fea000383ffff */
[----:B------:R-:W-:Y:S05]  /*0550*/  BSYNC.RECONVERGENT B0 ;  /* 0x0000000000007941 */ /* 0x000fea0003800200 */
.L_x_27:
[----:B------:R-:W-:Y:S01]  /*0560*/  LDS R7, [R8] ;  /* 0x0000000008077984 */ /* 0x000fe20000000800 */
[----:B------:R-:W-:Y:S03]  /*0570*/  BSSY.RECONVERGENT B0, `(.L_x_29) ;  /* 0x0000007000007945 */ /* 0x000fe60003800200 */
[----:B------:R-:W0:Y:S02]  /*0580*/  LDS R12, [UR5+-0x8] ;  /* 0xfffff805ff0c7984 */ /* 0x000e240008000800 */
[----:B0-----:R-:W-:-:S07]  /*0590*/  FMUL R7, R7, R12 ;  /* 0x0000000c07077220 */ /* 0x001fce0000400000 */
.L_x_30:
[----:B------:R-:W0:Y:S02]  /*05a0*/  LDS R12, [R6+-0x18] ;  /* 0xffffe800060c7984 */ /* 0x000e240000000800 */
[----:B0-----:R-:W-:-:S05]  /*05b0*/  FADD R13, R7, R12 ;  /* 0x0000000c070d7221 */ /* 0x001fca0000000000 */
[----:B------:R-:W0:Y:S02]  /*05c0*/  ATOMS.CAST.SPIN P1, [R6+-0x18], R12, R13 ;  /* 0xffffe80c0600758d */ /* 0x000e24000182000d */
[----:B0-----:R-:W-:Y:S05]  /*05d0*/  @!P1 BRA `(.L_x_30) ;  /* 0xfffffffc00f09947 */ /* 0x001fea000383ffff */
[----:B------:R-:W-:Y:S05]  /*05e0*/  BSYNC.RECONVERGENT B0 ;  /* 0x0000000000007941 */ /* 0x000fea0003800200 */
.L_x_29:
[----:B------:R-:W-:Y:S01]  /*05f0*/  LDS R7, [R8] ;  /* 0x0000000008077984 */ /* 0x000fe20000000800 */
[----:B------:R-:W-:Y:S03]  /*0600*/  BSSY.RECONVERGENT B0, `(.L_x_31) ;  /* 0x0000007000007945 */ /* 0x000fe60003800200 */
[----:B------:R-:W0:Y:S02]  /*0610*/  LDS R12, [UR5+-0xc] ;  /* 0xfffff405ff0c7984 */ /* 0x000e240008000800 */
[----:B0-----:R-:W-:-:S07]  /*0620*/  FMUL R7, R7, R12 ;  /* 0x0000000c07077220 */ /* 0x001fce0000400000 */
.L_x_32:
[----:B------:R-:W0:Y:S02]  /*0630*/  LDS R12, [R6+-0x14] ;  /* 0xffffec00060c7984 */ /* 0x000e240000000800 */
[----:B0-----:R-:W-:-:S05]  /*0640*/  FADD R13, R7, R12 ;  /* 0x0000000c070d7221 */ /* 0x001fca0000000000 */
[----:B------:R-:W0:Y:S02]  /*0650*/  ATOMS.CAST.SPIN P1, [R6+-0x14], R12, R13 ;  /* 0xffffec0c0600758d */ /* 0x000e24000182000d */
[----:B0-----:R-:W-:Y:S05]  /*0660*/  @!P1 BRA `(.L_x_32) ;  /* 0xfffffffc00f09947 */ /* 0x001fea000383ffff */
[----:B------:R-:W-:Y:S05]  /*0670*/  BSYNC.RECONVERGENT B0 ;  /* 0x0000000000007941 */ /* 0x000fea0003800200 */
.L_x_31:
[----:B------:R-:W-:Y:S01]  /*0680*/  LDS R7, [R8] ;  /* 0x0000000008077984 */ /* 0x000fe20000000800 */
[----:B------:R-:W-:Y:S03]  /*0690*/  BSSY.RECONVERGENT B0, `(.L_x_33) ;  /* 0x0000007000007945 */ /* 0x000fe60003800200 */
[----:B------:R-:W0:Y:S02]  /*06a0*/  LDS R12, [UR5+-0x10] ;  /* 0xfffff005ff0c7984 */ /* 0x000e240008000800 */
[----:B0-----:R-:W-:-:S07]  /*06b0*/  FMUL R7, R7, R12 ;  /* 0x0000000c07077220 */ /* 0x001fce0000400000 */
.L_x_34:
[----:B------:R-:W0:Y:S02]  /*06c0*/  LDS R12, [R6+-0x10] ;  /* 0xfffff000060c7984 */ /* 0x000e240000000800 */
[----:B0-----:R-:W-:-:S05]  /*06d0*/  FADD R13, R7, R12 ;  /* 0x0000000c070d7221 */ /* 0x001fca0000000000 */
[----:B------:R-:W0:Y:S02]  /*06e0*/  ATOMS.CAST.SPIN P1, [R6+-0x10], R12, R13 ;  /* 0xfffff00c0600758d */ /* 0x000e24000182000d */
[----:B0-----:R-:W-:Y:S05]  /*06f0*/  @!P1 BRA `(.L_x_34) ;  /* 0xfffffffc00f09947 */ /* 0x001fea000383ffff */
[----:B------:R-:W-:Y:S05]  /*0700*/  BSYNC.RECONVERGENT B0 ;  /* 0x0000000000007941 */ /* 0x000fea0003800200 */
.L_x_33:
[----:B------:R-:W-:Y:S01]  /*0710*/  LDS R7, [R8] ;  /* 0x0000000008077984 */ /* 0x000fe20000000800 */
[----:B------:R-:W-:Y:S03]  /*0720*/  BSSY.RECONVERGENT B0, `(.L_x_35) ;  /* 0x0000007000007945 */ /* 0x000fe60003800200 */
[----:B------:R-:W0:Y:S02]  /*0730*/  LDS R12, [UR5+-0x14] ;  /* 0xffffec05ff0c7984 */ /* 0x000e240008000800 */
[----:B0-----:R-:W-:-:S07]  /*0740*/  FMUL R7, R7, R12 ;  /* 0x0000000c07077220 */ /* 0x001fce0000400000 */
.L_x_36:
[----:B------:R-:W0:Y:S02]  /*0750*/  LDS R12, [R6+-0xc] ;  /* 0xfffff400060c7984 */ /* 0x000e240000000800 */
[----:B0-----:R-:W-:-:S05]  /*0760*/  FADD R13, R7, R12 ;  /* 0x0000000c070d7221 */ /* 0x001fca0000000000 */
[----:B------:R-:W0:Y:S02]  /*0770*/  ATOMS.CAST.SPIN P1, [R6+-0xc], R12, R13 ;  /* 0xfffff40c0600758d */ /* 0x000e24000182000d */
[----:B0-----:R-:W-:Y:S05]  /*0780*/  @!P1 BRA `(.L_x_36) ;  /* 0xfffffffc00f09947 */ /* 0x001fea000383ffff */
[----:B------:R-:W-:Y:S05]  /*0790*/  BSYNC.RECONVERGENT B0 ;  /* 0x0000000000007941 */ /* 0x000fea0003800200 */
.L_x_35:
[----:B------:R-:W-:Y:S01]  /*07a0*/  LDS R7, [R8] ;  /* 0x0000000008077984 */ /* 0x000fe20000000800 */
[----:B------:R-:W-:Y:S03]  /*07b0*/  BSSY.RECONVERGENT B0, `(.L_x_37) ;  /* 0x0000007000007945 */ /* 0x000fe60003800200 */
[----:B------:R-:W0:Y:S02]  /*07c0*/  LDS R12, [UR5+-0x18] ;  /* 0xffffe805ff0c7984 */ /* 0x000e240008000800 */
[----:B0-----:R-:W-:-:S07]  /*07d0*/  FMUL R7, R7, R12 ;  /* 0x0000000c07077220 */ /* 0x001fce0000400000 */
.L_x_38:
[----:B------:R-:W0:Y:S02]  /*07e0*/  LDS R12, [R6+-0x8] ;  /* 0xfffff800060c7984 */ /* 0x000e240000000800 */
[----:B0-----:R-:W-:-:S05]  /*07f0*/  FADD R13, R7, R12 ;  /* 0x0000000c070d7221 */ /* 0x001fca0000000000 */
[----:B------:R-:W0:Y:S02]  /*0800*/  ATOMS.CAST.SPIN P1, [R6+-0x8], R12, R13 ;  /* 0xfffff80c0600758d */ /* 0x000e24000182000d */
[----:B0-----:R-:W-:Y:S05]  /*0810*/  @!P1 BRA `(.L_x_38) ;  /* 0xfffffffc00f09947 */ /* 0x001fea000383ffff */
[----:B------:R-:W-:Y:S05]  /*0820*/  BSYNC.RECONVERGENT B0 ;  /* 0x0000000000007941 */ /* 0x000fea0003800200 */
.L_x_37:
[----:B------:R-:W-:Y:S01]  /*0830*/  LDS R7, [R8] ;  /* 0x0000000008077984 */ /* 0x000fe20000000800 */
[----:B------:R-:W-:Y:S03]  /*0840*/  BSSY.RECONVERGENT B0, `(.L_x_39) ;  /* 0x0000007000007945 */ /* 0x000fe60003800200 */
[----:B------:R-:W0:Y:S02]  /*0850*/  LDS R12, [UR5+-0x1c] ;  /* 0xffffe405ff0c7984 */ /* 0x000e240008000800 */
[----:B0-----:R-:W-:-:S07]  /*0860*/  FMUL R7, R7, R12 ;  /* 0x0000000c07077220 */ /* 0x001fce0000400000 */
.L_x_40:
[----:B------:R-:W0:Y:S02]  /*0870*/  LDS R12, [R6+-0x4] ;  /* 0xfffffc00060c7984 */ /* 0x000e240000000800 */
[----:B0-----:R-:W-:-:S05]  /*0880*/  FADD R13, R7, R12 ;  /* 0x0000000c070d7221 */ /* 0x001fca0000000000 */
[----:B------:R-:W0:Y:S02]  /*0890*/  ATOMS.CAST.SPIN P1, [R6+-0x4], R12, R13 ;  /* 0xfffffc0c0600758d */ /* 0x000e24000182000d */
[----:B0-----:R-:W-:Y:S05]  /*08a0*/  @!P1 BRA `(.L_x_40) ;  /* 0xfffffffc00f09947 */ /* 0x001fea000383ffff */
[----:B------:R-:W-:Y:S05]  /*08b0*/  BSYNC.RECONVERGENT B0 ;  /* 0x0000000000007941 */ /* 0x000fea0003800200 */
.L_x_39:
[----:B------:R-:W-:Y:S01]  /*08c0*/  LDS R7, [R8] ;  /* 0x0000000008077984 */ /* 0x000fe20000000800 */
[----:B------:R-:W-:Y:S03]  /*08d0*/  BSSY.RECONVERGENT B0, `(.L_x_41) ;  /* 0x0000007000007945 */ /* 0x000fe60003800200 */
[----:B------:R-:W0:Y:S02]  /*08e0*/  LDS R12, [UR5+-0x20] ;  /* 0xffffe005ff0c7984 */ /* 0x000e240008000800 */
[----:B0-----:R-:W-:-:S07]  /*08f0*/  FMUL R7, R7, R12 ;  /* 0x0000000c07077220 */ /* 0x001fce0000400000 */
.L_x_42:
[----:B------:R-:W0:Y:S02]  /*0900*/  LDS R12, [R6] ;  /* 0x00000000060c7984 */ /* 0x000e240000000800 */
[----:B0-----:R-:W-:-:S05]  /*0910*/  FADD R13, R7, R12 ;  /* 0x0000000c070d7221 */ /* 0x001fca0000000000 */
[----:B------:R-:W0:Y:S02]  /*0920*/  ATOMS.CAST.SPIN P1, [R6], R12, R13 ;  /* 0x0000000c0600758d */ /* 0x000e24000182000d */
[----:B0-----:R-:W-:Y:S05]  /*0930*/  @!P1 BRA `(.L_x_42) ;  /* 0xfffffffc00f09947 */ /* 0x001fea000383ffff */
[----:B------:R-:W-:Y:S05]  /*0940*/  BSYNC.RECONVERGENT B0 ;  /* 0x0000000000007941 */ /* 0x000fea0003800200 */
.L_x_41:
[----:B------:R-:W-:Y:S01]  /*0950*/  LDS R7, [R8] ;  /* 0x0000000008077984 */ /* 0x000fe20000000800 */
[----:B------:R-:W-:Y:S03]  /*0960*/  BSSY.RECONVERGENT B0, `(.L_x_43) ;  /* 0x0000007000007945 */ /* 0x000fe60003800200 */
[----:B------:R-:W0:Y:S02]  /*0970*/  LDS R12, [UR5+-0x24] ;  /* 0xffffdc05ff0c7984 */ /* 0x000e240008000800 */
[----:B0-----:R-:W-:-:S07]  /*0980*/  FMUL R7, R7, R12 ;  /* 0x0000000c07077220 */ /* 0x001fce0000400000 */
.L_x_44:
[----:B------:R-:W0:Y:S02]  /*0990*/  LDS R12, [R6+0x4] ;  /* 0x00000400060c7984 */ /* 0x000e240000000800 */
[----:B0-----:R-:W-:-:S05]  /*09a0*/  FADD R13, R7, R12 ;  /* 0x0000000c070d7221 */ /* 0x001fca0000000000 */
[----:B------:R-:W0:Y:S02]  /*09b0*/  ATOMS.CAST.SPIN P1, [R6+0x4], R12, R13 ;  /* 0x0000040c0600758d */ /* 0x000e24000182000d */
[----:B0-----:R-:W-:Y:S05]  /*09c0*/  @!P1 BRA `(.L_x_44) ;  /* 0xfffffffc00f09947 */ /* 0x001fea000383ffff */
[----:B------:R-:W-:Y:S05]  /*09d0*/  BSYNC.RECONVERGENT B0 ;  /* 0x0000000000007941 */ /* 0x000fea0003800200 */
.L_x_43:
[----:B------:R-:W-:Y:S01]  /*09e0*/  LDS R7, [R8] ;  /* 0x0000000008077984 */ /* 0x000fe20000000800 */
[----:B------:R-:W-:Y:S03]  /*09f0*/  BSSY.RECONVERGENT B0, `(.L_x_45) ;  /* 0x0000007000007945 */ /* 0x000fe60003800200 */
[----:B------:R-:W0:Y:S02]  /*0a00*/  LDS R12, [UR5+-0x28] ;  /* 0xffffd805ff0c7984 */ /* 0x000e240008000800 */
[----:B0-----:R-:W-:-:S07]  /*0a10*/  FMUL R7, R7, R12 ;  /* 0x0000000c07077220 */ /* 0x001fce0000400000 */
.L_x_46:
[----:B------:R-:W0:Y:S02]  /*0a20*/  LDS R12, [R6+0x8] ;  /* 0x00000800060c7984 */ /* 0x000e240000000800 */
[----:B0-----:R-:W-:-:S05]  /*0a30*/  FADD R13, R7, R12 ;  /* 0x0000000c070d7221 */ /* 0x001fca0000000000 */
[----:B------:R-:W0:Y:S02]  /*0a40*/  ATOMS.CAST.SPIN P1, [R6+0x8], R12, R13 ;  /* 0x0000080c0600758d */ /* 0x000e24000182000d */
[----:B0-----:R-:W-:Y:S05]  /*0a50*/  @!P1 BRA `(.L_x_46) ;  /* 0xfffffffc00f09947 */ /* 0x001fea000383ffff */
[----:B------:R-:W-:Y:S05]  /*0a60*/  BSYNC.RECONVERGENT B0 ;  /* 0x0000000000007941 */ /* 0x000fea0003800200 */
.L_x_45:
[----:B------:R-:W-:Y:S01]  /*0a70*/  LDS R7, [R8] ;  /* 0x0000000008077984 */ /* 0x000fe20000000800 */
[----:B------:R-:W-:Y:S03]  /*0a80*/  BSSY.RECONVERGENT B0, `(.L_x_47) ;  /* 0x0000007000007945 */ /* 0x000fe60003800200 */
[----:B------:R-:W0:Y:S02]  /*0a90*/  LDS R12, [UR5+-0x2c] ;  /* 0xffffd405ff0c7984 */ /* 0x000e240008000800 */
[----:B0-----:R-:W-:-:S07]  /*0aa0*/  FMUL R7, R7, R12 ;  /* 0x0000000c07077220 */ /* 0x001fce0000400000 */
.L_x_48:
[----:B------:R-:W0:Y:S02]  /*0ab0*/  LDS R12, [R6+0xc] ;  /* 0x00000c00060c7984 */ /* 0x000e240000000800 */
[----:B0-----:R-:W-:-:S05]  /*0ac0*/  FADD R13, R7, R12 ;  /* 0x0000000c070d7221 */ /* 0x001fca0000000000 */
[----:B------:R-:W0:Y:S02]  /*0ad0*/  ATOMS.CAST.SPIN P1, [R6+0xc], R12, R13 ;  /* 0x00000c0c0600758d */ /* 0x000e24000182000d */
[----:B0-----:R-:W-:Y:S05]  /*0ae0*/  @!P1 BRA `(.L_x_48) ;  /* 0xfffffffc00f09947 */ /* 0x001fea000383ffff */
[----:B------:R-:W-:Y:S05]  /*0af0*/  BSYNC.RECONVERGENT B0 ;  /* 0x0000000000007941 */ /* 0x000fea0003800200 */
.L_x_47:
[----:B------:R-:W-:Y:S01]  /*0b00*/  LDS R7, [R8] ;  /* 0x0000000008077984 */ /* 0x000fe20000000800 */
[----:B------:R-:W-:Y:S03]  /*0b10*/  BSSY.RECONVERGENT B0, `(.L_x_49) ;  /* 0x0000007000007945 */ /* 0x000fe60003800200 */
[----:B------:R-:W0:Y:S02]  /*0b20*/  LDS R12, [UR5+-0x30] ;  /* 0xffffd005ff0c7984 */ /* 0x000e240008000800 */
[----:B0-----:R-:W-:-:S07]  /*0b30*/  FMUL R7, R7, R12 ;  /* 0x0000000c07077220 */ /* 0x001fce0000400000 */
.L_x_50:
[----:B------:R-:W0:Y:S02]  /*0b40*/  LDS R12, [R6+0x10] ;  /* 0x00001000060c7984 */ /* 0x000e240000000800 */
[----:B0-----:R-:W-:-:S05]  /*0b50*/  FADD R13, R7, R12 ;  /* 0x0000000c070d7221 */ /* 0x001fca0000000000 */
[----:B------:R-:W0:Y:S02]  /*0b60*/  ATOMS.CAST.SPIN P1, [R6+0x10], R12, R13 ;  /* 0x0000100c0600758d */ /* 0x000e24000182000d */
[----:B0-----:R-:W-:Y:S05]  /*0b70*/  @!P1 BRA `(.L_x_50) ;  /* 0xfffffffc00f09947 */ /* 0x001fea000383ffff */
[----:B------:R-:W-:Y:S05]  /*0b80*/  BSYNC.RECONVERGENT B0 ;  /* 0x0000000000007941 */ /* 0x000fea0003800200 */
.L_x_49:
[----:B------:R-:W-:Y:S01]  /*0b90*/  LDS R7, [R8] ;  /* 0x0000000008077984 */ /* 0x000fe20000000800 */
[----:B------:R-:W-:Y:S03]  /*0ba0*/  BSSY.RECONVERGENT B0, `(.L_x_51) ;  /* 0x0000007000007945 */ /* 0x000fe60003800200 */
[----:B------:R-:W0:Y:S02]  /*0bb0*/  LDS R12, [UR5+-0x34] ;  /* 0xffffcc05ff0c7984 */ /* 0x000e240008000800 */
[----:B0-----:R-:W-:-:S07]  /*0bc0*/  FMUL R7, R7, R12 ;  /* 0x0000000c07077220 */ /* 0x001fce0000400000 */
.L_x_52:
[----:B------:R-:W0:Y:S02]  /*0bd0*/  LDS R12, [R6+0x14] ;  /* 0x00001400060c7984 */ /* 0x000e240000000800 */
[----:B0-----:R-:W-:-:S05]  /*0be0*/  FADD R13, R7, R12 ;  /* 0x0000000c070d7221 */ /* 0x001fca0000000000 */
[----:B------:R-:W0:Y:S02]  /*0bf0*/  ATOMS.CAST.SPIN P1, [R6+0x14], R12, R13 ;  /* 0x0000140c0600758d */ /* 0x000e24000182000d */
[----:B0-----:R-:W-:Y:S05]  /*0c00*/  @!P1 BRA `(.L_x_52) ;  /* 0xfffffffc00f09947 */ /* 0x001fea000383ffff */
[----:B------:R-:W-:Y:S05]  /*0c10*/  BSYNC.RECONVERGENT B0 ;  /* 0x0000000000007941 */ /* 0x000fea0003800200 */
.L_x_51:
[----:B------:R-:W-:Y:S01]  /*0c20*/  LDS R7, [R8] ;  /* 0x0000000008077984 */ /* 0x000fe20000000800 */
[----:B------:R-:W-:Y:S03]  /*0c30*/  BSSY.RECONVERGENT B0, `(.L_x_53) ;  /* 0x0000007000007945 */ /* 0x000fe60003800200 */
[----:B------:R-:W0:Y:S02]  /*0c40*/  LDS R12, [UR5+-0x38] ;  /* 0xffffc805ff0c7984 */ /* 0x000e240008000800 */
[----:B0-----:R-:W-:-:S07]  /*0c50*/  FMUL R7, R7, R12 ;  /* 0x0000000c07077220 */ /* 0x001fce0000400000 */
.L_x_54:
[----:B------:R-:W0:Y:S02]  /*0c60*/  LDS R12, [R6+0x18] ;  /* 0x00001800060c7984 */ /* 0x000e240000000800 */
[----:B0-----:R-:W-:-:S05]  /*0c70*/  FADD R13, R7, R12 ;  /* 0x0000000c070d7221 */ /* 0x001fca0000000000 */
[----:B------:R-:W0:Y:S02]  /*0c80*/  ATOMS.CAST.SPIN P1, [R6+0x18], R12, R13 ;  /* 0x0000180c0600758d */ /* 0x000e24000182000d */
[----:B0-----:R-:W-:Y:S05]  /*0c90*/  @!P1 BRA `(.L_x_54) ;  /* 0xfffffffc00f09947 */ /* 0x001fea000383ffff */
[----:B------:R-:W-:Y:S05]  /*0ca0*/  BSYNC.RECONVERGENT B0 ;  /* 0x0000000000007941 */ /* 0x000fea0003800200 */
.L_x_53:
[----:B------:R-:W-:Y:S01]  /*0cb0*/  LDS R7, [R8] ;  /* 0x0000000008077984 */ /* 0x000fe20000000800 */
[----:B------:R-:W-:Y:S03]  /*0cc0*/  BSSY.RECONVERGENT B0, `(.L_x_55) ;  /* 0x0000007000007945 */ /* 0x000fe60003800200 */
[----:B------:R-:W0:Y:S02]  /*0cd0*/  LDS R12, [UR5+-0x3c] ;  /* 0xffffc405ff0c7984 */ /* 0x000e240008000800 */
[----:B0-----:R-:W-:-:S07]  /*0ce0*/  FMUL R7, R7, R12 ;  /* 0x0000000c07077220 */ /* 0x001fce0000400000 */
.L_x_56:
[----:B------:R-:W0:Y:S02]  /*0cf0*/  LDS R12, [R6+0x1c] ;  /* 0x00001c00060c7984 */ /* 0x000e240000000800 */
[----:B0-----:R-:W-:-:S05]  /*0d00*/  FADD R13, R7, R12 ;  /* 0x0000000c070d7221 */ /* 0x001fca0000000000 */
[----:B------:R-:W0:Y:S02]  /*0d10*/  ATOMS.CAST.SPIN P1, [R6+0x1c], R12, R13 ;  /* 0x00001c0c0600758d */ /* 0x000e24000182000d */
[----:B0-----:R-:W-:Y:S05]  /*0d20*/  @!P1 BRA `(.L_x_56) ;  /* 0xfffffffc00f09947 */ /* 0x001fea000383ffff */
[----:B------:R-:W-:Y:S05]  /*0d30*/  BSYNC.RECONVERGENT B0 ;  /* 0x0000000000007941 */ /* 0x000fea0003800200 */
.L_x_55:
[----:B------:R-:W-:Y:S01]  /*0d40*/  UIADD3 UR7, UPT, UPT, UR7, -0x40, URZ ;  /* 0xffffffc007077890 */ /* 0x000fe2000fffe0ff */
[----:B------:R-:W-:Y:S01]  /*0d50*/  IADD3 R6, PT, PT, R6, 0x80, RZ ;  /* 0x0000008006067810 */ /* 0x000fe20007ffe0ff */
[----:B------:R-:W-:Y:S02]  /*0d60*/  UIADD3 UR5, UPT, UPT, UR5, -0x40, URZ ;  /* 0xffffffc005057890 */ /* 0x000fe4000fffe0ff */
[----:B------:R-:W-:-:S09]  /*0d70*/  UISETP.NE.AND UP0, UPT, UR7, -0x40, UPT ;  /* 0xffffffc00700788c */ /* 0x000fd2000bf05270 */
[----:B------:R-:W-:Y:S05]  /*0d80*/  BRA.U UP0, `(.L_x_57) ;  /* 0xfffffff500ac7547 */ /* 0x000fea000b83ffff */
[----:B------:R-:W-:Y:S06]  /*0d90*/  BAR.SYNC.DEFER_BLOCKING 0x0 ;  /* 0x0000000000007b1d */ /* 0x000fec0000010000 */
[----:B------:R-:W-:Y:S05]  /*0da0*/  @P0 BRA `(.L_x_58) ;  /* 0xfffffff400480947 */ /* 0x000fea000383ffff */
[----:B------:R0:W1:Y:S02]  /*0db0*/  LDS R15, [R5] ;  /* 0x00000000050f7984 */ /* 0x0000640000000800 */
.L_x_24:
[----:B------:R-:W2:Y:S01]  /*0dc0*/  LDC R13, c[0x0][0x364] ;  /* 0x0000d900ff0d7b82 */ /* 0x000ea20000000800 */
[----:B------:R-:W3:Y:S01]  /*0dd0*/  LDS R17, [R5+0x40] ;  /* 0x0000400005117984 */ /* 0x000ee20000000800 */
[----:B------:R-:W4:Y:S03]  /*0de0*/  LDCU UR5, c[0x0][0x3a4] ;  /* 0x00007480ff0577ac */ /* 0x000f260008000800 */
[----:B------:R-:W5:Y:S03]  /*0df0*/  LDS R19, [R5+0x800] ;  /* 0x0008000005137984 */ /* 0x000f660000000800 */
[----:B------:R-:W0:Y:S01]  /*0e00*/  LDC.64 R6, c[0x0][0x398] ;  /* 0x0000e600ff067b82 */ /* 0x000e220000000a00 */
[----:B------:R-:W4:Y:S01]  /*0e10*/  LDS R21, [R5+0x840] ;  /* 0x0008400005157984 */ /* 0x000f220000000800 */
[----:B--2---:R-:W-:-:S05]  /*0e20*/  IADD3 R13, PT, PT, R13, UR6, RZ ;  /* 0x000000060d0d7c10 */ /* 0x004fca000fffe0ff */
[----:B------:R-:W-:-:S04]  /*0e30*/  IMAD R13, R13, UR4, R2 ;  /* 0x000000040d0d7c24 */ /* 0x000fc8000f8e0202 */
[----:B------:R-:W-:-:S04]  /*0e40*/  IMAD R13, R9, R13, R10 ;  /* 0x0000000d090d7224 */ /* 0x000fc800078e020a */
[----:B0-----:R-:W-:Y:S01]  /*0e50*/  IMAD.WIDE R6, R13, 0x4, R6 ;  /* 0x000000040d067825 */ /* 0x001fe200078e0206 */
[----:B------:R-:W-:-:S04]  /*0e60*/  SHF.L.U32 R13, R9, 0x4, RZ ;  /* 0x00000004090d7819 */ /* 0x000fc800000006ff */
[----:B-1----:R0:W-:Y:S01]  /*0e70*/  REDG.E.ADD.F32.FTZ.RN.STRONG.GPU desc[UR10][R6.64], R15 ;  /* 0x0000000f060079a6 */ /* 0x0021e2000c12f30a */
[----:B------:R-:W-:-:S03]  /*0e80*/  IMAD.WIDE R12, R13, 0x4, R6 ;  /* 0x000000040d0c7825 */ /* 0x000fc600078e0206 */
[----:B---3--:R0:W-:Y:S04]  /*0e90*/  REDG.E.ADD.F32.FTZ.RN.STRONG.GPU desc[UR10][R6.64+0x40], R17 ;  /* 0x00004011060079a6 */ /* 0x0081e8000c12f30a */
[----:B-----5:R0:W-:Y:S04]  /*0ea0*/  REDG.E.ADD.F32.FTZ.RN.STRONG.GPU desc[UR10][R12.64], R19 ;  /* 0x000000130c0079a6 */ /* 0x0201e8000c12f30a */
[----:B----4-:R0:W-:Y:S01]  /*0eb0*/  REDG.E.ADD.F32.FTZ.RN.STRONG.GPU desc[UR10][R12.64+0x40], R21 ;  /* 0x000040150c0079a6 */ /* 0x0101e2000c12f30a */
[----:B------:R-:W-:-:S04]  /*0ec0*/  UIADD3 UR4, UPT, UPT, UR4, 0x1, URZ ;  /* 0x0000000104047890 */ /* 0x000fc8000fffe0ff */
[----:B------:R-:W-:Y:S01]  /*0ed0*/  UISETP.NE.AND UP0, UPT, UR4, UR5, UPT ;  /* 0x000000050400728c */ /* 0x000fe2000bf05270 */
[----:B------:R-:W-:Y:S08]  /*0ee0*/  BAR.SYNC.DEFER_BLOCKING 0x0 ;  /* 0x0000000000007b1d */ /* 0x000ff00000010000 */
[----:B0-----:R-:W-:Y:S05]  /*0ef0*/  BRA.U UP0, `(.L_x_59) ;  /* 0xfffffff100d07547 */ /* 0x001fea000b83ffff */
[----:B------:R-:W-:Y:S05]  /*0f00*/  EXIT ;  /* 0x000000000000794d */ /* 0x000fea0003800000 */
.L_x_60:
        /* <DEDUP_REMOVED lines=15> */
.L_x_191:


//--------------------- .text._Z19conv2d_16x16_kernelPfS_S_S_ii --------------------------
	.section	.text._Z19conv2d_16x16_kernelPfS_S_S_ii,"ax",@progbits
	.align	128
        .global         _Z19conv2d_16x16_kernelPfS_S_S_ii
        .type           _Z19conv2d_16x16_kernelPfS_S_S_ii,@function
        .size           _Z19conv2d_16x16_kernelPfS_S_S_ii,(.L_x_192 - _Z19conv2d_16x16_kernelPfS_S_S_ii)
        .other          _Z19conv2d_16x16_kernelPfS_S_S_ii,@"STO_CUDA_ENTRY STV_DEFAULT"
_Z19conv2d_16x16_kernelPfS_S_S_ii:
.text._Z19conv2d_16x16_kernelPfS_S_S_ii:
[----:B------:R-:W-:Y:S01]  /*0000*/  LDC R1, c[0x0][0x37c] ;  /* 0x0000df00ff017b82 */ /* 0x000fe20000000800 */
[----:B------:R-:W0:Y:S07]  /*0010*/  S2R R0, SR_TID.Y ;  /* 0x0000000000007919 */ /* 0x000e2e0000002200 */
[----:B------:R-:W1:Y:S01]  /*0020*/  LDC R5, c[0x0][0x364] ;  /* 0x0000d900ff057b82 */ /* 0x000e620000000800 */
[----:B------:R-:W2:Y:S01]  /*0030*/  LDCU UR6, c[0x0][0x370] ;  /* 0x00006e00ff0677ac */ /* 0x000ea20008000800 */
[----:B------:R-:W3:Y:S01]  /*0040*/  S2R R7, SR_TID.X ;  /* 0x0000000000077919 */ /* 0x000ee20000002100 */
[----:B------:R-:W4:Y:S05]  /*0050*/  LDCU UR5, c[0x0][0x3a4] ;  /* 0x00007480ff0577ac */ /* 0x000f2a0008000800 */
[----:B------:R-:W2:Y:S01]  /*0060*/  LDC R2, c[0x0][0x360] ;  /* 0x0000d800ff027b82 */ /* 0x000ea20000000800 */
[----:B------:R-:W1:Y:S01]  /*0070*/  LDCU UR10, c[0x0][0x374] ;  /* 0x00006e80ff0a77ac */ /* 0x000e620008000800 */
[----:B------:R-:W0:Y:S06]  /*0080*/  LDCU.64 UR8, c[0x0][0x358] ;  /* 0x00006b00ff0877ac */ /* 0x000e2c0008000a00 */
[----:B------:R-:W0:Y:S01]  /*0090*/  S2UR UR4, SR_CTAID.Y ;  /* 0x00000000000479c3 */ /* 0x000e220000002600 */
[----:B----4-:R-:W-:-:S07]  /*00a0*/  UISETP.GE.AND UP0, UPT, UR5, 0x1, UPT ;  /* 0x000000010500788c */ /* 0x010fce000bf06270 */
[----:B------:R-:W3:Y:S01]  /*00b0*/  S2UR UR7, SR_CTAID.X ;  /* 0x00000000000779c3 */ /* 0x000ee20000002500 */
[----:B-1----:R-:W-:Y:S02]  /*00c0*/  IMAD R16, R5, UR10, RZ ;  /* 0x0000000a05107c24 */ /* 0x002fe4000f8e02ff */
[----:B--2---:R-:W-:-:S04]  /*00d0*/  IMAD R3, R2, UR6, RZ ;  /* 0x0000000602037c24 */ /* 0x004fc8000f8e02ff */
[C---:B------:R-:W-:Y:S01]  /*00e0*/  IMAD R18, R3.reuse, R16, RZ ;  /* 0x0000001003127224 */ /* 0x040fe200078e02ff */
[----:B------:R-:W-:Y:S01]  /*00f0*/  IADD3 R17, PT, PT, R3, R2, RZ ;  /* 0x0000000203117210 */ /* 0x000fe20007ffe0ff */
[----:B0-----:R-:W-:Y:S02]  /*0100*/  IMAD R21, R5, UR4, R0 ;  /* 0x0000000405157c24 */ /* 0x001fe4000f8e0200 */
[----:B---3--:R-:W-:-:S04]  /*0110*/  IMAD R20, R2, UR7, R7 ;  /* 0x0000000702147c24 */ /* 0x008fc8000f8e0207 */
[----:B------:R-:W-:Y:S01]  /*0120*/  IMAD R19, R21, R3, R20 ;  /* 0x0000000315137224 */ /* 0x000fe200078e0214 */
[----:B------:R-:W-:Y:S06]  /*0130*/  BRA.U !UP0, `(.L_x_61) ;  /* 0x0000000908107547 */ /* 0x000fec000b800000 */
[----:B------:R-:W-:Y:S01]  /*0140*/  UISETP.GE.U32.AND UP0, UPT, UR5, 0x10, UPT ;  /* 0x000000100500788c */ /* 0x000fe2000bf06070 */
[----:B------:R-:W-:Y:S01]  /*0150*/  HFMA2 R4, -RZ, RZ, 0, 0 ;  /* 0x00000000ff047431 */ /* 0x000fe200000001ff */
[----:B------:R-:W-:-:S04]  /*0160*/  ULOP3.LUT UR4, UR5, 0xf, URZ, 0xc0, !UPT ;  /* 0x0000000f05047892 */ /* 0x000fc8000f8ec0ff */
[----:B------:R-:W-:-:S03]  /*0170*/  UISETP.NE.AND UP1, UPT, UR4, URZ, UPT ;  /* 0x000000ff0400728c */ /* 0x000fc6000bf25270 */
[----:B------:R-:W-:Y:S08]  /*0180*/  BRA.U !UP0, `(.L_x_62) ;  /* 0x0000000108e87547 */ /* 0x000ff0000b800000 */
[----:B------:R-:W-:Y:S01]  /*0190*/  ULOP3.LUT UR6, UR5, 0x7ffffff0, URZ, 0xc0, !UPT ;  /* 0x7ffffff005067892 */ /* 0x000fe2000f8ec0ff */
[----:B------:R-:W-:-:S05]  /*01a0*/  MOV R9, RZ ;  /* 0x000000ff00097202 */ /* 0x000fca0000000f00 */
[----:B------:R-:W-:-:S07]  /*01b0*/  MOV R4, UR6 ;  /* 0x0000000600047c02 */ /* 0x000fce0008000f00 */
.L_x_63:
[----:B0-----:R-:W0:Y:S08]  /*01c0*/  LDC.64 R2, c[0x0][0x390] ;  /* 0x0000e400ff027b82 */ /* 0x001e300000000a00 */
[----:B------:R-:W1:Y:S01]  /*01d0*/  LDC.64 R10, c[0x0][0x398] ;  /* 0x0000e600ff0a7b82 */ /* 0x000e620000000a00 */
[----:B0-----:R-:W-:-:S05]  /*01e0*/  IMAD.WIDE.U32 R2, R9, 0x4, R2 ;  /* 0x0000000409027825 */ /* 0x001fca00078e0002 */
[----:B------:R-:W2:Y:S01]  /*01f0*/  LDG.E R25, desc[UR8][R2.64] ;  /* 0x0000000802197981 */ /* 0x000ea2000c1e1900 */
[----:B------:R-:W-:-:S04]  /*0200*/  IMAD R13, R18, R9, R19 ;  /* 0x00000009120d7224 */ /* 0x000fc800078e0213 */
[----:B-1----:R-:W-:-:S05]  /*0210*/  IMAD.WIDE R10, R13, 0x4, R10 ;  /* 0x000000040d0a7825 */ /* 0x002fca00078e020a */
[----:B--2---:R0:W-:Y:S04]  /*0220*/  STG.E desc[UR8][R10.64], R25 ;  /* 0x000000190a007986 */ /* 0x0041e8000c101908 */
[----:B------:R-:W2:Y:S01]  /*0230*/  LDG.E R27, desc[UR8][R2.64+0x4] ;  /* 0x00000408021b7981 */ /* 0x000ea2000c1e1900 */
[----:B------:R-:W-:-:S05]  /*0240*/  IMAD.WIDE R12, R18, 0x4, R10 ;  /* 0x00000004120c7825 */ /* 0x000fca00078e020a */
[----:B--2---:R1:W-:Y:S04]  /*0250*/  STG.E desc[UR8][R12.64], R27 ;  /* 0x0000001b0c007986 */ /* 0x0043e8000c101908 */
[----:B------:R-:W2:Y:S01]  /*0260*/  LDG.E R29, desc[UR8][R2.64+0x8] ;  /* 0x00000808021d7981 */ /* 0x000ea2000c1e1900 */
[----:B------:R-:W-:-:S05]  /*0270*/  IMAD.WIDE R14, R18, 0x4, R12 ;  /* 0x00000004120e7825 */ /* 0x000fca00078e020c */
[----:B--2---:R2:W-:Y:S04]  /*0280*/  STG.E desc[UR8][R14.64], R29 ;  /* 0x0000001d0e007986 */ /* 0x0045e8000c101908 */
[----:B------:R-:W3:Y:S01]  /*0290*/  LDG.E R6, desc[UR8][R2.64+0xc] ;  /* 0x00000c0802067981 */ /* 0x000ee2000c1e1900 */
[----:B------:R-:W-:-:S05]  /*02a0*/  IMAD.WIDE R22, R18, 0x4, R14 ;  /* 0x0000000412167825 */ /* 0x000fca00078e020e */
[----:B---3--:R3:W-:Y:S04]  /*02b0*/  STG.E desc[UR8][R22.64], R6 ;  /* 0x0000000616007986 */ /* 0x0087e8000c101908 */
[----:B------:R-:W4:Y:S01]  /*02c0*/  LDG.E R8, desc[UR8][R2.64+0x10] ;  /* 0x0000100802087981 */ /* 0x000f22000c1e1900 */
[----:B0-----:R-:W-:-:S05]  /*02d0*/  IMAD.WIDE R10, R18, 0x4, R22 ;  /* 0x00000004120a7825 */ /* 0x001fca00078e0216 */
[----:B----4-:R0:W-:Y:S04]  /*02e0*/  STG.E desc[UR8][R10.64], R8 ;  /* 0x000000080a007986 */ /* 0x0101e8000c101908 */
[----:B------:R-:W4:Y:S01]  /*02f0*/  LDG.E R25, desc[UR8][R2.64+0x14] ;  /* 0x0000140802197981 */ /* 0x000f22000c1e1900 */
[----:B-1----:R-:W-:-:S05]  /*0300*/  IMAD.WIDE R12, R18, 0x4, R10 ;  /* 0x00000004120c7825 */ /* 0x002fca00078e020a */
[----:B----4-:R1:W-:Y:S04]  /*0310*/  STG.E desc[UR8][R12.64], R25 ;  /* 0x000000190c007986 */ /* 0x0103e8000c101908 */
[----:B------:R-:W4:Y:S01]  /*0320*/  LDG.E R27, desc[UR8][R2.64+0x18] ;  /* 0x00001808021b7981 */ /* 0x000f22000c1e1900 */
[----:B--2---:R-:W-:-:S05]  /*0330*/  IMAD.WIDE R14, R18, 0x4, R12 ;  /* 0x00000004120e7825 */ /* 0x004fca00078e020c */
[----:B----4-:R2:W-:Y:S04]  /*0340*/  STG.E desc[UR8][R14.64], R27 ;  /* 0x0000001b0e007986 */ /* 0x0105e8000c101908 */
[----:B------:R-:W4:Y:S01]  /*0350*/  LDG.E R29, desc[UR8][R2.64+0x1c] ;  /* 0x00001c08021d7981 */ /* 0x000f22000c1e1900 */
[----:B---3--:R-:W-:-:S05]  /*0360*/  IMAD.WIDE R22, R18, 0x4, R14 ;  /* 0x0000000412167825 */ /* 0x008fca00078e020e */
[----:B----4-:R3:W-:Y:S04]  /*0370*/  STG.E desc[UR8][R22.64], R29 ;  /* 0x0000001d16007986 */ /* 0x0107e8000c101908 */
        /* <DEDUP_REMOVED lines=19> */
[----:B--2---:R-:W-:Y:S01]  /*04b0*/  IMAD.WIDE R14, R18, 0x4, R12 ;  /* 0x00000004120e7825 */ /* 0x004fe200078e020c */
[----:B------:R-:W-:-:S04]  /*04c0*/  IADD3 R9, PT, PT, R9, 0x10, RZ ;  /* 0x0000001009097810 */ /* 0x000fc80007ffe0ff */
[----:B------:R-:W-:Y:S01]  /*04d0*/  ISETP.NE.AND P0, PT, R9, R4, PT ;  /* 0x000000040900720c */ /* 0x000fe20003f05270 */
[----:B----4-:R0:W-:Y:S04]  /*04e0*/  STG.E desc[UR8][R14.64], R8 ;  /* 0x000000080e007986 */ /* 0x0101e8000c101908 */
[----:B------:R-:W2:Y:S01]  /*04f0*/  LDG.E R25, desc[UR8][R2.64+0x3c] ;  /* 0x00003c0802197981 */ /* 0x000ea2000c1e1900 */
[----:B---3--:R-:W-:-:S05]  /*0500*/  IMAD.WIDE R22, R18, 0x4, R14 ;  /* 0x0000000412167825 */ /* 0x008fca00078e020e */
[----:B--2---:R0:W-:Y:S02]  /*0510*/  STG.E desc[UR8][R22.64], R25 ;  /* 0x0000001916007986 */ /* 0x0041e4000c101908 */
[----:B------:R-:W-:Y:S05]  /*0520*/  @P0 BRA `(.L_x_63) ;  /* 0xfffffffc00240947 */ /* 0x000fea000383ffff */
.L_x_62:
[----:B------:R-:W-:Y:S05]  /*0530*/  BRA.U !UP1, `(.L_x_61) ;  /* 0x0000000509107547 */ /* 0x000fea000b800000 */
[----:B------:R-:W-:Y:S02]  /*0540*/  UISETP.GE.U32.AND UP0, UPT, UR4, 0x8, UPT ;  /* 0x000000080400788c */ /* 0x000fe4000bf06070 */
[----:B------:R-:W-:-:S04]  /*0550*/  ULOP3.LUT UR6, UR5, 0x7, URZ, 0xc0, !UPT ;  /* 0x0000000705067892 */ /* 0x000fc8000f8ec0ff */
[----:B------:R-:W-:-:S03]  /*0560*/  UISETP.NE.AND UP1, UPT, UR6, URZ, UPT ;  /* 0x000000ff0600728c */ /* 0x000fc6000bf25270 */
[----:B------:R-:W-:Y:S08]  /*0570*/  BRA.U !UP0, `(.L_x_64) ;  /* 0x0000000108747547 */ /* 0x000ff0000b800000 */
[----:B------:R-:W1:Y:S08]  /*0580*/  LDC.64 R2, c[0x0][0x390] ;  /* 0x0000e400ff027b82 */ /* 0x000e700000000a00 */
[----:B0-----:R-:W0:Y:S01]  /*0590*/  LDC.64 R8, c[0x0][0x398] ;  /* 0x0000e600ff087b82 */ /* 0x001e220000000a00 */
[----:B-1----:R-:W-:-:S05]  /*05a0*/  IMAD.WIDE.U32 R2, R4, 0x4, R2 ;  /* 0x0000000404027825 */ /* 0x002fca00078e0002 */
[----:B------:R-:W2:Y:S01]  /*05b0*/  LDG.E R23, desc[UR8][R2.64] ;  /* 0x0000000802177981 */ /* 0x000ea2000c1e1900 */
[----:B------:R-:W-:-:S04]  /*05c0*/  IMAD R11, R18, R4, R19 ;  /* 0x00000004120b7224 */ /* 0x000fc800078e0213 */
[----:B0-----:R-:W-:-:S05]  /*05d0*/  IMAD.WIDE R8, R11, 0x4, R8 ;  /* 0x000000040b087825 */ /* 0x001fca00078e0208 */
        /* <DEDUP_REMOVED lines=13> */
[----:B------:R-:W5:Y:S01]  /*06b0*/  LDG.E R23, desc[UR8][R2.64+0x14] ;  /* 0x0000140802177981 */ /* 0x000f62000c1e1900 */
[----:B-1----:R-:W-:-:S05]  /*06c0*/  IMAD.WIDE R10, R18, 0x4, R8 ;  /* 0x00000004120a7825 */ /* 0x002fca00078e0208 */
[----:B-----5:R4:W-:Y:S04]  /*06d0*/  STG.E desc[UR8][R10.64], R23 ;  /* 0x000000170a007986 */ /* 0x0209e8000c101908 */
[----:B------:R-:W5:Y:S01]  /*06e0*/  LDG.E R25, desc[UR8][R2.64+0x18] ;  /* 0x0000180802197981 */ /* 0x000f62000c1e1900 */
[----:B--2---:R-:W-:-:S05]  /*06f0*/  IMAD.WIDE R12, R18, 0x4, R10 ;  /* 0x00000004120c7825 */ /* 0x004fca00078e020a */
[----:B-----5:R4:W-:Y:S04]  /*0700*/  STG.E desc[UR8][R12.64], R25 ;  /* 0x000000190c007986 */ /* 0x0209e8000c101908 */
[----:B------:R-:W2:Y:S01]  /*0710*/  LDG.E R27, desc[UR8][R2.64+0x1c] ;  /* 0x00001c08021b7981 */ /* 0x000ea2000c1e1900 */
[----:B---3--:R-:W-:Y:S01]  /*0720*/  IMAD.WIDE R14, R18, 0x4, R12 ;  /* 0x00000004120e7825 */ /* 0x008fe200078e020c */
[----:B------:R-:W-:-:S04]  /*0730*/  IADD3 R4, PT, PT, R4, 0x8, RZ ;  /* 0x0000000804047810 */ /* 0x000fc80007ffe0ff */
[----:B--2---:R4:W-:Y:S03]  /*0740*/  STG.E desc[UR8][R14.64], R27 ;  /* 0x0000001b0e007986 */ /* 0x0049e6000c101908 */
.L_x_64:
[----:B------:R-:W-:Y:S05]  /*0750*/  BRA.U !UP1, `(.L_x_61) ;  /* 0x0000000109887547 */ /* 0x000fea000b800000 */
[----:B------:R-:W-:Y:S02]  /*0760*/  UISETP.GE.U32.AND UP0, UPT, UR6, 0x4, UPT ;  /* 0x000000040600788c */ /* 0x000fe4000bf06070 */
[----:B------:R-:W-:-:S04]  /*0770*/  ULOP3.LUT UR5, UR5, 0x3, URZ, 0xc0, !UPT ;  /* 0x0000000305057892 */ /* 0x000fc8000f8ec0ff */
[----:B------:R-:W-:-:S03]  /*0780*/  UISETP.NE.AND UP1, UPT, UR5, URZ, UPT ;  /* 0x000000ff0500728c */ /* 0x000fc6000bf25270 */
[----:B------:R-:W-:Y:S08]  /*0790*/  BRA.U !UP0, `(.L_x_65) ;  /* 0x0000000108447547 */ /* 0x000ff0000b800000 */
[----:B------:R-:W1:Y:S08]  /*07a0*/  LDC.64 R2, c[0x0][0x390] ;  /* 0x0000e400ff027b82 */ /* 0x000e700000000a00 */
[----:B0---4-:R-:W0:Y:S01]  /*07b0*/  LDC.64 R8, c[0x0][0x398] ;  /* 0x0000e600ff087b82 */ /* 0x011e220000000a00 */
        /* <DEDUP_REMOVED lines=11> */
[----:B------:R-:W2:Y:S01]  /*0870*/  LDG.E R29, desc[UR8][R2.64+0xc] ;  /* 0x00000c08021d7981 */ /* 0x000ea2000c1e1900 */
[----:B------:R-:W-:Y:S01]  /*0880*/  IMAD.WIDE R14, R18, 0x4, R12 ;  /* 0x00000004120e7825 */ /* 0x000fe200078e020c */
[----:B------:R-:W-:-:S04]  /*0890*/  IADD3 R4, PT, PT, R4, 0x4, RZ ;  /* 0x0000000404047810 */ /* 0x000fc80007ffe0ff */
[----:B--2---:R1:W-:Y:S03]  /*08a0*/  STG.E desc[UR8][R14.64], R29 ;  /* 0x0000001d0e007986 */ /* 0x0043e6000c101908 */
.L_x_65:
[----:B------:R-:W-:Y:S05]  /*08b0*/  BRA.U !UP1, `(.L_x_61) ;  /* 0x0000000109307547 */ /* 0x000fea000b800000 */
[----:B01--4-:R-:W0:Y:S01]  /*08c0*/  LDC.64 R8, c[0x0][0x390] ;  /* 0x0000e400ff087b82 */ /* 0x013e220000000a00 */
[----:B------:R-:W-:-:S07]  /*08d0*/  UMOV UR4, URZ ;  /* 0x000000ff00047c82 */ /* 0x000fce0008000000 */
[----:B------:R-:W1:Y:S02]  /*08e0*/  LDC.64 R2, c[0x0][0x398] ;  /* 0x0000e600ff027b82 */ /* 0x000e640000000a00 */
.L_x_66:
[----:B0-2---:R-:W-:-:S06]  /*08f0*/  IMAD.WIDE.U32 R10, R4, 0x4, R8 ;  /* 0x00000004040a7825 */ /* 0x005fcc00078e0008 */
[----:B------:R-:W2:Y:S01]  /*0900*/  LDG.E R11, desc[UR8][R10.64] ;  /* 0x000000080a0b7981 */ /* 0x000ea2000c1e1900 */
[----:B------:R-:W-:Y:S01]  /*0910*/  IMAD R13, R18, R4, R19 ;  /* 0x00000004120d7224 */ /* 0x000fe200078e0213 */
[----:B------:R-:W-:Y:S01]  /*0920*/  UIADD3 UR4, UPT, UPT, UR4, 0x1, URZ ;  /* 0x0000000104047890 */ /* 0x000fe2000fffe0ff */
[----:B------:R-:W-:Y:S02]  /*0930*/  IADD3 R4, PT, PT, R4, 0x1, RZ ;  /* 0x0000000104047810 */ /* 0x000fe40007ffe0ff */
[----:B-1----:R-:W-:Y:S01]  /*0940*/  IMAD.WIDE R12, R13, 0x4, R2 ;  /* 0x000000040d0c7825 */ /* 0x002fe200078e0202 */
[----:B------:R-:W-:-:S04]  /*0950*/  UISETP.NE.AND UP0, UPT, UR4, UR5, UPT ;  /* 0x000000050400728c */ /* 0x000fc8000bf05270 */
[----:B--2---:R2:W-:Y:S05]  /*0960*/  STG.E desc[UR8][R12.64], R11 ;  /* 0x0000000b0c007986 */ /* 0x0045ea000c101908 */
[----:B------:R-:W-:Y:S05]  /*0970*/  BRA.U UP0, `(.L_x_66) ;  /* 0xfffffffd00dc7547 */ /* 0x000fea000b83ffff */
.L_x_61:
[----:B------:R-:W3:Y:S08]  /*0980*/  LDC R2, c[0x0][0x3a0] ;  /* 0x0000e800ff027b82 */ /* 0x000ef00000000800 */
[----:B------:R-:W-:Y:S01]  /*0990*/  BAR.SYNC.DEFER_BLOCKING 0x0 ;  /* 0x0000000000007b1d */ /* 0x000fe20000010000 */
[----:B---3--:R-:W-:-:S13]  /*09a0*/  ISETP.GE.AND P0, PT, R2, 0x1, PT ;  /* 0x000000010200780c */ /* 0x008fda0003f06270 */
[----:B------:R-:W-:Y:S05]  /*09b0*/  @!P0 EXIT ;  /* 0x000000000000894d */ /* 0x000fea0003800000 */
[----:B------:R-:W3:Y:S01]  /*09c0*/  S2UR UR7, SR_CgaCtaId ;  /* 0x00000000000779c3 */ /* 0x000ee20000008800 */
[----:B------:R-:W-:Y:S01]  /*09d0*/  UMOV UR4, 0x400 ;  /* 0x0000040000047882 */ /* 0x000fe20000000000 */
[----:B------:R-:W-:Y:S01]  /*09e0*/  LEA R3, R0, R7, 0x5 ;  /* 0x0000000700037211 */ /* 0x000fe200078e28ff */
[----:B------:R-:W-:Y:S01]  /*09f0*/  UIADD3 UR5, UPT, UPT, UR4, 0x400, URZ ;  /* 0x0000040004057890 */ /* 0x000fe2000fffe0ff */
[----:B------:R-:W-:Y:S02]  /*0a00*/  IADD3 R16, PT, PT, R16, R5, RZ ;  /* 0x0000000510107210 */ /* 0x000fe40007ffe0ff */
[----:B------:R-:W-:Y:S02]  /*0a10*/  LEA R5, R0, R7, 0x4 ;  /* 0x0000000700057211 */ /* 0x000fe400078e20ff */
[----:B0---4-:R-:W-:Y:S01]  /*0a20*/  SHF.L.U32 R6, R17, 0x4, RZ ;  /* 0x0000000411067819 */ /* 0x011fe200000006ff */
[----:B---3--:R-:W-:Y:S02]  /*0a30*/  ULEA UR6, UR7, UR4, 0x18 ;  /* 0x0000000407067291 */ /* 0x008fe4000f8ec0ff */
[----:B------:R-:W-:Y:S01]  /*0a40*/  ULEA UR5, UR7, UR5, 0x18 ;  /* 0x0000000507057291 */ /* 0x000fe2000f8ec0ff */
[----:B------:R-:W-:-:S03]  /*0a50*/  UMOV UR4, URZ ;  /* 0x000000ff00047c82 */ /* 0x000fc60008000000 */
[C---:B------:R-:W-:Y:S02]  /*0a60*/  LEA R4, R0.reuse, UR6, 0x6 ;  /* 0x0000000600047c11 */ /* 0x040fe4000f8e30ff */
[----:B------:R-:W-:Y:S02]  /*0a70*/  LEA R2, R0, UR5, 0x7 ;  /* 0x0000000500027c11 */ /* 0x000fe4000f8e38ff */
[----:B------:R-:W-:Y:S02]  /*0a80*/  LEA R3, R3, UR5, 0x2 ;  /* 0x0000000503037c11 */ /* 0x000fe4000f8e10ff */
[C---:B------:R-:W-:Y:S02]  /*0a90*/  LEA R0, R7.reuse, R4, 0x2 ;  /* 0x0000000407007211 */ /* 0x040fe400078e10ff */
[----:B------:R-:W-:Y:S02]  /*0aa0*/  LEA R7, R7, R2, 0x2 ;  /* 0x0000000207077211 */ /* 0x000fe400078e10ff */
[----:B------:R-:W-:-:S07]  /*0ab0*/  IADD3 R2, PT, PT, R3, 0x80, RZ ;  /* 0x0000008003027810 */ /* 0x000fce0007ffe0ff */
.L_x_70:
[----:B012---:R-:W0:Y:S01]  /*0ac0*/  LDC.64 R10, c[0x0][0x380] ;  /* 0x0000e000ff0a7b82 */ /* 0x007e220000000a00 */
[----:B------:R-:W-:Y:S01]  /*0ad0*/  IMAD R3, R16, UR4, R21 ;  /* 0x0000000410037c24 */ /* 0x000fe2000f8e0215 */
[----:B------:R-:W1:Y:S03]  /*0ae0*/  LDCU UR5, c[0x0][0x3a4] ;  /* 0x00007480ff0577ac */ /* 0x000e660008000800 */
[----:B------:R-:W-:-:S04]  /*0af0*/  IMAD R3, R17, R3, R20 ;  /* 0x0000000311037224 */ /* 0x000fc800078e0214 */
[----:B0-----:R-:W-:-:S05]  /*0b00*/  IMAD.WIDE R10, R3, 0x4, R10 ;  /* 0x00000004030a7825 */ /* 0x001fca00078e020a */
[----:B------:R-:W2:Y:S01]  /*0b10*/  LDG.E R4, desc[UR8][R10.64] ;  /* 0x000000080a047981 */ /* 0x000ea2000c1e1900 */
[----:B------:R-:W-:-:S03]  /*0b20*/  IMAD.WIDE R8, R6, 0x4, R10 ;  /* 0x0000000406087825 */ /* 0x000fc600078e020a */
[----:B------:R-:W3:Y:S04]  /*0b30*/  LDG.E R12, desc[UR8][R10.64+0x40] ;  /* 0x000040080a0c7981 */ /* 0x000ee8000c1e1900 */
[----:B------:R-:W4:Y:S04]  /*0b40*/  LDG.E R14, desc[UR8][R8.64] ;  /* 0x00000008080e7981 */ /* 0x000f28000c1e1900 */
[----:B------:R-:W5:Y:S01]  /*0b50*/  LDG.E R22, desc[UR8][R8.64+0x40] ;  /* 0x0000400808167981 */ /* 0x000f62000c1e1900 */
[----:B-1----:R-:W-:-:S03]  /*0b60*/  UISETP.GE.AND UP0, UPT, UR5, 0x1, UPT ;  /* 0x000000010500788c */ /* 0x002fc6000bf06270 */
[----:B--2---:R0:W-:Y:S04]  /*0b70*/  STS [R7], R4 ;  /* 0x0000000407007388 */ /* 0x0041e80000000800 */
[----:B---3--:R0:W-:Y:S04]  /*0b80*/  STS [R7+0x40], R12 ;  /* 0x0000400c07007388 */ /* 0x0081e80000000800 */
[----:B----4-:R0:W-:Y:S04]  /*0b90*/  STS [R7+0x800], R14 ;  /* 0x0008000e07007388 */ /* 0x0101e80000000800 */
[----:B-----5:R0:W-:Y:S01]  /*0ba0*/  STS [R7+0x840], R22 ;  /* 0x0008401607007388 */ /* 0x0201e20000000800 */
[----:B------:R-:W-:Y:S05]  /*0bb0*/  BRA.U !UP0, `(.L_x_67) ;  /* 0x0000000508947547 */ /* 0x000fea000b800000 */
[----:B------:R-:W-:-:S07]  /*0bc0*/  HFMA2 R3, -RZ, RZ, 0, 0 ;  /* 0x00000000ff037431 */ /* 0x000fce00000001ff */
.L_x_69:
[----:B0-----:R-:W0:Y:S08]  /*0bd0*/  LDC R4, c[0x0][0x3a0] ;  /* 0x0000e800ff047b82 */ /* 0x001e300000000800 */
[----:B-1----:R-:W1:Y:S01]  /*0be0*/  LDC.64 R8, c[0x0][0x388] ;  /* 0x0000e200ff087b82 */ /* 0x002e620000000a00 */
[----:B0-----:R-:W-:-:S05]  /*0bf0*/  IMAD R4, R3, R4, UR4 ;  /* 0x0000000403047e24 */ /* 0x001fca000f8e0204 */
[----:B------:R-:W-:-:S05]  /*0c00*/  LEA R11, R4, R5, 0x8 ;  /* 0x00000005040b7211 */ /* 0x000fca00078e40ff */
[----:B-1----:R-:W-:-:S06]  /*0c10*/  IMAD.WIDE.U32 R8, R11, 0x4, R8 ;  /* 0x000000040b087825 */ /* 0x002fcc00078e0008 */
[----:B------:R-:W2:Y:S01]  /*0c20*/  LDG.E R9, desc[UR8][R8.64] ;  /* 0x0000000808097981 */ /* 0x000ea2000c1e1900 */
[----:B------:R-:W-:Y:S01]  /*0c30*/  MOV R11, RZ ;  /* 0x000000ff000b7202 */ /* 0x000fe20000000f00 */
[----:B------:R-:W-:Y:S01]  /*0c40*/  UIADD3 UR5, UPT, UPT, UR6, 0x40, URZ ;  /* 0x0000004006057890 */ /* 0x000fe2000fffe0ff */
[----:B------:R-:W-:Y:S01]  /*0c50*/  MOV R4, R2 ;  /* 0x0000000200047202 */ /* 0x000fe20000000f00 */
[----:B------:R-:W-:Y:S01]  /*0c60*/  UMOV UR7, 0x40 ;  /* 0x0000004000077882 */ /* 0x000fe20000000000 */
[----:B--2---:R0:W-:Y:S01]  /*0c70*/  STS [R0], R9 ;  /* 0x0000000900007388 */ /* 0x0041e20000000800 */
[----:B------:R-:W-:Y:S08]  /*0c80*/  BAR.SYNC.DEFER_BLOCKING 0x0 ;  /* 0x0000000000007b1d */ /* 0x000ff00000010000 */
.L_x_68:
        /* <DEDUP_REMOVED lines=8> */
[----:B------:R-:W-:Y:S04]  /*0d10*/  LDS R22, [R4+-0x6c] ;  /* 0xffff940004167984 */ /* 0x000fe80000000800 */
[----:B------:R-:W-:Y:S01]  /*0d20*/  LDS R26, [R4+0x1c] ;  /* 0x00001c00041a7984 */ /* 0x000fe20000000800 */
[----:B-1----:R-:W-:-:S03]  /*0d30*/  FFMA R12, R8, R12, R11 ;  /* 0x0000000c080c7223 */ /* 0x002fc6000000000b */
[----:B0-----:R-:W0:Y:S01]  /*0d40*/  LDS.128 R8, [UR5+-0x30] ;  /* 0xffffd005ff087984 */ /* 0x001e220008000c00 */
[----:B--2---:R-:W-:-:S04]  /*0d50*/  FFMA R12, R27, R13, R12 ;  /* 0x0000000d1b0c7223 */ /* 0x004fc8000000000c */
[----:B---3--:R-:W-:Y:S02]  /*0d60*/  FFMA R13, R23, R14, R12 ;  /* 0x0000000e170d7223 */ /* 0x008fe4000000000c */
[----:B------:R-:W1:Y:S02]  /*0d70*/  LDS R23, [R4+-0x68] ;  /* 0xffff980004177984 */ /* 0x000e640000000800 */
[----:B----4-:R-:W-:Y:S02]  /*0d80*/  FFMA R12, R24, R15, R13 ;  /* 0x0000000f180c7223 */ /* 0x010fe4000000000d */
[----:B------:R-:W2:Y:S02]  /*0d90*/  LDS R24, [R4+-0x64] ;  /* 0xffff9c0004187984 */ /* 0x000ea40000000800 */
[----:B0-----:R-:W-:Y:S02]  /*0da0*/  FFMA R27, R25, R8, R12 ;  /* 0x00000008191b7223 */ /* 0x001fe4000000000c */
[----:B------:R-:W-:Y:S02]  /*0db0*/  LDS R25, [R4+-0x60] ;  /* 0xffffa00004197984 */ /* 0x000fe40000000800 */
[----:B------:R-:W-:-:S02]  /*0dc0*/  FFMA R8, R22, R9, R27 ;  /* 0x0000000916087223 */ /* 0x000fc4000000001b */
[----:B------:R-:W0:Y:S02]  /*0dd0*/  LDS.128 R12, [UR5+-0x20] ;  /* 0xffffe005ff0c7984 */ /* 0x000e240008000c00 */
[----:B-1----:R-:W-:Y:S02]  /*0de0*/  FFMA R9, R23, R10, R8 ;  /* 0x0000000a17097223 */ /* 0x002fe40000000008 */
[----:B------:R-:W1:Y:S02]  /*0df0*/  LDS R22, [R4+-0x5c] ;  /* 0xffffa40004167984 */ /* 0x000e640000000800 */
[----:B--2---:R-:W-:Y:S02]  /*0e00*/  FFMA R8, R24, R11, R9 ;  /* 0x0000000b18087223 */ /* 0x004fe40000000009 */
[----:B------:R-:W2:Y:S04]  /*0e10*/  LDS R23, [R4+-0x58] ;  /* 0xffffa80004177984 */ /* 0x000ea80000000800 */
[----:B------:R-:W3:Y:S01]  /*0e20*/  LDS R24, [R4+-0x54] ;  /* 0xffffac0004187984 */ /* 0x000ee20000000800 */
[----:B0-----:R-:W-:-:S03]  /*0e30*/  FFMA R27, R25, R12, R8 ;  /* 0x0000000c191b7223 */ /* 0x001fc60000000008 */
[----:B------:R-:W-:Y:S01]  /*0e40*/  LDS R25, [R4+-0x50] ;  /* 0xffffb00004197984 */ /* 0x000fe20000000800 */
[----:B-1----:R-:W-:-:S03]  /*0e50*/  FFMA R12, R22, R13, R27 ;  /* 0x0000000d160c7223 */ /* 0x002fc6000000001b */
[----:B------:R-:W0:Y:S01]  /*0e60*/  LDS.128 R8, [UR5+-0x10] ;  /* 0xfffff005ff087984 */ /* 0x000e220008000c00 */
[----:B--2---:R-:W-:-:S03]  /*0e70*/  FFMA R13, R23, R14, R12 ;  /* 0x0000000e170d7223 */ /* 0x004fc6000000000c */
[----:B------:R-:W1:Y:S01]  /*0e80*/  LDS R22, [R4+-0x4c] ;  /* 0xffffb40004167984 */ /* 0x000e620000000800 */
[----:B---3--:R-:W-:-:S03]  /*0e90*/  FFMA R12, R24, R15, R13 ;  /* 0x0000000f180c7223 */ /* 0x008fc6000000000d */
[----:B------:R-:W2:Y:S04]  /*0ea0*/  LDS R23, [R4+-0x48] ;  /* 0xffffb80004177984 */ /* 0x000ea80000000800 */
[----:B------:R-:W3:Y:S01]  /*0eb0*/  LDS R24, [R4+-0x44] ;  /* 0xffffbc0004187984 */ /* 0x000ee20000000800 */
[----:B0-----:R-:W-:-:S03]  /*0ec0*/  FFMA R27, R25, R8, R12 ;  /* 0x00000008191b7223 */ /* 0x001fc6000000000c */
[----:B------:R-:W-:Y:S01]  /*0ed0*/  LDS R25, [R4] ;  /* 0x0000000004197984 */ /* 0x000fe20000000800 */
[----:B-1----:R-:W-:-:S03]  /*0ee0*/  FFMA R8, R22, R9, R27 ;  /* 0x0000000916087223 */ /* 0x002fc6000000001b */
[----:B------:R-:W0:Y:S01]  /*0ef0*/  LDS.128 R12, [UR5] ;  /* 0x00000005ff0c7984 */ /* 0x000e220008000c00 */
[----:B--2---:R-:W-:-:S03]  /*0f00*/  FFMA R9, R23, R10, R8 ;  /* 0x0000000a17097223 */ /* 0x004fc60000000008 */
[----:B------:R-:W1:Y:S01]  /*0f10*/  LDS R22, [R4+0x4] ;  /* 0x0000040004167984 */ /* 0x000e620000000800 */
[----:B---3--:R-:W-:-:S03]  /*0f20*/  FFMA R8, R24, R11, R9 ;  /* 0x0000000b18087223 */ /* 0x008fc60000000009 */
[----:B------:R-:W2:Y:S04]  /*0f30*/  LDS R23, [R4+0x8] ;  /* 0x0000080004177984 */ /* 0x000ea80000000800 */
[----:B------:R-:W3:Y:S01]  /*0f40*/  LDS R24, [R4+0xc] ;  /* 0x00000c0004187984 */ /* 0x000ee20000000800 */
[----:B0-----:R-:W-:-:S03]  /*0f50*/  FFMA R27, R25, R12, R8 ;  /* 0x0000000c191b7223 */ /* 0x001fc60000000008 */
[----:B------:R-:W-:Y:S01]  /*0f60*/  LDS R25, [R4+0x10] ;  /* 0x0000100004197984 */ /* 0x000fe20000000800 */
[----:B-1----:R-:W-:-:S03]  /*0f70*/  FFMA R12, R22, R13, R27 ;  /* 0x0000000d160c7223 */ /* 0x002fc6000000001b */
[----:B------:R-:W0:Y:S01]  /*0f80*/  LDS.128 R8, [UR5+0x10] ;  /* 0x00001005ff087984 */ /* 0x000e220008000c00 */
[----:B--2---:R-:W-:-:S03]  /*0f90*/  FFMA R13, R23, R14, R12 ;  /* 0x0000000e170d7223 */ /* 0x004fc6000000000c */
[----:B------:R-:W1:Y:S01]  /*0fa0*/  LDS R22, [R4+0x14] ;  /* 0x0000140004167984 */ /* 0x000e620000000800 */
[----:B---3--:R-:W-:-:S03]  /*0fb0*/  FFMA R24, R24, R15, R13 ;  /* 0x0000000f18187223 */ /* 0x008fc6000000000d */
[----:B------:R-:W2:Y:S04]  /*0fc0*/  LDS R23, [R4+0x18] ;  /* 0x0000180004177984 */ /* 0x000ea80000000800 */
[----:B------:R-:W-:Y:S01]  /*0fd0*/  LDS.128 R12, [UR5+0x20] ;  /* 0x00002005ff0c7984 */ /* 0x000fe20008000c00 */
[----:B0-----:R-:W-:-:S03]  /*0fe0*/  FFMA R27, R25, R8, R24 ;  /* 0x00000008191b7223 */ /* 0x001fc60000000018 */
[----:B------:R-:W0:Y:S01]  /*0ff0*/  LDS R25, [R4+0x20] ;  /* 0x0000200004197984 */ /* 0x000e220000000800 */
[----:B-1----:R-:W-:-:S03]  /*1000*/  FFMA R22, R22, R9, R27 ;  /* 0x0000000916167223 */ /* 0x002fc6000000001b */
[----:B------:R-:W1:Y:S01]  /*1010*/  LDS R24, [R4+0x24] ;  /* 0x0000240004187984 */ /* 0x000e620000000800 */
[----:B--2---:R-:W-:-:S03]  /*1020*/  FFMA R9, R23, R10, R22 ;  /* 0x0000000a17097223 */ /* 0x004fc60000000016 */
[----:B------:R-:W2:Y:S01]  /*1030*/  LDS R23, [R4+0x28] ;  /* 0x0000280004177984 */ /* 0x000ea20000000800 */
[----:B------:R-:W-:-:S03]  /*1040*/  FFMA R26, R26, R11, R9 ;  /* 0x0000000b1a1a7223 */ /* 0x000fc60000000009 */
[----:B------:R-:W3:Y:S04]  /*1050*/  LDS R22, [R4+0x2c] ;  /* 0x00002c0004167984 */ /* 0x000ee80000000800 */
[----:B------:R-:W-:Y:S01]  /*1060*/  LDS.128 R8, [UR5+0x30] ;  /* 0x00003005ff087984 */ /* 0x000fe20008000c00 */
[----:B------:R-:W-:Y:S01]  /*1070*/  UIADD3 UR5, UPT, UPT, UR5, 0x80, URZ ;  /* 0x0000008005057890 */ /* 0x000fe2000fffe0ff */
[----:B0-----:R-:W-:Y:S02]  /*1080*/  FFMA R27, R25, R12, R26 ;  /* 0x0000000c191b7223 */ /* 0x001fe4000000001a */
[----:B------:R-:W0:Y:S02]  /*1090*/  LDS R25, [R4+0x30] ;  /* 0x0000300004197984 */ /* 0x000e240000000800 */
[----:B-1----:R-:W-:-:S02]  /*10a0*/  FFMA R24, R24, R13, R27 ;  /* 0x0000000d18187223 */ /* 0x002fc4000000001b */
[----:B------:R-:W1:Y:S02]  /*10b0*/  LDS R27, [R4+0x34] ;  /* 0x00003400041b7984 */ /* 0x000e640000000800 */
[----:B--2---:R-:W-:Y:S02]  /*10c0*/  FFMA R23, R23, R14, R24 ;  /* 0x0000000e17177223 */ /* 0x004fe40000000018 */
[----:B------:R-:W2:Y:S02]  /*10d0*/  LDS R13, [R4+0x38] ;  /* 0x00003800040d7984 */ /* 0x000ea40000000800 */
[----:B---3--:R-:W-:Y:S02]  /*10e0*/  FFMA R22, R22, R15, R23 ;  /* 0x0000000f16167223 */ /* 0x008fe40000000017 */
[----:B------:R3:W4:Y:S02]  /*10f0*/  LDS R12, [R4+0x3c] ;  /* 0x00003c00040c7984 */ /* 0x0007240000000800 */
[----:B---3--:R-:W-:Y:S01]  /*1100*/  IADD3 R4, PT, PT, R4, 0x100, RZ ;  /* 0x0000010004047810 */ /* 0x008fe20007ffe0ff */
[----:B0-----:R-:W-:-:S04]  /*1110*/  FFMA R8, R25, R8, R22 ;  /* 0x0000000819087223 */ /* 0x001fc80000000016 */
[----:B-1----:R-:W-:-:S04]  /*1120*/  FFMA R8, R27, R9, R8 ;  /* 0x000000091b087223 */ /* 0x002fc80000000008 */
[----:B--2---:R-:W-:-:S04]  /*1130*/  FFMA R13, R13, R10, R8 ;  /* 0x0000000a0d0d7223 */ /* 0x004fc80000000008 */
[----:B----4-:R-:W-:Y:S01]  /*1140*/  FFMA R11, R12, R11, R13 ;  /* 0x0000000b0c0b7223 */ /* 0x010fe2000000000d */
[----:B------:R-:W-:Y:S06]  /*1150*/  BRA.U UP0, `(.L_x_68) ;  /* 0xfffffff900cc7547 */ /* 0x000fec000b83ffff */
[----:B------:R-:W0:Y:S01]  /*1160*/  LDC.64 R8, c[0x0][0x398] ;  /* 0x0000e600ff087b82 */ /* 0x000e220000000a00 */
[----:B------:R-:W-:Y:S01]  /*1170*/  IMAD R13, R18, R3, R19 ;  /* 0x00000003120d7224 */ /* 0x000fe200078e0213 */
[----:B------:R-:W1:Y:S03]  /*1180*/  LDCU UR5, c[0x0][0x3a4] ;  /* 0x00007480ff0577ac */ /* 0x000e660008000800 */
[----:B0-----:R-:W-:-:S05]  /*1190*/  IMAD.WIDE R8, R13, 0x4, R8 ;  /* 0x000000040d087825 */ /* 0x001fca00078e0208 */
[----:B------:R-:W2:Y:S01]  /*11a0*/  LDG.E R4, desc[UR8][R8.64] ;  /* 0x0000000808047981 */ /* 0x000ea2000c1e1900 */
[----:B------:R-:W-:-:S04]  /*11b0*/  IADD3 R3, PT, PT, R3, 0x1, RZ ;  /* 0x0000000103037810 */ /* 0x000fc80007ffe0ff */
[----:B-1----:R-:W-:Y:S01]  /*11c0*/  ISETP.NE.AND P0, PT, R3, UR5, PT ;  /* 0x0000000503007c0c */ /* 0x002fe2000bf05270 */
[----:B--2---:R-:W-:-:S05]  /*11d0*/  FADD R11, R11, R4 ;  /* 0x000000040b0b7221 */ /* 0x004fca0000000000 */
[----:B------:R1:W-:Y:S01]  /*11e0*/  STG.E desc[UR8][R8.64], R11 ;  /* 0x0000000b08007986 */ /* 0x0003e2000c101908 */
[----:B------:R-:W-:Y:S06]  /*11f0*/  BAR.SYNC.DEFER_BLOCKING 0x0 ;  /* 0x0000000000007b1d */ /* 0x000fec0000010000 */
[----:B------:R-:W-:Y:S05]  /*1200*/  @P0 BRA `(.L_x_69) ;  /* 0xfffffff800700947 */ /* 0x000fea000383ffff */
.L_x_67:
[----:B------:R-:W2:Y:S01]  /*1210*/  LDCU UR5, c[0x0][0x3a0] ;  /* 0x00007400ff0577ac */ /* 0x000ea20008000800 */
[----:B------:R-:W-:-:S04]  /*1220*/  UIADD3 UR4, UPT, UPT, UR4, 0x1, URZ ;  /* 0x0000000104047890 */ /* 0x000fc8000fffe0ff */
[----:B--2---:R-:W-:-:S09]  /*1230*/  UISETP.NE.AND UP0, UPT, UR4, UR5, UPT ;  /* 0x000000050400728c */ /* 0x004fd2000bf05270 */
[----:B------:R-:W-:Y:S05]  /*1240*/  BRA.U UP0, `(.L_x_70) ;  /* 0xfffffff9001c7547 */ /* 0x000fea000b83ffff */
[----:B------:R-:W-:Y:S05]  /*1250*/  EXIT ;  /* 0x000000000000794d */ /* 0x000fea0003800000 */
.L_x_71:
        /* <DEDUP_REMOVED lines=10> */
.L_x_192:


//--------------------- .text._Z13mosaic_kernelPfS_ii --------------------------
	.section	.text._Z13mosaic_kernelPfS_ii,"ax",@progbits
	.align	128
        .global         _Z13mosaic_kernelPfS_ii
        .type           _Z13mosaic_kernelPfS_ii,@function
        .size           _Z13mosaic_kernelPfS_ii,(.L_x_193 - _Z13mosaic_kernelPfS_ii)
        .other          _Z13mosaic_kernelPfS_ii,@"STO_CUDA_ENTRY STV_DEFAULT"
_Z13mosaic_kernelPfS_ii:
.text._Z13mosaic_kernelPfS_ii:
[----:B------:R-:W-:Y:S01]  /*0000*/  LDC R1, c[0x0][0x37c] ;  /* 0x0000df00ff017b82 */ /* 0x000fe20000000800 */
[----:B------:R-:W0:Y:S07]  /*0010*/  S2R R4, SR_CTAID.X ;  /* 0x0000000000047919 */ /* 0x000e2e0000002500 */
[----:B------:R-:W1:Y:S01]  /*0020*/  S2UR UR4, SR_CTAID.Y ;  /* 0x00000000000479c3 */ /* 0x000e620000002600 */
[----:B------:R-:W1:Y:S01]  /*0030*/  LDCU UR5, c[0x0][0x370] ;  /* 0x00006e00ff0577ac */ /* 0x000e620008000800 */
[----:B------:R-:W2:Y:S01]  /*0040*/  S2R R8, SR_CTAID.Z ;  /* 0x0000000000087919 */ /* 0x000ea20000002700 */
[----:B------:R-:W3:Y:S05]  /*0050*/  S2R R5, SR_TID.Y ;  /* 0x0000000000057919 */ /* 0x000eea0000002200 */
[----:B------:R-:W2:Y:S01]  /*0060*/  LDC R9, c[0x0][0x378] ;  /* 0x0000de00ff097b82 */ /* 0x000ea20000000800 */
[----:B------:R-:W4:Y:S01]  /*0070*/  LDCU UR6, c[0x0][0x364] ;  /* 0x00006c80ff0677ac */ /* 0x000f220008000800 */
[----:B------:R-:W5:Y:S01]  /*0080*/  S2R R11, SR_TID.X ;  /* 0x00000000000b7919 */ /* 0x000f620000002100 */
[----:B------:R-:W4:Y:S05]  /*0090*/  LDCU UR7, c[0x0][0x360] ;  /* 0x00006c00ff0777ac */ /* 0x000f2a0008000800 */
[----:B------:R-:W4:Y:S01]  /*00a0*/  LDC.64 R12, c[0x0][0x390] ;  /* 0x0000e400ff0c7b82 */ /* 0x000f220000000a00 */
[----:B-1----:R-:W-:-:S06]  /*00b0*/  UIMAD UR4, UR4, UR5, URZ ;  /* 0x00000005040472a4 */ /* 0x002fcc000f8e02ff */
[----:B0-----:R-:W-:Y:S01]  /*00c0*/  IADD3 R3, PT, PT, R4, UR4, RZ ;  /* 0x0000000404037c10 */ /* 0x001fe2000fffe0ff */
[----:B--2---:R-:W-:-:S04]  /*00d0*/  IMAD R0, R9, R4, R8 ;  /* 0x0000000409007224 */ /* 0x004fc800078e0208 */
[----:B------:R-:W-:Y:S01]  /*00e0*/  IMAD R0, R9, UR4, R0 ;  /* 0x0000000409007c24 */ /* 0x000fe2000f8e0200 */
[----:B----4-:R-:W-:Y:S01]  /*00f0*/  ISETP.GE.U32.AND P0, PT, R3, R12, PT ;  /* 0x0000000c0300720c */ /* 0x010fe20003f06070 */
[----:B---3--:R-:W-:Y:S01]  /*0100*/  IMAD R3, R5, UR5, R4 ;  /* 0x0000000505037c24 */ /* 0x008fe2000f8e0204 */
[C---:B------:R-:W-:Y:S01]  /*0110*/  IADD3 R2, PT, PT, R13.reuse, UR6, RZ ;  /* 0x000000060d027c10 */ /* 0x040fe2000fffe0ff */
[----:B------:R-:W-:Y:S01]  /*0120*/  IMAD R0, R0, UR6, R5 ;  /* 0x0000000600007c24 */ /* 0x000fe2000f8e0205 */
[----:B------:R-:W-:-:S03]  /*0130*/  IADD3 R6, PT, PT, R13, UR7, RZ ;  /* 0x000000070d067c10 */ /* 0x000fc6000fffe0ff */
[----:B------:R-:W-:Y:S02]  /*0140*/  IMAD R7, R2, UR4, R3 ;  /* 0x0000000402077c24 */ /* 0x000fe4000f8e0203 */
[----:B-----5:R-:W-:-:S04]  /*0150*/  IMAD R5, R0, UR7, R11 ;  /* 0x0000000700057c24 */ /* 0x020fc8000f8e020b */
[----:B------:R-:W-:Y:S05]  /*0160*/  @P0 EXIT ;  /* 0x000000000000094d */ /* 0x000fea0003800000 */
[----:B------:R-:W0:Y:S01]  /*0170*/  LDC.64 R2, c[0x0][0x380] ;  /* 0x0000e000ff027b82 */ /* 0x000e220000000a00 */
[----:B------:R-:W1:Y:S01]  /*0180*/  LDCU.64 UR4, c[0x0][0x358] ;  /* 0x00006b00ff0477ac */ /* 0x000e620008000a00 */
[----:B0-----:R-:W-:-:S06]  /*0190*/  IMAD.WIDE R2, R5, 0x4, R2 ;  /* 0x0000000405027825 */ /* 0x001fcc00078e0202 */
[----:B------:R-:W0:Y:S01]  /*01a0*/  LDC.64 R4, c[0x0][0x388] ;  /* 0x0000e200ff047b82 */ /* 0x000e220000000a00 */
[----:B-1----:R-:W2:Y:S01]  /*01b0*/  LDG.E R3, desc[UR4][R2.64] ;  /* 0x0000000402037981 */ /* 0x002ea2000c1e1900 */
[----:B------:R-:W-:-:S04]  /*01c0*/  IMAD R6, R6, R7, R11 ;  /* 0x0000000706067224 */ /* 0x000fc800078e020b */
[----:B------:R-:W-:-:S04]  /*01d0*/  IMAD R7, R6, R9, R8 ;  /* 0x0000000906077224 */ /* 0x000fc800078e0208 */
[----:B0-----:R-:W-:-:S05]  /*01e0*/  IMAD.WIDE R4, R7, 0x4, R4 ;  /* 0x0000000407047825 */ /* 0x001fca00078e0204 */
[----:B--2---:R-:W-:Y:S01]  /*01f0*/  STG.E desc[UR4][R4.64], R3 ;  /* 0x0000000304007986 */ /* 0x004fe2000c101904 */
[----:B------:R-:W-:Y:S05]  /*0200*/  EXIT ;  /* 0x000000000000794d */ /* 0x000fea0003800000 */
.L_x_72:
        /* <DEDUP_REMOVED lines=15> */
.L_x_193:


//--------------------- .text._Z18mosaic_orig_kernelPfS_ii --------------------------
	.section	.text._Z18mosaic_orig_kernelPfS_ii,"ax",@progbits
	.align	128
        .global         _Z18mosaic_orig_kernelPfS_ii
        .type           _Z18mosaic_orig_kernelPfS_ii,@function
        .size           _Z18mosaic_orig_kernelPfS_ii,(.L_x_194 - _Z18mosaic_orig_kernelPfS_ii)
        .other          _Z18mosaic_orig_kernelPfS_ii,@"STO_CUDA_ENTRY STV_DEFAULT"
_Z18mosaic_orig_kernelPfS_ii:
.text._Z18mosaic_orig_kernelPfS_ii:
[----:B------:R-:W-:Y:S01]  /*0000*/  LDC R1, c[0x0][0x37c] ;  /* 0x0000df00ff017b82 */ /* 0x000fe20000000800 */
[----:B------:R-:W0:Y:S07]  /*0010*/  S2R R4, SR_CTAID.X ;  /* 0x0000000000047919 */ /* 0x000e2e0000002500 */
[----:B------:R-:W1:Y:S01]  /*0020*/  S2UR UR4, SR_CTAID.Y ;  /* 0x00000000000479c3 */ /* 0x000e620000002600 */
[----:B------:R-:W1:Y:S01]  /*0030*/  LDCU UR5, c[0x0][0x370] ;  /* 0x00006e00ff0577ac */ /* 0x000e620008000800 */
[----:B------:R-:W2:Y:S01]  /*0040*/  S2R R8, SR_TID.Z ;  /* 0x0000000000087919 */ /* 0x000ea20000002300 */
        /* <DEDUP_REMOVED lines=28> */
.L_x_73:
        /* <DEDUP_REMOVED lines=15> */
.L_x_194:


//--------------------- .text._Z11diff_kernelPfS_S_ --------------------------
	.section	.text._Z11diff_kernelPfS_S_,"ax",@progbits
	.align	128
        .global         _Z11diff_kernelPfS_S_
        .type           _Z11diff_kernelPfS_S_,@function
        .size           _Z11diff_kernelPfS_S_,(.L_x_195 - _Z11diff_kernelPfS_S_)
        .other          _Z11diff_kernelPfS_S_,@"STO_CUDA_ENTRY STV_DEFAULT"
_Z11diff_kernelPfS_S_:
.text._Z11diff_kernelPfS_S_:
[----:B------:R-:W-:Y:S01]  /*0000*/  LDC R1, c[0x0][0x37c] ;  /* 0x0000df00ff017b82 */ /* 0x000fe20000000800 */
[----:B------:R-:W0:Y:S07]  /*0010*/  S2R R0, SR_TID.X ;  /* 0x0000000000007919 */ /* 0x000e2e0000002100 */
[----:B------:R-:W0:Y:S01]  /*0020*/  S2UR UR6, SR_CTAID.X ;  /* 0x00000000000679c3 */ /* 0x000e220000002500 */
[----:B------:R-:W1:Y:S07]  /*0030*/  LDCU.64 UR4, c[0x0][0x358] ;  /* 0x00006b00ff0477ac */ /* 0x000e6e0008000a00 */
[----:B------:R-:W0:Y:S08]  /*0040*/  LDC R9, c[0x0][0x360] ;  /* 0x0000d800ff097b82 */ /* 0x000e300000000800 */
[----:B------:R-:W2:Y:S08]  /*0050*/  LDC.64 R2, c[0x0][0x380] ;  /* 0x0000e000ff027b82 */ /* 0x000eb00000000a00 */
[----:B------:R-:W3:Y:S01]  /*0060*/  LDC.64 R4, c[0x0][0x388] ;  /* 0x0000e200ff047b82 */ /* 0x000ee20000000a00 */
[----:B0-----:R-:W-:-:S07]  /*0070*/  IMAD R9, R9, UR6, R0 ;  /* 0x0000000609097c24 */ /* 0x001fce000f8e0200 */
[----:B------:R-:W0:Y:S01]  /*0080*/  LDC.64 R6, c[0x0][0x390] ;  /* 0x0000e400ff067b82 */ /* 0x000e220000000a00 */
[----:B--2---:R-:W-:-:S06]  /*0090*/  IMAD.WIDE R2, R9, 0x4, R2 ;  /* 0x0000000409027825 */ /* 0x004fcc00078e0202 */
[----:B-1----:R-:W2:Y:S01]  /*00a0*/  LDG.E R2, desc[UR4][R2.64] ;  /* 0x0000000402027981 */ /* 0x002ea2000c1e1900 */
[----:B---3--:R-:W-:-:S06]  /*00b0*/  IMAD.WIDE R4, R9, 0x4, R4 ;  /* 0x0000000409047825 */ /* 0x008fcc00078e0204 */
[----:B------:R-:W2:Y:S01]  /*00c0*/  LDG.E R5, desc[UR4][R4.64] ;  /* 0x0000000404057981 */ /* 0x000ea2000c1e1900 */
[----:B0-----:R-:W-:-:S04]  /*00d0*/  IMAD.WIDE R6, R9, 0x4, R6 ;  /* 0x0000000409067825 */ /* 0x001fc800078e0206 */
[----:B--2---:R-:W-:-:S05]  /*00e0*/  FADD R9, R2, -R5 ;  /* 0x8000000502097221 */ /* 0x004fca0000000000 */
[----:B------:R-:W-:Y:S01]  /*00f0*/  STG.E desc[UR4][R6.64], R9 ;  /* 0x0000000906007986 */ /* 0x000fe2000c101904 */
[----:B------:R-:W-:Y:S05]  /*0100*/  EXIT ;  /* 0x000000000000794d */ /* 0x000fea0003800000 */
.L_x_74:
        /* <DEDUP_REMOVED lines=15> */
.L_x_195:


//--------------------- .text._Z16didentity_kernelPfS_S_ --------------------------
	.section	.text._Z16didentity_kernelPfS_S_,"ax",@progbits
	.align	128
        .global         _Z16didentity_kernelPfS_S_
        .type           _Z16didentity_kernelPfS_S_,@function
        .size           _Z16didentity_kernelPfS_S_,(.L_x_196 - _Z16didentity_kernelPfS_S_)
        .other          _Z16didentity_kernelPfS_S_,@"STO_CUDA_ENTRY STV_DEFAULT"
_Z16didentity_kernelPfS_S_:
.text._Z16didentity_kernelPfS_S_:
[----:B------:R-:W-:Y:S01]  /*0000*/  LDC R1, c[0x0][0x37c] ;  /* 0x0000df00ff017b82 */ /* 0x000fe20000000800 */
[----:B------:R-:W0:Y:S07]  /*0010*/  S2R R0, SR_TID.X ;  /* 0x0000000000007919 */ /* 0x000e2e0000002100 */
[----:B------:R-:W0:Y:S01]  /*0020*/  S2UR UR6, SR_CTAID.X ;  /* 0x00000000000679c3 */ /* 0x000e220000002500 */
[----:B------:R-:W1:Y:S07]  /*0030*/  LDCU.64 UR4, c[0x0][0x358] ;  /* 0x00006b00ff0477ac */ /* 0x000e6e0008000a00 */
[----:B------:R-:W0:Y:S08]  /*0040*/  LDC R7, c[0x0][0x360] ;  /* 0x0000d800ff077b82 */ /* 0x000e300000000800 */
[----:B------:R-:W2:Y:S08]  /*0050*/  LDC.64 R2, c[0x0][0x380] ;  /* 0x0000e000ff027b82 */ /* 0x000eb00000000a00 */
[----:B------:R-:W3:Y:S01]  /*0060*/  LDC.64 R4, c[0x0][0x390] ;  /* 0x0000e400ff047b82 */ /* 0x000ee20000000a00 */
[----:B0-----:R-:W-:-:S04]  /*0070*/  IMAD R7, R7, UR6, R0 ;  /* 0x0000000607077c24 */ /* 0x001fc8000f8e0200 */
[----:B--2---:R-:W-:-:S06]  /*0080*/  IMAD.WIDE R2, R7, 0x4, R2 ;  /* 0x0000000407027825 */ /* 0x004fcc00078e0202 */
[----:B-1----:R-:W2:Y:S01]  /*0090*/  LDG.E R3, desc[UR4][R2.64] ;  /* 0x0000000402037981 */ /* 0x002ea2000c1e1900 */
[----:B---3--:R-:W-:-:S05]  /*00a0*/  IMAD.WIDE R4, R7, 0x4, R4 ;  /* 0x0000000407047825 */ /* 0x008fca00078e0204 */
[----:B--2---:R-:W-:Y:S01]  /*00b0*/  STG.E desc[UR4][R4.64], R3 ;  /* 0x0000000304007986 */ /* 0x004fe2000c101904 */
[----:B------:R-:W-:Y:S05]  /*00c0*/  EXIT ;  /* 0x000000000000794d */ /* 0x000fea0003800000 */
.L_x_75:
        /* <DEDUP_REMOVED lines=11> */
.L_x_196:


//--------------------- .text._Z15identity_kernelPfS_ --------------------------
	.section	.text._Z15identity_kernelPfS_,"ax",@progbits
	.align	128
        .global         _Z15identity_kernelPfS_
        .type           _Z15identity_kernelPfS_,@function
        .size           _Z15identity_kernelPfS_,(.L_x_197 - _Z15identity_kernelPfS_)
        .other          _Z15identity_kernelPfS_,@"STO_CUDA_ENTRY STV_DEFAULT"
_Z15identity_kernelPfS_:
.text._Z15identity_kernelPfS_:
        /* <DEDUP_REMOVED lines=13> */
.L_x_76:
        /* <DEDUP_REMOVED lines=11> */
.L_x_197:


//--------------------- .text._Z16dsoftplus_kernelPfS_S_ --------------------------
	.section	.text._Z16dsoftplus_kernelPfS_S_,"ax",@progbits
	.align	128
        .global         _Z16dsoftplus_kernelPfS_S_
        .type           _Z16dsoftplus_kernelPfS_S_,@function
        .size           _Z16dsoftplus_kernelPfS_S_,(.L_x_178 - _Z16dsoftplus_kernelPfS_S_)
        .other          _Z16dsoftplus_kernelPfS_S_,@"STO_CUDA_ENTRY STV_DEFAULT"
_Z16dsoftplus_kernelPfS_S_:
.text._Z16dsoftplus_kernelPfS_S_:
[----:B------:R-:W-:Y:S01]  /*0000*/  LDC R1, c[0x0][0x37c] ;  /* 0x0000df00ff017b82 */ /* 0x000fe20000000800 */
[----:B------:R-:W0:Y:S07]  /*0010*/  S2R R5, SR_TID.X ;  /* 0x0000000000057919 */ /* 0x000e2e0000002100 */
[----:B------:R-:W0:Y:S01]  /*0020*/  S2UR UR6, SR_CTAID.X ;  /* 0x00000000000679c3 */ /* 0x000e220000002500 */
[----:B------:R-:W1:Y:S07]  /*0030*/  LDCU.64 UR4, c[0x0][0x358] ;  /* 0x00006b00ff0477ac */ /* 0x000e6e0008000a00 */
[----:B------:R-:W0:Y:S08]  /*0040*/  LDC R0, c[0x0][0x360] ;  /* 0x0000d800ff007b82 */ /* 0x000e300000000800 */
[----:B------:R-:W2:Y:S01]  /*0050*/  LDC.64 R2, c[0x0][0x380] ;  /* 0x0000e000ff027b82 */ /* 0x000ea20000000a00 */
[----:B0-----:R-:W-:-:S04]  /*0060*/  IMAD R0, R0, UR6, R5 ;  /* 0x0000000600007c24 */ /* 0x001fc8000f8e0205 */
[----:B--2---:R-:W-:-:S06]  /*0070*/  IMAD.WIDE R2, R0, 0x4, R2 ;  /* 0x0000000400027825 */ /* 0x004fcc00078e0202 */
[----:B-1----:R-:W2:Y:S01]  /*0080*/  LDG.E R2, desc[UR4][R2.64] ;  /* 0x0000000402027981 */ /* 0x002ea2000c1e1900 */
[----:B------:R-:W-:Y:S02]  /*0090*/  HFMA2 R5, -RZ, RZ, 0.96630859375, -0.0022525787353515625 ;  /* 0x3bbb989dff057431 */ /* 0x000fe400000001ff */
[----:B------:R-:W-:Y:S01]  /*00a0*/  IMAD.MOV.U32 R7, RZ, RZ, 0x437c0000 ;  /* 0x437c0000ff077424 */ /* 0x000fe200078e00ff */
[----:B------:R-:W-:Y:S02]  /*00b0*/  BSSY.RECONVERGENT B0, `(.L_x_77) ;  /* 0x0000018000007945 */ /* 0x000fe40003800200 */
[----:B--2---:R-:W-:-:S04]  /*00c0*/  FFMA.SAT R4, R2, -R5, 0.5 ;  /* 0x3f00000002047423 */ /* 0x004fc80000002805 */
[----:B------:R-:W-:-:S04]  /*00d0*/  FFMA.RM R4, R4, R7, 12582913 ;  /* 0x4b40000104047423 */ /* 0x000fc80000004007 */
[C---:B------:R-:W-:Y:S01]  /*00e0*/  FADD R5, R4.reuse, -12583039 ;  /* 0xcb40007f04057421 */ /* 0x040fe20000000000 */
[----:B------:R-:W-:-:S03]  /*00f0*/  SHF.L.U32 R4, R4, 0x17, RZ ;  /* 0x0000001704047819 */ /* 0x000fc600000006ff */
[----:B------:R-:W-:-:S04]  /*0100*/  FFMA R5, R2, -1.4426950216293334961, -R5 ;  /* 0xbfb8aa3b02057823 */ /* 0x000fc80000000805 */
[----:B------:R-:W-:-:S04]  /*0110*/  FFMA R10, R2, -1.925963033500011079e-08, R5 ;  /* 0xb2a57060020a7823 */ /* 0x000fc80000000005 */
[----:B------:R-:W0:Y:S02]  /*0120*/  MUFU.EX2 R5, R10 ;  /* 0x0000000a00057308 */ /* 0x000e240000000800 */
[----:B0-----:R-:W-:-:S06]  /*0130*/  FMUL R11, R4, R5 ;  /* 0x00000005040b7220 */ /* 0x001fcc0000400000 */
[----:B------:R-:W0:Y:S02]  /*0140*/  F2F.F64.F32 R2, R11 ;  /* 0x0000000b00027310 */ /* 0x000e240000201800 */
[----:B0-----:R-:W-:-:S06]  /*0150*/  DADD R4, R2, 1 ;  /* 0x3ff0000002047429 */ /* 0x001fcc0000000000 */
[----:B------:R-:W0:Y:S04]  /*0160*/  MUFU.RCP64H R3, R5 ;  /* 0x0000000500037308 */ /* 0x000e280000001800 */
[----:B------:R-:W-:-:S05]  /*0170*/  VIADD R2, R5, 0x300402 ;  /* 0x0030040205027836 */ /* 0x000fca0000000000 */
[----:B------:R-:W-:Y:S01]  /*0180*/  FSETP.GEU.AND P0, PT, |R2|, 5.8789094863358348022e-39, PT ;  /* 0x004004020200780b */ /* 0x000fe20003f0e200 */
[----:B0-----:R-:W-:-:S08]  /*0190*/  DFMA R6, -R4, R2, 1 ;  /* 0x3ff000000406742b */ /* 0x001fd00000000102 */
[----:B------:R-:W-:-:S08]  /*01a0*/  DFMA R6, R6, R6, R6 ;  /* 0x000000060606722b */ /* 0x000fd00000000006 */
[----:B------:R-:W-:-:S08]  /*01b0*/  DFMA R6, R2, R6, R2 ;  /* 0x000000060206722b */ /* 0x000fd00000000002 */
[----:B------:R-:W-:-:S08]  /*01c0*/  DFMA R8, -R4, R6, 1 ;  /* 0x3ff000000408742b */ /* 0x000fd00000000106 */
[----:B------:R-:W-:Y:S01]  /*01d0*/  DFMA R6, R6, R8, R6 ;  /* 0x000000080606722b */ /* 0x000fe20000000006 */
[----:B------:R-:W-:Y:S10]  /*01e0*/  @P0 BRA `(.L_x_78) ;  /* 0x0000000000100947 */ /* 0x000ff40003800000 */
[----:B------:R-:W-:-:S04]  /*01f0*/  LOP3.LUT R2, R5, 0x7fffffff, RZ, 0xc0, !PT ;  /* 0x7fffffff05027812 */ /* 0x000fc800078ec0ff */
[----:B------:R-:W-:Y:S02]  /*0200*/  IADD3 R8, PT, PT, R2, -0x100000, RZ ;  /* 0xfff0000002087810 */ /* 0x000fe40007ffe0ff */
[----:B------:R-:W-:-:S07]  /*0210*/  MOV R2, 0x230 ;  /* 0x0000023000027802 */ /* 0x000fce0000000f00 */
[----:B------:R-:W-:Y:S05]  /*0220*/  CALL.REL.NOINC `($__internal_0_$__cuda_sm20_dblrcp_rn_slowpath_v3) ;  /* 0x0000000000187944 */ /* 0x000fea0003c00000 */
.L_x_78:
[----:B------:R-:W-:Y:S05]  /*0230*/  BSYNC.RECONVERGENT B0 ;  /* 0x0000000000007941 */ /* 0x000fea0003800200 */
.L_x_77:
[----:B------:R-:W0:Y:S01]  /*0240*/  LDC.64 R2, c[0x0][0x390] ;  /* 0x0000e400ff027b82 */ /* 0x000e220000000a00 */
[----:B------:R-:W1:Y:S01]  /*0250*/  F2F.F32.F64 R7, R6 ;  /* 0x0000000600077310 */ /* 0x000e620000301000 */
[----:B0-----:R-:W-:-:S05]  /*0260*/  IMAD.WIDE R2, R0, 0x4, R2 ;  /* 0x0000000400027825 */ /* 0x001fca00078e0202 */
[----:B-1----:R-:W-:Y:S01]  /*0270*/  STG.E desc[UR4][R2.64], R7 ;  /* 0x0000000702007986 */ /* 0x002fe2000c101904 */
[----:B------:R-:W-:Y:S05]  /*0280*/  EXIT ;  /* 0x000000000000794d */ /* 0x000fea0003800000 */
        .weak           $__internal_0_$__cuda_sm20_dblrcp_rn_slowpath_v3
        .type           $__internal_0_$__cuda_sm20_dblrcp_rn_slowpath_v3,@function
        .size           $__internal_0_$__cuda_sm20_dblrcp_rn_slowpath_v3,(.L_x_178 - $__internal_0_$__cuda_sm20_dblrcp_rn_slowpath_v3)
$__internal_0_$__cuda_sm20_dblrcp_rn_slowpath_v3:
[----:B------:R-:W-:Y:S01]  /*0290*/  DSETP.GTU.AND P0, PT, |R4|, +INF , PT ;  /* 0x7ff000000400742a */ /* 0x000fe20003f0c200 */
[----:B------:R-:W-:-:S13]  /*02a0*/  BSSY.RECONVERGENT B1, `(.L_x_79) ;  /* 0x0000023000017945 */ /* 0x000fda0003800200 */
[----:B------:R-:W-:Y:S05]  /*02b0*/  @P0 BRA `(.L_x_80) ;  /* 0x00000000007c0947 */ /* 0x000fea0003800000 */
[----:B------:R-:W-:-:S05]  /*02c0*/  LOP3.LUT R3, R5, 0x7fffffff, RZ, 0xc0, !PT ;  /* 0x7fffffff05037812 */ /* 0x000fca00078ec0ff */
[----:B------:R-:W-:-:S05]  /*02d0*/  VIADD R6, R3, 0xffffffff ;  /* 0xffffffff03067836 */ /* 0x000fca0000000000 */
[----:B------:R-:W-:-:S13]  /*02e0*/  ISETP.GE.U32.AND P0, PT, R6, 0x7fefffff, PT ;  /* 0x7fefffff0600780c */ /* 0x000fda0003f06070 */
[----:B------:R-:W-:Y:S02]  /*02f0*/  @P0 LOP3.LUT R7, R5, 0x7ff00000, RZ, 0x3c, !PT ;  /* 0x7ff0000005070812 */ /* 0x000fe400078e3cff */
[----:B------:R-:W-:Y:S01]  /*0300*/  @P0 MOV R6, RZ ;  /* 0x000000ff00060202 */ /* 0x000fe20000000f00 */
[----:B------:R-:W-:Y:S06]  /*0310*/  @P0 BRA `(.L_x_81) ;  /* 0x00000000006c0947 */ /* 0x000fec0003800000 */
[----:B------:R-:W-:-:S13]  /*0320*/  ISETP.GE.U32.AND P0, PT, R3, 0x1000001, PT ;  /* 0x010000010300780c */ /* 0x000fda0003f06070 */
[----:B------:R-:W-:Y:S05]  /*0330*/  @!P0 BRA `(.L_x_82) ;  /* 0x0000000000348947 */ /* 0x000fea0003800000 */
[----:B------:R-:W-:Y:S01]  /*0340*/  VIADD R7, R5, 0xc0200000 ;  /* 0xc020000005077836 */ /* 0x000fe20000000000 */
[----:B------:R-:W-:-:S03]  /*0350*/  MOV R6, R4 ;  /* 0x0000000400067202 */ /* 0x000fc60000000f00 */
[----:B------:R-:W0:Y:S03]  /*0360*/  MUFU.RCP64H R9, R7 ;  /* 0x0000000700097308 */ /* 0x000e260000001800 */
[----:B0-----:R-:W-:-:S08]  /*0370*/  DFMA R10, -R6, R8, 1 ;  /* 0x3ff00000060a742b */ /* 0x001fd00000000108 */
[----:B------:R-:W-:-:S08]  /*0380*/  DFMA R10, R10, R10, R10 ;  /* 0x0000000a0a0a722b */ /* 0x000fd0000000000a */
[----:B------:R-:W-:-:S08]  /*0390*/  DFMA R10, R8, R10, R8 ;  /* 0x0000000a080a722b */ /* 0x000fd00000000008 */
[----:B------:R-:W-:-:S08]  /*03a0*/  DFMA R8, -R6, R10, 1 ;  /* 0x3ff000000608742b */ /* 0x000fd0000000010a */
[----:B------:R-:W-:-:S08]  /*03b0*/  DFMA R8, R10, R8, R10 ;  /* 0x000000080a08722b */ /* 0x000fd0000000000a */
[----:B------:R-:W-:-:S08]  /*03c0*/  DMUL R8, R8, 2.2250738585072013831e-308 ;  /* 0x0010000008087828 */ /* 0x000fd00000000000 */
[----:B------:R-:W-:-:S08]  /*03d0*/  DFMA R4, -R4, R8, 1 ;  /* 0x3ff000000404742b */ /* 0x000fd00000000108 */
[----:B------:R-:W-:-:S08]  /*03e0*/  DFMA R4, R4, R4, R4 ;  /* 0x000000040404722b */ /* 0x000fd00000000004 */
[----:B------:R-:W-:Y:S01]  /*03f0*/  DFMA R6, R8, R4, R8 ;  /* 0x000000040806722b */ /* 0x000fe20000000008 */
[----:B------:R-:W-:Y:S10]  /*0400*/  BRA `(.L_x_81) ;  /* 0x0000000000307947 */ /* 0x000ff40003800000 */
.L_x_82:
[----:B------:R-:W-:Y:S01]  /*0410*/  DMUL R4, R4, 8.11296384146066816958e+31 ;  /* 0x4690000004047828 */ /* 0x000fe20000000000 */
[----:B------:R-:W-:-:S05]  /*0420*/  IMAD.MOV.U32 R6, RZ, RZ, R8 ;  /* 0x000000ffff067224 */ /* 0x000fca00078e0008 */
[----:B------:R-:W0:Y:S02]  /*0430*/  MUFU.RCP64H R7, R5 ;  /* 0x0000000500077308 */ /* 0x000e240000001800 */
[----:B0-----:R-:W-:-:S08]  /*0440*/  DFMA R8, -R4, R6, 1 ;  /* 0x3ff000000408742b */ /* 0x001fd00000000106 */
[----:B------:R-:W-:-:S08]  /*0450*/  DFMA R8, R8, R8, R8 ;  /* 0x000000080808722b */ /* 0x000fd00000000008 */
[----:B------:R-:W-:-:S08]  /*0460*/  DFMA R8, R6, R8, R6 ;  /* 0x000000080608722b */ /* 0x000fd00000000006 */
[----:B------:R-:W-:-:S08]  /*0470*/  DFMA R6, -R4, R8, 1 ;  /* 0x3ff000000406742b */ /* 0x000fd00000000108 */
[----:B------:R-:W-:-:S08]  /*0480*/  DFMA R6, R8, R6, R8 ;  /* 0x000000060806722b */ /* 0x000fd00000000008 */
[----:B------:R-:W-:Y:S01]  /*0490*/  DMUL R6, R6, 8.11296384146066816958e+31 ;  /* 0x4690000006067828 */ /* 0x000fe20000000000 */
[----:B------:R-:W-:Y:S10]  /*04a0*/  BRA `(.L_x_81) ;  /* 0x0000000000087947 */ /* 0x000ff40003800000 */
.L_x_80:
[----:B------:R-:W-:Y:S02]  /*04b0*/  LOP3.LUT R7, R5, 0x80000, RZ, 0xfc, !PT ;  /* 0x0008000005077812 */ /* 0x000fe400078efcff */
[----:B------:R-:W-:-:S07]  /*04c0*/  MOV R6, R4 ;  /* 0x0000000400067202 */ /* 0x000fce0000000f00 */
.L_x_81:
[----:B------:R-:W-:Y:S05]  /*04d0*/  BSYNC.RECONVERGENT B1 ;  /* 0x0000000000017941 */ /* 0x000fea0003800200 */
.L_x_79:
[----:B------:R-:W-:-:S04]  /*04e0*/  MOV R3, 0x0 ;  /* 0x0000000000037802 */ /* 0x000fc80000000f00 */
[----:B------:R-:W-:Y:S05]  /*04f0*/  RET.REL.NODEC R2 `(_Z16dsoftplus_kernelPfS_S_) ;  /* 0xfffffff802c07950 */ /* 0x000fea0003c3ffff */
.L_x_83:
        /* <DEDUP_REMOVED lines=16> */
.L_x_178:


//--------------------- .text._Z15softplus_kernelPfS_ --------------------------
	.section	.text._Z15softplus_kernelPfS_,"ax",@progbits
	.align	128
        .global         _Z15softplus_kernelPfS_
        .type           _Z15softplus_kernelPfS_,@function
        .size           _Z15softplus_kernelPfS_,(.L_x_199 - _Z15softplus_kernelPfS_)
        .other          _Z15softplus_kernelPfS_,@"STO_CUDA_ENTRY STV_DEFAULT"
_Z15softplus_kernelPfS_:
.text._Z15softplus_kernelPfS_:
        /* <DEDUP_REMOVED lines=9> */
[----:B------:R-:W-:Y:S01]  /*0090*/  IMAD.MOV.U32 R5, RZ, RZ, 0x3bbb989d ;  /* 0x3bbb989dff057424 */ /* 0x000fe200078e00ff */
[----:B------:R-:W-:Y:S01]  /*00a0*/  BSSY.RECONVERGENT B0, `(.L_x_84) ;  /* 0x000005e000007945 */ /* 0x000fe20003800200 */
[----:B------:R-:W-:Y:S02]  /*00b0*/  IMAD.MOV.U32 R7, RZ, RZ, 0x437c0000 ;  /* 0x437c0000ff077424 */ /* 0x000fe400078e00ff */
[----:B--2---:R-:W-:-:S04]  /*00c0*/  FFMA.SAT R4, R2, R5, 0.5 ;  /* 0x3f00000002047423 */ /* 0x004fc80000002005 */
[----:B------:R-:W-:-:S04]  /*00d0*/  FFMA.RM R4, R4, R7, 12582913 ;  /* 0x4b40000104047423 */ /* 0x000fc80000004007 */
[C---:B------:R-:W-:Y:S01]  /*00e0*/  FADD R5, R4.reuse, -12583039 ;  /* 0xcb40007f04057421 */ /* 0x040fe20000000000 */
[----:B------:R-:W-:-:S03]  /*00f0*/  SHF.L.U32 R4, R4, 0x17, RZ ;  /* 0x0000001704047819 */ /* 0x000fc600000006ff */
[----:B------:R-:W-:-:S04]  /*0100*/  FFMA R5, R2, 1.4426950216293334961, -R5 ;  /* 0x3fb8aa3b02057823 */ /* 0x000fc80000000805 */
[----:B------:R-:W-:-:S04]  /*0110*/  FFMA R8, R2, 1.925963033500011079e-08, R5 ;  /* 0x32a5706002087823 */ /* 0x000fc80000000005 */
[----:B------:R-:W0:Y:S02]  /*0120*/  MUFU.EX2 R5, R8 ;  /* 0x0000000800057308 */ /* 0x000e240000000800 */
[----:B0-----:R-:W-:-:S06]  /*0130*/  FMUL R9, R4, R5 ;  /* 0x0000000504097220 */ /* 0x001fcc0000400000 */
[----:B------:R-:W0:Y:S02]  /*0140*/  F2F.F64.F32 R2, R9 ;  /* 0x0000000900027310 */ /* 0x000e240000201800 */
[----:B0-----:R-:W-:-:S10]  /*0150*/  DADD R4, R2, 1 ;  /* 0x3ff0000002047429 */ /* 0x001fd40000000000 */
[----:B------:R-:W-:Y:S01]  /*0160*/  ISETP.GT.AND P0, PT, R5, 0xfffff, PT ;  /* 0x000fffff0500780c */ /* 0x000fe20003f04270 */
[----:B------:R-:W-:Y:S01]  /*0170*/  IMAD.MOV.U32 R6, RZ, RZ, R4 ;  /* 0x000000ffff067224 */ /* 0x000fe200078e0004 */
[----:B------:R-:W-:Y:S01]  /*0180*/  MOV R7, R5 ;  /* 0x0000000500077202 */ /* 0x000fe20000000f00 */
[----:B------:R-:W-:-:S10]  /*0190*/  IMAD.MOV.U32 R3, RZ, RZ, R5 ;  /* 0x000000ffff037224 */ /* 0x000fd400078e0005 */
[----:B------:R-:W-:-:S10]  /*01a0*/  @!P0 DMUL R6, R6, 1.80143985094819840000e+16 ;  /* 0x4350000006068828 */ /* 0x000fd40000000000 */
[----:B------:R-:W-:Y:S02]  /*01b0*/  @!P0 MOV R3, R7 ;  /* 0x0000000700038202 */ /* 0x000fe40000000f00 */
[----:B------:R-:W-:-:S03]  /*01c0*/  @!P0 MOV R4, R6 ;  /* 0x0000000600048202 */ /* 0x000fc60000000f00 */
[----:B------:R-:W-:-:S05]  /*01d0*/  VIADD R2, R3, 0xffffffff ;  /* 0xffffffff03027836 */ /* 0x000fca0000000000 */
[----:B------:R-:W-:Y:S02]  /*01e0*/  ISETP.GT.U32.AND P1, PT, R2, 0x7feffffe, PT ;  /* 0x7feffffe0200780c */ /* 0x000fe40003f24070 */
[----:B------:R-:W-:Y:S01]  /*01f0*/  MOV R2, 0xfffffc01 ;  /* 0xfffffc0100027802 */ /* 0x000fe20000000f00 */
[----:B------:R-:W-:-:S10]  /*0200*/  @!P0 IMAD.MOV.U32 R2, RZ, RZ, -0x435 ;  /* 0xfffffbcbff028424 */ /* 0x000fd400078e00ff */
[----:B------:R-:W-:Y:S05]  /*0210*/  @P1 BRA `(.L_x_85) ;  /* 0x0000000400001947 */ /* 0x000fea0003800000 */
[----:B------:R-:W-:Y:S01]  /*0220*/  LOP3.LUT R5, R3, 0xfffff, RZ, 0xc0, !PT ;  /* 0x000fffff03057812 */ /* 0x000fe200078ec0ff */
[----:B------:R-:W-:Y:S01]  /*0230*/  IMAD.MOV.U32 R6, RZ, RZ, RZ ;  /* 0x000000ffff067224 */ /* 0x000fe200078e00ff */
[----:B------:R-:W-:Y:S01]  /*0240*/  MOV R14, 0x8b7a8b04 ;  /* 0x8b7a8b04000e7802 */ /* 0x000fe20000000f00 */
[----:B------:R-:W-:Y:S01]  /*0250*/  IMAD.MOV.U32 R15, RZ, RZ, 0x3ed0ee25 ;  /* 0x3ed0ee25ff0f7424 */ /* 0x000fe200078e00ff */
[----:B------:R-:W-:Y:S01]  /*0260*/  LOP3.LUT R5, R5, 0x3ff00000, RZ, 0xfc, !PT ;  /* 0x3ff0000005057812 */ /* 0x000fe200078efcff */
[----:B------:R-:W-:Y:S01]  /*0270*/  UMOV UR6, 0x3ae80f1e ;  /* 0x3ae80f1e00067882 */ /* 0x000fe20000000000 */
[----:B------:R-:W-:Y:S01]  /*0280*/  UMOV UR7, 0x3eb1380b ;  /* 0x3eb1380b00077882 */ /* 0x000fe20000000000 */
[----:B------:R-:W-:Y:S01]  /*0290*/  LEA.HI R16, R3, R2, RZ, 0xc ;  /* 0x0000000203107211 */ /* 0x000fe200078f60ff */
[----:B------:R-:W-:Y:S01]  /*02a0*/  IMAD.MOV.U32 R17, RZ, RZ, 0x43300000 ;  /* 0x43300000ff117424 */ /* 0x000fe200078e00ff */
[----:B------:R-:W-:Y:S01]  /*02b0*/  ISETP.GE.U32.AND P0, PT, R5, 0x3ff6a09f, PT ;  /* 0x3ff6a09f0500780c */ /* 0x000fe20003f06070 */
[----:B------:R-:W-:Y:S01]  /*02c0*/  UMOV UR8, 0x80000000 ;  /* 0x8000000000087882 */ /* 0x000fe20000000000 */
[----:B------:R-:W-:-:S11]  /*02d0*/  UMOV UR9, 0x43300000 ;  /* 0x4330000000097882 */ /* 0x000fd60000000000 */
[----:B------:R-:W-:Y:S01]  /*02e0*/  @P0 VIADD R7, R5, 0xfff00000 ;  /* 0xfff0000005070836 */ /* 0x000fe20000000000 */
[----:B------:R-:W-:-:S04]  /*02f0*/  @P0 IADD3 R16, PT, PT, R16, 0x1, RZ ;  /* 0x0000000110100810 */ /* 0x000fc80007ffe0ff */
[----:B------:R-:W-:Y:S02]  /*0300*/  @P0 MOV R5, R7 ;  /* 0x0000000700050202 */ /* 0x000fe40000000f00 */
[----:B------:R-:W-:-:S04]  /*0310*/  LOP3.LUT R16, R16, 0x80000000, RZ, 0x3c, !PT ;  /* 0x8000000010107812 */ /* 0x000fc800078e3cff */
[C---:B------:R-:W-:Y:S02]  /*0320*/  DADD R12, R4.reuse, 1 ;  /* 0x3ff00000040c7429 */ /* 0x040fe40000000000 */
[----:B------:R-:W-:-:S04]  /*0330*/  DADD R4, R4, -1 ;  /* 0xbff0000004047429 */ /* 0x000fc80000000000 */
[----:B------:R-:W0:Y:S02]  /*0340*/  MUFU.RCP64H R7, R13 ;  /* 0x0000000d00077308 */ /* 0x000e240000001800 */
[----:B0-----:R-:W-:-:S08]  /*0350*/  DFMA R8, -R12, R6, 1 ;  /* 0x3ff000000c08742b */ /* 0x001fd00000000106 */
[----:B------:R-:W-:-:S08]  /*0360*/  DFMA R8, R8, R8, R8 ;  /* 0x000000080808722b */ /* 0x000fd00000000008 */
[----:B------:R-:W-:-:S08]  /*0370*/  DFMA R6, R6, R8, R6 ;  /* 0x000000080606722b */ /* 0x000fd00000000006 */
[----:B------:R-:W-:-:S08]  /*0380*/  DMUL R8, R4, R6 ;  /* 0x0000000604087228 */ /* 0x000fd00000000000 */
[----:B------:R-:W-:-:S08]  /*0390*/  DFMA R8, R4, R6, R8 ;  /* 0x000000060408722b */ /* 0x000fd00000000008 */
[----:B------:R-:W-:Y:S02]  /*03a0*/  DMUL R10, R8, R8 ;  /* 0x00000008080a7228 */ /* 0x000fe40000000000 */
[----:B------:R-:W-:-:S06]  /*03b0*/  DADD R2, R4, -R8 ;  /* 0x0000000004027229 */ /* 0x000fcc0000000808 */
[----:B------:R-:W-:Y:S01]  /*03c0*/  DFMA R12, R10, UR6, R14 ;  /* 0x000000060a0c7c2b */ /* 0x000fe2000800000e */
[----:B------:R-:W-:Y:S01]  /*03d0*/  UMOV UR6, 0x9f02676f ;  /* 0x9f02676f00067882 */ /* 0x000fe20000000000 */
[----:B------:R-:W-:Y:S01]  /*03e0*/  UMOV UR7, 0x3ef3b266 ;  /* 0x3ef3b26600077882 */ /* 0x000fe20000000000 */
[----:B------:R-:W-:Y:S02]  /*03f0*/  DADD R14, R2, R2 ;  /* 0x00000000020e7229 */ /* 0x000fe40000000002 */
[----:B------:R-:W-:Y:S01]  /*0400*/  DADD R2, R16, -UR8 ;  /* 0x8000000810027e29 */ /* 0x000fe20008000000 */
[----:B------:R-:W-:Y:S01]  /*0410*/  UMOV UR8, 0xfefa39ef ;  /* 0xfefa39ef00087882 */ /* 0x000fe20000000000 */
[----:B------:R-:W-:Y:S01]  /*0420*/  UMOV UR9, 0x3fe62e42 ;  /* 0x3fe62e4200097882 */ /* 0x000fe20000000000 */
[----:B------:R-:W-:Y:S01]  /*0430*/  DFMA R12, R10, R12, UR6 ;  /* 0x000000060a0c7e2b */ /* 0x000fe2000800000c */
[----:B------:R-:W-:Y:S01]  /*0440*/  UMOV UR6, 0xa9ab0956 ;  /* 0xa9ab095600067882 */ /* 0x000fe20000000000 */
[----:B------:R-:W-:Y:S01]  /*0450*/  UMOV UR7, 0x3f1745cb ;  /* 0x3f1745cb00077882 */ /* 0x000fe20000000000 */
[----:B------:R-:W-:-:S02]  /*0460*/  DFMA R14, R4, -R8, R14 ;  /* 0x80000008040e722b */ /* 0x000fc4000000000e */
[----:B------:R-:W-:-:S03]  /*0470*/  DFMA R4, R2, UR8, R8 ;  /* 0x0000000802047c2b */ /* 0x000fc60008000008 */
[----:B------:R-:W-:Y:S01]  /*0480*/  DFMA R12, R10, R12, UR6 ;  /* 0x000000060a0c7e2b */ /* 0x000fe2000800000c */
[----:B------:R-:W-:Y:S01]  /*0490*/  UMOV UR6, 0x2d1b5154 ;  /* 0x2d1b515400067882 */ /* 0x000fe20000000000 */
[----:B------:R-:W-:Y:S01]  /*04a0*/  UMOV UR7, 0x3f3c71c7 ;  /* 0x3f3c71c700077882 */ /* 0x000fe20000000000 */
[----:B------:R-:W-:-:S05]  /*04b0*/  DMUL R14, R6, R14 ;  /* 0x0000000e060e7228 */ /* 0x000fca0000000000 */
[----:B------:R-:W-:Y:S01]  /*04c0*/  DFMA R12, R10, R12, UR6 ;  /* 0x000000060a0c7e2b */ /* 0x000fe2000800000c */
[----:B------:R-:W-:Y:S01]  /*04d0*/  UMOV UR6, 0x923be72d ;  /* 0x923be72d00067882 */ /* 0x000fe20000000000 */
[----:B------:R-:W-:-:S06]  /*04e0*/  UMOV UR7, 0x3f624924 ;  /* 0x3f62492400077882 */ /* 0x000fcc0000000000 */
        /* <DEDUP_REMOVED lines=8> */
[----:B------:R-:W-:Y:S02]  /*0570*/  UMOV UR7, 0x3fe62e42 ;  /* 0x3fe62e4200077882 */ /* 0x000fe40000000000 */
[----:B------:R-:W-:Y:S01]  /*0580*/  DFMA R16, R2, -UR6, R4 ;  /* 0x8000000602107c2b */ /* 0x000fe20008000004 */
[----:B------:R-:W-:Y:S01]  /*0590*/  UMOV UR6, 0x3b39803f ;  /* 0x3b39803f00067882 */ /* 0x000fe20000000000 */
[----:B------:R-:W-:Y:S02]  /*05a0*/  UMOV UR7, 0x3c7abc9e ;  /* 0x3c7abc9e00077882 */ /* 0x000fe40000000000 */
[----:B------:R-:W-:-:S04]  /*05b0*/  DMUL R12, R10, R12 ;  /* 0x0000000c0a0c7228 */ /* 0x000fc80000000000 */
[----:B------:R-:W-:-:S04]  /*05c0*/  DADD R16, -R8, R16 ;  /* 0x0000000008107229 */ /* 0x000fc80000000110 */
[----:B------:R-:W-:-:S08]  /*05d0*/  DFMA R12, R8, R12, R14 ;  /* 0x0000000c080c722b */ /* 0x000fd0000000000e */
[----:B------:R-:W-:-:S08]  /*05e0*/  DADD R12, R12, -R16 ;  /* 0x000000000c0c7229 */ /* 0x000fd00000000810 */
[----:B------:R-:W-:-:S08]  /*05f0*/  DFMA R12, R2, UR6, R12 ;  /* 0x00000006020c7c2b */ /* 0x000fd0000800000c */
[----:B------:R-:W-:Y:S01]  /*0600*/  DADD R4, R4, R12 ;  /* 0x0000000004047229 */ /* 0x000fe2000000000c */
[----:B------:R-:W-:Y:S10]  /*0610*/  BRA `(.L_x_86) ;  /* 0x0000000000187947 */ /* 0x000ff40003800000 */
.L_x_85:
[----:B------:R-:W-:Y:S02]  /*0620*/  MOV R2, 0x0 ;  /* 0x0000000000027802 */ /* 0x000fe40000000f00 */
[----:B------:R-:W-:Y:S02]  /*0630*/  MOV R3, 0x7ff00000 ;  /* 0x7ff0000000037802 */ /* 0x000fe40000000f00 */
[----:B------:R-:W-:-:S04]  /*0640*/  LOP3.LUT P0, RZ, R7, 0x7fffffff, RZ, 0xc0, !PT ;  /* 0x7fffffff07ff7812 */ /* 0x000fc8000780c0ff */
[----:B------:R-:W-:-:S10]  /*0650*/  DFMA R2, R6, R2, +INF ;  /* 0x7ff000000602742b */ /* 0x000fd40000000002 */
[----:B------:R-:W-:Y:S02]  /*0660*/  FSEL R4, R2, RZ, P0 ;  /* 0x000000ff02047208 */ /* 0x000fe40000000000 */
[----:B------:R-:W-:-:S07]  /*0670*/  FSEL R5, R3, -QNAN , P0 ;  /* 0xfff0000003057808 */ /* 0x000fce0000000000 */
.L_x_86:
[----:B------:R-:W-:Y:S05]  /*0680*/  BSYNC.RECONVERGENT B0 ;  /* 0x0000000000007941 */ /* 0x000fea0003800200 */
.L_x_84:
[----:B------:R-:W0:Y:S01]  /*0690*/  LDC.64 R2, c[0x0][0x388] ;  /* 0x0000e200ff027b82 */ /* 0x000e220000000a00 */
[----:B------:R-:W1:Y:S01]  /*06a0*/  F2F.F32.F64 R5, R4 ;  /* 0x0000000400057310 */ /* 0x000e620000301000 */
[----:B0-----:R-:W-:-:S05]  /*06b0*/  IMAD.WIDE R2, R0, 0x4, R2 ;  /* 0x0000000400027825 */ /* 0x001fca00078e0202 */
[----:B-1----:R-:W-:Y:S01]  /*06c0*/  STG.E desc[UR4][R2.64], R5 ;  /* 0x0000000502007986 */ /* 0x002fe2000c101904 */
[----:B------:R-:W-:Y:S05]  /*06d0*/  EXIT ;  /* 0x000000000000794d */ /* 0x000fea0003800000 */
.L_x_87:
        /* <DEDUP_REMOVED lines=10> */
.L_x_199:


//--------------------- .text._Z12drelu_kernelPfS_S_i --------------------------
	.section	.text._Z12drelu_kernelPfS_S_i,"ax",@progbits
	.align	128
        .global         _Z12drelu_kernelPfS_S_i
        .type           _Z12drelu_kernelPfS_S_i,@function
        .size           _Z12drelu_kernelPfS_S_i,(.L_x_200 - _Z12drelu_kernelPfS_S_i)
        .other          _Z12drelu_kernelPfS_S_i,@"STO_CUDA_ENTRY STV_DEFAULT"
_Z12drelu_kernelPfS_S_i:
.text._Z12drelu_kernelPfS_S_i:
[----:B------:R-:W-:Y:S01]  /*0000*/  LDC R1, c[0x0][0x37c] ;  /* 0x0000df00ff017b82 */ /* 0x000fe20000000800 */
[----:B------:R-:W0:Y:S07]  /*0010*/  S2R R0, SR_TID.X ;  /* 0x0000000000007919 */ /* 0x000e2e0000002100 */
[----:B------:R-:W0:Y:S01]  /*0020*/  S2UR UR4, SR_CTAID.X ;  /* 0x00000000000479c3 */ /* 0x000e220000002500 */
[----:B------:R-:W1:Y:S07]  /*0030*/  LDCU UR5, c[0x0][0x398] ;  /* 0x00007300ff0577ac */ /* 0x000e6e0008000800 */
[----:B------:R-:W0:Y:S02]  /*0040*/  LDC R7, c[0x0][0x360] ;  /* 0x0000d800ff077b82 */ /* 0x000e240000000800 */
[----:B0-----:R-:W-:-:S05]  /*0050*/  IMAD R7, R7, UR4, R0 ;  /* 0x0000000407077c24 */ /* 0x001fca000f8e0200 */
[----:B-1----:R-:W-:-:S13]  /*0060*/  ISETP.GE.AND P0, PT, R7, UR5, PT ;  /* 0x0000000507007c0c */ /* 0x002fda000bf06270 */
[----:B------:R-:W-:Y:S05]  /*0070*/  @P0 EXIT ;  /* 0x000000000000094d */ /* 0x000fea0003800000 */
[----:B------:R-:W0:Y:S01]  /*0080*/  LDC.64 R2, c[0x0][0x380] ;  /* 0x0000e000ff027b82 */ /* 0x000e220000000a00 */
[----:B------:R-:W1:Y:S07]  /*0090*/  LDCU.64 UR4, c[0x0][0x358] ;  /* 0x00006b00ff0477ac */ /* 0x000e6e0008000a00 */
[----:B------:R-:W2:Y:S01]  /*00a0*/  LDC.64 R4, c[0x0][0x390] ;  /* 0x0000e400ff047b82 */ /* 0x000ea20000000a00 */
[----:B0-----:R-:W-:-:S06]  /*00b0*/  IMAD.WIDE R2, R7, 0x4, R2 ;  /* 0x0000000407027825 */ /* 0x001fcc00078e0202 */
[----:B-1----:R-:W3:Y:S01]  /*00c0*/  LDG.E R2, desc[UR4][R2.64] ;  /* 0x0000000402027981 */ /* 0x002ee2000c1e1900 */
[----:B--2---:R-:W-:Y:S01]  /*00d0*/  IMAD.WIDE R4, R7, 0x4, R4 ;  /* 0x0000000407047825 */ /* 0x004fe200078e0204 */
[----:B---3--:R-:W-:-:S05]  /*00e0*/  FSET.BF.GT.AND R7, R2, 1, PT ;  /* 0x3f8000000207780a */ /* 0x008fca0003804000 */
[----:B------:R-:W-:Y:S01]  /*00f0*/  STG.E desc[UR4][R4.64], R7 ;  /* 0x0000000704007986 */ /* 0x000fe2000c101904 */
[----:B------:R-:W-:Y:S05]  /*0100*/  EXIT ;  /* 0x000000000000794d */ /* 0x000fea0003800000 */
.L_x_88:
        /* <DEDUP_REMOVED lines=15> */
.L_x_200:


//--------------------- .text._Z11relu_kernelPfS_i --------------------------
	.section	.text._Z11relu_kernelPfS_i,"ax",@progbits
	.align	128
        .global         _Z11relu_kernelPfS_i
        .type           _Z11relu_kernelPfS_i,@function
        .size           _Z11relu_kernelPfS_i,(.L_x_201 - _Z11relu_kernelPfS_i)
        .other          _Z11relu_kernelPfS_i,@"STO_CUDA_ENTRY STV_DEFAULT"
_Z11relu_kernelPfS_i:
.text._Z11relu_kernelPfS_i:
        /* <DEDUP_REMOVED lines=14> */
[----:B---3--:R-:W-:-:S05]  /*00e0*/  FMNMX R7, RZ, R2, !PT ;  /* 0x00000002ff077209 */ /* 0x008fca0007800000 */
[----:B------:R-:W-:Y:S01]  /*00f0*/  STG.E desc[UR4][R4.64], R7 ;  /* 0x0000000704007986 */ /* 0x000fe2000c101904 */
[----:B------:R-:W-:Y:S05]  /*0100*/  EXIT ;  /* 0x000000000000794d */ /* 0x000fea0003800000 */
.L_x_89:
        /* <DEDUP_REMOVED lines=15> */
.L_x_201:


//--------------------- .text._Z12dtanh_kernelPfS_S_ --------------------------
	.section	.text._Z12dtanh_kernelPfS_S_,"ax",@progbits
	.align	128
        .global         _Z12dtanh_kernelPfS_S_
        .type           _Z12dtanh_kernelPfS_S_,@function
        .size           _Z12dtanh_kernelPfS_S_,(.L_x_202 - _Z12dtanh_kernelPfS_S_)
        .other          _Z12dtanh_kernelPfS_S_,@"STO_CUDA_ENTRY STV_DEFAULT"
_Z12dtanh_kernelPfS_S_:
.text._Z12dtanh_kernelPfS_S_:
        /* <DEDUP_REMOVED lines=12> */
[----:B------:R-:W3:Y:S01]  /*00c0*/  LDG.E R2, desc[UR4][R2.64] ;  /* 0x0000000402027981 */ /* 0x000ee2000c1e1900 */
[----:B--2---:R-:W-:-:S04]  /*00d0*/  FMUL R0, R6, R6 ;  /* 0x0000000606007220 */ /* 0x004fc80000400000 */
[----:B------:R-:W1:Y:S08]  /*00e0*/  F2F.F64.F32 R8, R0 ;  /* 0x0000000000087310 */ /* 0x000e700000201800 */
[----:B---3--:R-:W2:Y:S01]  /*00f0*/  F2F.F64.F32 R4, R2 ;  /* 0x0000000200047310 */ /* 0x008ea20000201800 */
[----:B-1----:R-:W-:-:S08]  /*0100*/  DADD R8, -R8, 1 ;  /* 0x3ff0000008087429 */ /* 0x002fd00000000100 */
[----:B--2---:R-:W-:Y:S01]  /*0110*/  DMUL R4, R4, R8 ;  /* 0x0000000804047228 */ /* 0x004fe20000000000 */
[----:B0-----:R-:W-:-:S09]  /*0120*/  IMAD.WIDE R8, R13, 0x4, R10 ;  /* 0x000000040d087825 */ /* 0x001fd200078e020a */
[----:B------:R-:W0:Y:S02]  /*0130*/  F2F.F32.F64 R5, R4 ;  /* 0x0000000400057310 */ /* 0x000e240000301000 */
[----:B0-----:R-:W-:Y:S01]  /*0140*/  STG.E desc[UR4][R8.64], R5 ;  /* 0x0000000508007986 */ /* 0x001fe2000c101904 */
[----:B------:R-:W-:Y:S05]  /*0150*/  EXIT ;  /* 0x000000000000794d */ /* 0x000fea0003800000 */
.L_x_90:
        /* <DEDUP_REMOVED lines=10> */
.L_x_202:


//--------------------- .text._Z11tanh_kernelPfS_ --------------------------
	.section	.text._Z11tanh_kernelPfS_,"ax",@progbits
	.align	128
        .global         _Z11tanh_kernelPfS_
        .type           _Z11tanh_kernelPfS_,@function
        .size           _Z11tanh_kernelPfS_,(.L_x_203 - _Z11tanh_kernelPfS_)
        .other          _Z11tanh_kernelPfS_,@"STO_CUDA_ENTRY STV_DEFAULT"
_Z11tanh_kernelPfS_:
.text._Z11tanh_kernelPfS_:
        /* <DEDUP_REMOVED lines=8> */
[----:B--2---:R-:W-:-:S05]  /*0080*/  IMAD.WIDE R2, R7, 0x4, R2 ;  /* 0x0000000407027825 */ /* 0x004fca00078e0202 */
[----:B-1----:R3:W2:Y:S01]  /*0090*/  LDG.E R6, desc[UR4][R2.64] ;  /* 0x0000000402067981 */ /* 0x0026a2000c1e1900 */
[----:B------:R-:W-:Y:S01]  /*00a0*/  MOV R10, 0x3c80f082 ;  /* 0x3c80f082000a7802 */ /* 0x000fe20000000f00 */
[----:B------:R-:W-:Y:S02]  /*00b0*/  HFMA2 R9, -RZ, RZ, 1.875, 0 ;  /* 0x3f800000ff097431 */ /* 0x000fe400000001ff */
[----:B---3--:R-:W-:-:S04]  /*00c0*/  IMAD.WIDE R2, R7, 0x4, R4 ;  /* 0x0000000407027825 */ /* 0x008fc800078e0204 */
[C---:B--2---:R-:W-:Y:S01]  /*00d0*/  FMUL R0, |R6|.reuse, 2.8853900432586669922 ;  /* 0x4038aa3b06007820 */ /* 0x044fe20000400200 */
[C---:B------:R-:W-:Y:S01]  /*00e0*/  FMUL R11, R6.reuse, R6 ;  /* 0x00000006060b7220 */ /* 0x040fe20000400000 */
[C---:B------:R-:W-:Y:S02]  /*00f0*/  FSETP.GE.AND P1, PT, |R6|.reuse, 0.60000002384185791016, PT ;  /* 0x3f19999a0600780b */ /* 0x040fe40003f26200 */
[----:B------:R-:W-:Y:S01]  /*0100*/  FSETP.GE.AND P0, PT, |R6|, 9.010913848876953125, PT ;  /* 0x41102cb40600780b */ /* 0x000fe20003f06200 */
[C---:B------:R-:W-:Y:S01]  /*0110*/  FFMA R10, R11.reuse, R10, -0.052303962409496307373 ;  /* 0xbd563cae0b0a7423 */ /* 0x040fe2000000000a */
[----:B------:R-:W0:Y:S02]  /*0120*/  MUFU.EX2 R0, R0 ;  /* 0x0000000000007308 */ /* 0x000e240000000800 */
[----:B0-----:R-:W-:Y:S01]  /*0130*/  FADD R8, R0, 1 ;  /* 0x3f80000000087421 */ /* 0x001fe20000000000 */
[----:B------:R-:W-:-:S04]  /*0140*/  FFMA R0, R11, R10, 0.1331529766321182251 ;  /* 0x3e0859410b007423 */ /* 0x000fc8000000000a */
[C---:B------:R-:W-:Y:S01]  /*0150*/  FFMA R0, R11.reuse, R0, -0.33332768082618713379 ;  /* 0xbeaaa9ed0b007423 */ /* 0x040fe20000000000 */
[----:B------:R-:W0:Y:S03]  /*0160*/  MUFU.RCP R8, R8 ;  /* 0x0000000800087308 */ /* 0x000e260000001000 */
[----:B------:R-:W-:Y:S01]  /*0170*/  FFMA R11, R11, R0, RZ ;  /* 0x000000000b0b7223 */ /* 0x000fe200000000ff */
[----:B0-----:R-:W-:-:S05]  /*0180*/  FFMA R9, R8, -2, R9 ;  /* 0xc000000008097823 */ /* 0x001fca0000000009 */
[----:B------:R-:W-:-:S04]  /*0190*/  FSEL R9, R9, 1, !P0 ;  /* 0x3f80000009097808 */ /* 0x000fc80004000000 */
[--C-:B------:R-:W-:Y:S01]  /*01a0*/  LOP3.LUT R9, R9, 0x80000000, R6.reuse, 0xb8, !PT ;  /* 0x8000000009097812 */ /* 0x100fe200078eb806 */
[----:B------:R-:W-:-:S05]  /*01b0*/  @!P1 FFMA R9, R6, R11, R6 ;  /* 0x0000000b06099223 */ /* 0x000fca0000000006 */
[----:B------:R-:W-:Y:S01]  /*01c0*/  STG.E desc[UR4][R2.64], R9 ;  /* 0x0000000902007986 */ /* 0x000fe2000c101904 */
[----:B------:R-:W-:Y:S05]  /*01d0*/  EXIT ;  /* 0x000000000000794d */ /* 0x000fea0003800000 */
.L_x_91:
        /* <DEDUP_REMOVED lines=10> */
.L_x_203:


//--------------------- .text._Z15dsoftmax_kernelPfS_S_ --------------------------
	.section	.text._Z15dsoftmax_kernelPfS_S_,"ax",@progbits
	.align	128
        .global         _Z15dsoftmax_kernelPfS_S_
        .type           _Z15dsoftmax_kernelPfS_S_,@function
        .size           _Z15dsoftmax_kernelPfS_S_,(.L_x_204 - _Z15dsoftmax_kernelPfS_S_)
        .other          _Z15dsoftmax_kernelPfS_S_,@"STO_CUDA_ENTRY STV_DEFAULT"
_Z15dsoftmax_kernelPfS_S_:
.text._Z15dsoftmax_kernelPfS_S_:
        /* <DEDUP_REMOVED lines=13> */
.L_x_92:
        /* <DEDUP_REMOVED lines=11> */
.L_x_204:


//--------------------- .text._Z20softmax_naive_kernelPfS_ --------------------------
	.section	.text._Z20softmax_naive_kernelPfS_,"ax",@progbits
	.align	128
        .global         _Z20softmax_naive_kernelPfS_
        .type           _Z20softmax_naive_kernelPfS_,@function
        .size           _Z20softmax_naive_kernelPfS_,(.L_x_179 - _Z20softmax_naive_kernelPfS_)
        .other          _Z20softmax_naive_kernelPfS_,@"STO_CUDA_ENTRY STV_DEFAULT"
_Z20softmax_naive_kernelPfS_:
.text._Z20softmax_naive_kernelPfS_:
[----:B------:R-:W-:Y:S08]  /*0000*/  LDC R1, c[0x0][0x37c] ;  /* 0x0000df00ff017b82 */ /* 0x000ff00000000800 */
[----:B------:R-:W0:Y:S01]  /*0010*/  S2UR UR6, SR_CTAID.X ;  /* 0x00000000000679c3 */ /* 0x000e220000002500 */
[----:B------:R-:W1:Y:S07]  /*0020*/  LDCU.64 UR4, c[0x0][0x358] ;  /* 0x00006b00ff0477ac */ /* 0x000e6e0008000a00 */
[----:B------:R-:W0:Y:S08]  /*0030*/  LDC R0, c[0x0][0x360] ;  /* 0x0000d800ff007b82 */ /* 0x000e300000000800 */
[----:B------:R-:W2:Y:S01]  /*0040*/  LDC.64 R12, c[0x0][0x380] ;  /* 0x0000e000ff0c7b82 */ /* 0x000ea20000000a00 */
[----:B0-----:R-:W-:-:S04]  /*0050*/  IMAD R2, R0, UR6, RZ ;  /* 0x0000000600027c24 */ /* 0x001fc8000f8e02ff */
[----:B--2---:R-:W-:-:S06]  /*0060*/  IMAD.WIDE.U32 R20, R2, 0x4, R12 ;  /* 0x0000000402147825 */ /* 0x004fcc00078e000c */
[----:B-1----:R0:W5:Y:S01]  /*0070*/  LDG.E R20, desc[UR4][R20.64] ;  /* 0x0000000414147981 */ /* 0x002162000c1e1900 */
[----:B------:R-:W-:-:S13]  /*0080*/  ISETP.GE.U32.AND P0, PT, R0, 0x2, PT ;  /* 0x000000020000780c */ /* 0x000fda0003f06070 */
[----:B0-----:R-:W-:Y:S05]  /*0090*/  @!P0 BRA `(.L_x_93) ;  /* 0x0000000800208947 */ /* 0x001fea0003800000 */
[----:B------:R-:W-:Y:S01]  /*00a0*/  IADD3 R3, PT, PT, R0, -0x2, RZ ;  /* 0xfffffffe00037810 */ /* 0x000fe20007ffe0ff */
[----:B------:R-:W-:-:S03]  /*00b0*/  HFMA2 R5, -RZ, RZ, 0, 5.9604644775390625e-08 ;  /* 0x00000001ff057431 */ /* 0x000fc600000001ff */
[----:B------:R-:W-:Y:S01]  /*00c0*/  ISETP.GE.U32.AND P0, PT, R3, 0xf, PT ;  /* 0x0000000f0300780c */ /* 0x000fe20003f06070 */
[----:B------:R-:W-:-:S05]  /*00d0*/  VIADD R3, R0, 0xffffffff ;  /* 0xffffffff00037836 */ /* 0x000fca0000000000 */
[----:B------:R-:W-:-:S07]  /*00e0*/  LOP3.LUT R4, R3, 0xf, RZ, 0xc0, !PT ;  /* 0x0000000f03047812 */ /* 0x000fce00078ec0ff */
[----:B------:R-:W-:Y:S05]  /*00f0*/  @!P0 BRA `(.L_x_94) ;  /* 0x0000000400048947 */ /* 0x000fea0003800000 */
[----:B------:R-:W-:Y:S01]  /*0100*/  LOP3.LUT R9, R3, 0xfffffff0, RZ, 0xc0, !PT ;  /* 0xfffffff003097812 */ /* 0x000fe200078ec0ff */
[----:B------:R-:W-:Y:S01]  /*0110*/  IMAD.MOV.U32 R6, RZ, RZ, 0x8 ;  /* 0x00000008ff067424 */ /* 0x000fe200078e00ff */
[----:B------:R-:W-:-:S03]  /*0120*/  MOV R7, R2 ;  /* 0x0000000200077202 */ /* 0x000fc60000000f00 */
[----:B------:R-:W-:-:S07]  /*0130*/  IMAD.MOV R9, RZ, RZ, -R9 ;  /* 0x000000ffff097224 */ /* 0x000fce00078e0a09 */
.L_x_95:
[C---:B------:R-:W-:Y:S01]  /*0140*/  IADD3 R11, PT, PT, R7.reuse, 0x1, RZ ;  /* 0x00000001070b7810 */ /* 0x040fe20007ffe0ff */
[----:B------:R-:W-:-:S04]  /*0150*/  VIADD R15, R7, 0x2 ;  /* 0x00000002070f7836 */ /* 0x000fc80000000000 */
[----:B------:R-:W-:-:S04]  /*0160*/  IMAD.WIDE.U32 R10, R11, 0x4, R12 ;  /* 0x000000040b0a7825 */ /* 0x000fc800078e000c */
[--C-:B------:R-:W-:Y:S01]  /*0170*/  IMAD.WIDE.U32 R14, R15, 0x4, R12.reuse ;  /* 0x000000040f0e7825 */ /* 0x100fe200078e000c */
[----:B------:R-:W2:Y:S04]  /*0180*/  LDG.E R19, desc[UR4][R10.64] ;  /* 0x000000040a137981 */ /* 0x000ea8000c1e1900 */
[----:B------:R0:W2:Y:S01]  /*0190*/  LDG.E R18, desc[UR4][R14.64] ;  /* 0x000000040e127981 */ /* 0x0000a2000c1e1900 */
[C---:B------:R-:W-:Y:S01]  /*01a0*/  IADD3 R27, PT, PT, R7.reuse, 0x3, RZ ;  /* 0x00000003071b7810 */ /* 0x040fe20007ffe0ff */
[C---:B------:R-:W-:Y:S01]  /*01b0*/  VIADD R23, R7.reuse, 0x4 ;  /* 0x0000000407177836 */ /* 0x040fe20000000000 */
[C---:B------:R-:W-:Y:S01]  /*01c0*/  IADD3 R21, PT, PT, R7.reuse, 0x7, RZ ;  /* 0x0000000707157810 */ /* 0x040fe20007ffe0ff */
[C---:B------:R-:W-:Y:S01]  /*01d0*/  VIADD R17, R7.reuse, 0x6 ;  /* 0x0000000607117836 */ /* 0x040fe20000000000 */
[----:B------:R-:W-:Y:S01]  /*01e0*/  IADD3 R29, PT, PT, R7, 0x5, RZ ;  /* 0x00000005071d7810 */ /* 0x000fe20007ffe0ff */
[----:B------:R-:W-:-:S04]  /*01f0*/  IMAD.WIDE.U32 R26, R27, 0x4, R12 ;  /* 0x000000041b1a7825 */ /* 0x000fc800078e000c */
[--C-:B------:R-:W-:Y:S01]  /*0200*/  IMAD.WIDE.U32 R22, R23, 0x4, R12.reuse ;  /* 0x0000000417167825 */ /* 0x100fe200078e000c */
[----:B------:R1:W3:Y:S03]  /*0210*/  LDG.E R8, desc[UR4][R26.64] ;  /* 0x000000041a087981 */ /* 0x0002e6000c1e1900 */
[--C-:B------:R-:W-:Y:S01]  /*0220*/  IMAD.WIDE.U32 R16, R17, 0x4, R12.reuse ;  /* 0x0000000411107825 */ /* 0x100fe200078e000c */
[----:B------:R-:W3:Y:S03]  /*0230*/  LDG.E R5, desc[UR4][R22.64] ;  /* 0x0000000416057981 */ /* 0x000ee6000c1e1900 */
[----:B0-----:R-:W-:Y:S01]  /*0240*/  VIADD R15, R7, 0x8 ;  /* 0x00000008070f7836 */ /* 0x001fe20000000000 */
[----:B------:R0:W4:Y:S01]  /*0250*/  LDG.E R24, desc[UR4][R16.64] ;  /* 0x0000000410187981 */ /* 0x000122000c1e1900 */
[----:B------:R-:W-:Y:S01]  /*0260*/  IMAD.WIDE.U32 R10, R21, 0x4, R12 ;  /* 0x00000004150a7825 */ /* 0x000fe200078e000c */
[----:B-1----:R-:W-:-:S03]  /*0270*/  IADD3 R27, PT, PT, R7, 0x9, RZ ;  /* 0x00000009071b7810 */ /* 0x002fc60007ffe0ff */
[----:B------:R-:W-:Y:S02]  /*0280*/  VIADD R21, R7, 0xa ;  /* 0x0000000a07157836 */ /* 0x000fe40000000000 */
[--C-:B------:R-:W-:Y:S01]  /*0290*/  IMAD.WIDE.U32 R28, R29, 0x4, R12.reuse ;  /* 0x000000041d1c7825 */ /* 0x100fe200078e000c */
[----:B------:R-:W4:Y:S01]  /*02a0*/  LDG.E R11, desc[UR4][R10.64] ;  /* 0x000000040a0b7981 */ /* 0x000f22000c1e1900 */
[----:B0-----:R-:W-:Y:S02]  /*02b0*/  IADD3 R17, PT, PT, R7, 0xb, RZ ;  /* 0x0000000b07117810 */ /* 0x001fe40007ffe0ff */
[--C-:B------:R-:W-:Y:S01]  /*02c0*/  IMAD.WIDE.U32 R14, R15, 0x4, R12.reuse ;  /* 0x000000040f0e7825 */ /* 0x100fe200078e000c */
[----:B------:R-:W4:Y:S03]  /*02d0*/  LDG.E R25, desc[UR4][R28.64] ;  /* 0x000000041c197981 */ /* 0x000f26000c1e1900 */
[--C-:B------:R-:W-:Y:S01]  /*02e0*/  IMAD.WIDE.U32 R26, R27, 0x4, R12.reuse ;  /* 0x000000041b1a7825 */ /* 0x100fe200078e000c */
[----:B------:R0:W4:Y:S03]  /*02f0*/  LDG.E R10, desc[UR4][R14.64] ;  /* 0x000000040e0a7981 */ /* 0x000126000c1e1900 */
[----:B------:R-:W-:-:S02]  /*0300*/  IMAD.WIDE.U32 R22, R21, 0x4, R12 ;  /* 0x0000000415167825 */ /* 0x000fc400078e000c */
[----:B------:R-:W4:Y:S02]  /*0310*/  LDG.E R26, desc[UR4][R26.64] ;  /* 0x000000041a1a7981 */ /* 0x000f24000c1e1900 */
[----:B------:R-:W-:Y:S02]  /*0320*/  VIADD R21, R7, 0xc ;  /* 0x0000000c07157836 */ /* 0x000fe40000000000 */
[----:B0-----:R-:W-:-:S04]  /*0330*/  IMAD.WIDE.U32 R14, R17, 0x4, R12 ;  /* 0x00000004110e7825 */ /* 0x001fc800078e000c */
[----:B------:R-:W-:Y:S01]  /*0340*/  IMAD.WIDE.U32 R16, R21, 0x4, R12 ;  /* 0x0000000415107825 */ /* 0x000fe200078e000c */
[C---:B------:R-:W-:Y:S01]  /*0350*/  IADD3 R21, PT, PT, R7.reuse, 0xd, RZ ;  /* 0x0000000d07157810 */ /* 0x040fe20007ffe0ff */
[----:B------:R0:W4:Y:S04]  /*0360*/  LDG.E R27, desc[UR4][R22.64] ;  /* 0x00000004161b7981 */ /* 0x000128000c1e1900 */
[----:B------:R1:W4:Y:S04]  /*0370*/  LDG.E R28, desc[UR4][R14.64] ;  /* 0x000000040e1c7981 */ /* 0x000328000c1e1900 */
[----:B------:R-:W4:Y:S01]  /*0380*/  LDG.E R17, desc[UR4][R16.64] ;  /* 0x0000000410117981 */ /* 0x000f22000c1e1900 */
[C---:B0-----:R-:W-:Y:S01]  /*0390*/  VIADD R23, R7.reuse, 0xe ;  /* 0x0000000e07177836 */ /* 0x041fe20000000000 */
[C---:B-1----:R-:W-:Y:S01]  /*03a0*/  IADD3 R15, PT, PT, R7.reuse, 0xf, RZ ;  /* 0x0000000f070f7810 */ /* 0x042fe20007ffe0ff */
[----:B------:R-:W-:-:S04]  /*03b0*/  VIADD R7, R7, 0x10 ;  /* 0x0000001007077836 */ /* 0x000fc80000000000 */
[----:B------:R-:W-:-:S06]  /*03c0*/  IMAD.WIDE.U32 R14, R15, 0x4, R12 ;  /* 0x000000040f0e7825 */ /* 0x000fcc00078e000c */
[----:B------:R-:W4:Y:S01]  /*03d0*/  LDG.E R14, desc[UR4][R14.64] ;  /* 0x000000040e0e7981 */ /* 0x000f22000c1e1900 */
[----:B--2--5:R-:W-:Y:S01]  /*03e0*/  FMNMX3 R29, R20, R19, R18, !PT ;  /* 0x00000013141d7276 */ /* 0x024fe20007800012 */
[----:B------:R-:W-:-:S04]  /*03f0*/  IMAD.WIDE.U32 R18, R21, 0x4, R12 ;  /* 0x0000000415127825 */ /* 0x000fc800078e000c */
[--C-:B------:R-:W-:Y:S02]  /*0400*/  IMAD.WIDE.U32 R20, R23, 0x4, R12.reuse ;  /* 0x0000000417147825 */ /* 0x100fe400078e000c */
[----:B------:R-:W2:Y:S02]  /*0410*/  LDG.E R18, desc[UR4][R18.64] ;  /* 0x0000000412127981 */ /* 0x000ea4000c1e1900 */
[----:B------:R-:W-:Y:S02]  /*0420*/  IMAD.WIDE.U32 R22, R7, 0x4, R12 ;  /* 0x0000000407167825 */ /* 0x000fe400078e000c */
[----:B------:R-:W2:Y:S04]  /*0430*/  LDG.E R21, desc[UR4][R20.64] ;  /* 0x0000000414157981 */ /* 0x000ea8000c1e1900 */
[----:B------:R-:W2:Y:S01]  /*0440*/  LDG.E R23, desc[UR4][R22.64] ;  /* 0x0000000416177981 */ /* 0x000ea2000c1e1900 */
[----:B---3--:R-:W-:-:S02]  /*0450*/  FMNMX3 R5, R29, R8, R5, !PT ;  /* 0x000000081d057276 */ /* 0x008fc40007800005 */
[----:B------:R-:W-:-:S04]  /*0460*/  IADD3 R9, PT, PT, R9, 0x10, RZ ;  /* 0x0000001009097810 */ /* 0x000fc80007ffe0ff */
[----:B------:R-:W-:Y:S02]  /*0470*/  ISETP.NE.AND P0, PT, R9, RZ, PT ;  /* 0x000000ff0900720c */ /* 0x000fe40003f05270 */
[----:B----4-:R-:W-:-:S04]  /*0480*/  FMNMX3 R5, R5, R25, R24, !PT ;  /* 0x0000001905057276 */ /* 0x010fc80007800018 */
[----:B------:R-:W-:Y:S02]  /*0490*/  FMNMX3 R5, R5, R11, R10, !PT ;  /* 0x0000000b05057276 */ /* 0x000fe4000780000a */
[----:B------:R-:W-:Y:S02]  /*04a0*/  IADD3 R6, PT, PT, R6, 0x10, RZ ;  /* 0x0000001006067810 */ /* 0x000fe40007ffe0ff */
[----:B------:R-:W-:-:S04]  /*04b0*/  FMNMX3 R5, R5, R26, R27, !PT ;  /* 0x0000001a05057276 */ /* 0x000fc8000780001b */
[----:B------:R-:W-:-:S04]  /*04c0*/  FMNMX3 R5, R5, R28, R17, !PT ;  /* 0x0000001c05057276 */ /* 0x000fc80007800011 */
[----:B--2---:R-:W-:-:S04]  /*04d0*/  FMNMX3 R5, R5, R18, R21, !PT ;  /* 0x0000001205057276 */ /* 0x004fc80007800015 */
[----:B------:R-:W-:Y:S01]  /*04e0*/  FMNMX3 R20, R5, R14, R23, !PT ;  /* 0x0000000e05147276 */ /* 0x000fe20007800017 */
[----:B------:R-:W-:Y:S06]  /*04f0*/  @P0 BRA `(.L_x_95) ;  /* 0xfffffffc00100947 */ /* 0x000fec000383ffff */
[----:B------:R-:W-:-:S07]  /*0500*/  VIADD R5, R6, 0xfffffff9 ;  /* 0xfffffff906057836 */ /* 0x000fce0000000000 */
.L_x_94:
[----:B------:R-:W-:-:S13]  /*0510*/  ISETP.NE.AND P0, PT, R4, RZ, PT ;  /* 0x000000ff0400720c */ /* 0x000fda0003f05270 */
[----:B------:R-:W-:Y:S05]  /*0520*/  @!P0 BRA `(.L_x_93) ;  /* 0x0000000000fc8947 */ /* 0x000fea0003800000 */
[----:B------:R-:W-:Y:S02]  /*0530*/  ISETP.GE.U32.AND P0, PT, R4, 0x8, PT ;  /* 0x000000080400780c */ /* 0x000fe40003f06070 */
[----:B------:R-:W-:-:S04]  /*0540*/  LOP3.LUT R21, R3, 0x7, RZ, 0xc0, !PT ;  /* 0x0000000703157812 */ /* 0x000fc800078ec0ff */
[----:B------:R-:W-:-:S07]  /*0550*/  ISETP.NE.AND P1, PT, R21, RZ, PT ;  /* 0x000000ff1500720c */ /* 0x000fce0003f25270 */
[----:B------:R-:W-:Y:S06]  /*0560*/  @!P0 BRA `(.L_x_96) ;  /* 0x0000000000748947 */ /* 0x000fec0003800000 */
[----:B------:R-:W-:-:S04]  /*0570*/  IADD3 R7, PT, PT, R2, R5, RZ ;  /* 0x0000000502077210 */ /* 0x000fc80007ffe0ff */
[C---:B------:R-:W-:Y:S01]  /*0580*/  IADD3 R15, PT, PT, R7.reuse, 0x1, RZ ;  /* 0x00000001070f7810 */ /* 0x040fe20007ffe0ff */
[C---:B------:R-:W-:Y:S01]  /*0590*/  VIADD R11, R7.reuse, 0x2 ;  /* 0x00000002070b7836 */ /* 0x040fe20000000000 */
[C---:B------:R-:W-:Y:S01]  /*05a0*/  IADD3 R17, PT, PT, R7.reuse, 0x3, RZ ;  /* 0x0000000307117810 */ /* 0x040fe20007ffe0ff */
[C---:B------:R-:W-:Y:S01]  /*05b0*/  IMAD.WIDE.U32 R18, R7.reuse, 0x4, R12 ;  /* 0x0000000407127825 */ /* 0x040fe200078e000c */
[----:B------:R-:W-:-:S03]  /*05c0*/  IADD3 R9, PT, PT, R7, 0x4, RZ ;  /* 0x0000000407097810 */ /* 0x000fc60007ffe0ff */
[--C-:B------:R-:W-:Y:S01]  /*05d0*/  IMAD.WIDE.U32 R14, R15, 0x4, R12.reuse ;  /* 0x000000040f0e7825 */ /* 0x100fe200078e000c */
[----:B------:R-:W-:Y:S01]  /*05e0*/  IADD3 R25, PT, PT, R7, 0x6, RZ ;  /* 0x0000000607197810 */ /* 0x000fe20007ffe0ff */
[----:B------:R-:W2:Y:S02]  /*05f0*/  LDG.E R19, desc[UR4][R18.64] ;  /* 0x0000000412137981 */ /* 0x000ea4000c1e1900 */
[--C-:B------:R-:W-:Y:S01]  /*0600*/  IMAD.WIDE.U32 R10, R11, 0x4, R12.reuse ;  /* 0x000000040b0a7825 */ /* 0x100fe200078e000c */
[C---:B------:R-:W-:Y:S01]  /*0610*/  IADD3 R27, PT, PT, R7.reuse, 0x7, RZ ;  /* 0x00000007071b7810 */ /* 0x040fe20007ffe0ff */
[----:B------:R0:W2:Y:S02]  /*0620*/  LDG.E R4, desc[UR4][R14.64] ;  /* 0x000000040e047981 */ /* 0x0000a4000c1e1900 */
[----:B------:R-:W-:Y:S02]  /*0630*/  VIADD R23, R7, 0x5 ;  /* 0x0000000507177836 */ /* 0x000fe40000000000 */
[--C-:B------:R-:W-:Y:S01]  /*0640*/  IMAD.WIDE.U32 R16, R17, 0x4, R12.reuse ;  /* 0x0000000411107825 */ /* 0x100fe200078e000c */
[----:B------:R-:W3:Y:S03]  /*0650*/  LDG.E R10, desc[UR4][R10.64] ;  /* 0x000000040a0a7981 */ /* 0x000ee6000c1e1900 */
[----:B------:R-:W-:-:S02]  /*0660*/  IMAD.WIDE.U32 R8, R9, 0x4, R12 ;  /* 0x0000000409087825 */ /* 0x000fc400078e000c */
[----:B------:R-:W3:Y:S02]  /*0670*/  LDG.E R16, desc[UR4][R16.64] ;  /* 0x0000000410107981 */ /* 0x000ee4000c1e1900 */
[--C-:B------:R-:W-:Y:S02]  /*0680*/  IMAD.WIDE.U32 R6, R23, 0x4, R12.reuse ;  /* 0x0000000417067825 */ /* 0x100fe400078e000c */
[----:B------:R-:W4:Y:S02]  /*0690*/  LDG.E R9, desc[UR4][R8.64] ;  /* 0x0000000408097981 */ /* 0x000f24000c1e1900 */
[--C-:B------:R-:W-:Y:S02]  /*06a0*/  IMAD.WIDE.U32 R22, R25, 0x4, R12.reuse ;  /* 0x0000000419167825 */ /* 0x100fe400078e000c */
[----:B------:R-:W4:Y:S02]  /*06b0*/  LDG.E R6, desc[UR4][R6.64] ;  /* 0x0000000406067981 */ /* 0x000f24000c1e1900 */
[----:B0-----:R-:W-:-:S02]  /*06c0*/  IMAD.WIDE.U32 R14, R27, 0x4, R12 ;  /* 0x000000041b0e7825 */ /* 0x001fc400078e000c */
[----:B------:R-:W4:Y:S04]  /*06d0*/  LDG.E R23, desc[UR4][R22.64] ;  /* 0x0000000416177981 */ /* 0x000f28000c1e1900 */
[----:B------:R-:W4:Y:S01]  /*06e0*/  LDG.E R14, desc[UR4][R14.64] ;  /* 0x000000040e0e7981 */ /* 0x000f22000c1e1900 */
[----:B------:R-:W-:Y:S01]  /*06f0*/  VIADD R5, R5, 0x8 ;  /* 0x0000000805057836 */ /* 0x000fe20000000000 */
[----:B--2--5:R-:W-:-:S04]  /*0700*/  FMNMX3 R19, R20, R19, R4, !PT ;  /* 0x0000001314137276 */ /* 0x024fc80007800004 */
[----:B---3--:R-:W-:-:S04]  /*0710*/  FMNMX3 R10, R19, R10, R16, !PT ;  /* 0x0000000a130a7276 */ /* 0x008fc80007800010 */
[----:B----4-:R-:W-:-:S04]  /*0720*/  FMNMX3 R10, R10, R9, R6, !PT ;  /* 0x000000090a0a7276 */ /* 0x010fc80007800006 */
[----:B------:R-:W-:-:S07]  /*0730*/  FMNMX3 R20, R10, R23, R14, !PT ;  /* 0x000000170a147276 */ /* 0x000fce000780000e */
.L_x_96:
[----:B------:R-:W-:Y:S05]  /*0740*/  @!P1 BRA `(.L_x_93) ;  /* 0x0000000000749947 */ /* 0x000fea0003800000 */
[----:B------:R-:W-:Y:S02]  /*0750*/  ISETP.GE.U32.AND P0, PT, R21, 0x4, PT ;  /* 0x000000041500780c */ /* 0x000fe40003f06070 */
[----:B------:R-:W-:-:S04]  /*0760*/  LOP3.LUT R3, R3, 0x3, RZ, 0xc0, !PT ;  /* 0x0000000303037812 */ /* 0x000fc800078ec0ff */
[----:B------:R-:W-:-:S07]  /*0770*/  ISETP.NE.AND P1, PT, R3, RZ, PT ;  /* 0x000000ff0300720c */ /* 0x000fce0003f25270 */
[----:B------:R-:W-:Y:S06]  /*0780*/  @!P0 BRA `(.L_x_97) ;  /* 0x00000000003c8947 */ /* 0x000fec0003800000 */
[----:B------:R-:W-:-:S04]  /*0790*/  IADD3 R9, PT, PT, R2, R5, RZ ;  /* 0x0000000502097210 */ /* 0x000fc80007ffe0ff */
[C---:B------:R-:W-:Y:S01]  /*07a0*/  IADD3 R11, PT, PT, R9.reuse, 0x1, RZ ;  /* 0x00000001090b7810 */ /* 0x040fe20007ffe0ff */
[C---:B------:R-:W-:Y:S01]  /*07b0*/  IMAD.WIDE.U32 R6, R9.reuse, 0x4, R12 ;  /* 0x0000000409067825 */ /* 0x040fe200078e000c */
[----:B------:R-:W-:-:S03]  /*07c0*/  IADD3 R17, PT, PT, R9, 0x3, RZ ;  /* 0x0000000309117810 */ /* 0x000fc60007ffe0ff */
[----:B------:R-:W-:Y:S02]  /*07d0*/  VIADD R15, R9, 0x2 ;  /* 0x00000002090f7836 */ /* 0x000fe40000000000 */
[--C-:B------:R-:W-:Y:S01]  /*07e0*/  IMAD.WIDE.U32 R8, R11, 0x4, R12.reuse ;  /* 0x000000040b087825 */ /* 0x100fe200078e000c */
[----:B------:R-:W2:Y:S03]  /*07f0*/  LDG.E R7, desc[UR4][R6.64] ;  /* 0x0000000406077981 */ /* 0x000ea6000c1e1900 */
[--C-:B------:R-:W-:Y:S02]  /*0800*/  IMAD.WIDE.U32 R10, R15, 0x4, R12.reuse ;  /* 0x000000040f0a7825 */ /* 0x100fe400078e000c */
[----:B------:R-:W2:Y:S02]  /*0810*/  LDG.E R8, desc[UR4][R8.64] ;  /* 0x0000000408087981 */ /* 0x000ea4000c1e1900 */
[----:B------:R-:W-:-:S02]  /*0820*/  IMAD.WIDE.U32 R14, R17, 0x4, R12 ;  /* 0x00000004110e7825 */ /* 0x000fc400078e000c */
[----:B------:R-:W3:Y:S04]  /*0830*/  LDG.E R11, desc[UR4][R10.64] ;  /* 0x000000040a0b7981 */ /* 0x000ee8000c1e1900 */
[----:B------:R-:W3:Y:S01]  /*0840*/  LDG.E R14, desc[UR4][R14.64] ;  /* 0x000000040e0e7981 */ /* 0x000ee2000c1e1900 */
[----:B------:R-:W-:Y:S02]  /*0850*/  IADD3 R5, PT, PT, R5, 0x4, RZ ;  /* 0x0000000405057810 */ /* 0x000fe40007ffe0ff */
[----:B--2--5:R-:W-:-:S04]  /*0860*/  FMNMX3 R20, R20, R7, R8, !PT ;  /* 0x0000000714147276 */ /* 0x024fc80007800008 */
[----:B---3--:R-:W-:-:S07]  /*0870*/  FMNMX3 R20, R20, R11, R14, !PT ;  /* 0x0000000b14147276 */ /* 0x008fce000780000e */
.L_x_97:
[----:B------:R-:W-:Y:S05]  /*0880*/  @!P1 BRA `(.L_x_93) ;  /* 0x0000000000249947 */ /* 0x000fea0003800000 */
[----:B------:R-:W-:Y:S01]  /*0890*/  IMAD.IADD R7, R2, 0x1, R5 ;  /* 0x0000000102077824 */ /* 0x000fe200078e0205 */
[----:B------:R-:W-:-:S07]  /*08a0*/  IADD3 R3, PT, PT, -R3, RZ, RZ ;  /* 0x000000ff03037210 */ /* 0x000fce0007ffe1ff */
.L_x_98:
[----:B------:R-:W-:-:S06]  /*08b0*/  IMAD.WIDE.U32 R4, R7, 0x4, R12 ;  /* 0x0000000407047825 */ /* 0x000fcc00078e000c */
[----:B------:R-:W2:Y:S01]  /*08c0*/  LDG.E R5, desc[UR4][R4.64] ;  /* 0x0000000404057981 */ /* 0x000ea2000c1e1900 */
[----:B------:R-:W-:Y:S01]  /*08d0*/  IADD3 R3, PT, PT, R3, 0x1, RZ ;  /* 0x0000000103037810 */ /* 0x000fe20007ffe0ff */
[----:B------:R-:W-:-:S03]  /*08e0*/  VIADD R7, R7, 0x1 ;  /* 0x0000000107077836 */ /* 0x000fc60000000000 */
[----:B------:R-:W-:Y:S02]  /*08f0*/  ISETP.NE.AND P0, PT, R3, RZ, PT ;  /* 0x000000ff0300720c */ /* 0x000fe40003f05270 */
[----:B--2--5:R-:W-:-:S11]  /*0900*/  FMNMX R20, R5, R20, !PT ;  /* 0x0000001405147209 */ /* 0x024fd60007800000 */
[----:B------:R-:W-:Y:S05]  /*0910*/  @P0 BRA `(.L_x_98) ;  /* 0xfffffffc00e40947 */ /* 0x000fea000383ffff */
.L_x_93:
[----:B------:R-:W0:Y:S01]  /*0920*/  S2R R15, SR_TID.X ;  /* 0x00000000000f7919 */ /* 0x000e220000002100 */
[----:B------:R-:W-:Y:S01]  /*0930*/  BAR.SYNC.DEFER_BLOCKING 0x0 ;  /* 0x0000000000007b1d */ /* 0x000fe20000010000 */
[----:B0-----:R-:W-:-:S05]  /*0940*/  IADD3 R15, PT, PT, R2, R15, RZ ;  /* 0x0000000f020f7210 */ /* 0x001fca0007ffe0ff */
[C---:B------:R-:W-:Y:S01]  /*0950*/  IMAD.WIDE R4, R15.reuse, 0x4, R12 ;  /* 0x000000040f047825 */ /* 0x040fe200078e020c */
[----:B------:R-:W-:Y:S01]  /*0960*/  MOV R3, 0x3bbb989d ;  /* 0x3bbb989d00037802 */ /* 0x000fe20000000f00 */
[----:B------:R-:W0:Y:S04]  /*0970*/  LDC.64 R12, c[0x0][0x388] ;  /* 0x0000e200ff0c7b82 */ /* 0x000e280000000a00 */
[----:B------:R-:W2:Y:S01]  /*0980*/  LDG.E R5, desc[UR4][R4.64] ;  /* 0x0000000404057981 */ /* 0x000ea2000c1e1900 */
[----:B------:R-:W-:Y:S01]  /*0990*/  IMAD.MOV.U32 R6, RZ, RZ, 0x437c0000 ;  /* 0x437c0000ff067424 */ /* 0x000fe200078e00ff */
[----:B------:R-:W-:Y:S01]  /*09a0*/  ISETP.GE.U32.AND P0, PT, R0, 0x10, PT ;  /* 0x000000100000780c */ /* 0x000fe20003f06070 */
[----:B------:R-:W-:Y:S02]  /*09b0*/  HFMA2 R16, -RZ, RZ, 0, 0 ;  /* 0x00000000ff107431 */ /* 0x000fe400000001ff */
[----:B0-----:R-:W-:-:S04]  /*09c0*/  IMAD.WIDE R14, R15, 0x4, R12 ;  /* 0x000000040f0e7825 */ /* 0x001fc800078e020c */
[----:B--2--5:R-:W-:Y:S01]  /*09d0*/  FADD R20, R5, -R20 ;  /* 0x8000001405147221 */ /* 0x024fe20000000000 */
[----:B------:R-:W-:-:S03]  /*09e0*/  IMAD.MOV.U32 R5, RZ, RZ, RZ ;  /* 0x000000ffff057224 */ /* 0x000fc600078e00ff */
[----:B------:R-:W-:-:S04]  /*09f0*/  FFMA.SAT R3, R20, R3, 0.5 ;  /* 0x3f00000014037423 */ /* 0x000fc80000002003 */
[----:B------:R-:W-:-:S04]  /*0a00*/  FFMA.RM R3, R3, R6, 12582913 ;  /* 0x4b40000103037423 */ /* 0x000fc80000004006 */
[C---:B------:R-:W-:Y:S01]  /*0a10*/  FADD R7, R3.reuse, -12583039 ;  /* 0xcb40007f03077421 */ /* 0x040fe20000000000 */
[----:B------:R-:W-:-:S03]  /*0a20*/  SHF.L.U32 R3, R3, 0x17, RZ ;  /* 0x0000001703037819 */ /* 0x000fc600000006ff */
[----:B------:R-:W-:-:S04]  /*0a30*/  FFMA R7, R20, 1.4426950216293334961, -R7 ;  /* 0x3fb8aa3b14077823 */ /* 0x000fc80000000807 */
[----:B------:R-:W-:-:S04]  /*0a40*/  FFMA R7, R20, 1.925963033500011079e-08, R7 ;  /* 0x32a5706014077823 */ /* 0x000fc80000000007 */
[----:B------:R-:W0:Y:S02]  /*0a50*/  MUFU.EX2 R6, R7 ;  /* 0x0000000700067308 */ /* 0x000e240000000800 */
[----:B0-----:R-:W-:Y:S01]  /*0a60*/  FMUL R9, R3, R6 ;  /* 0x0000000603097220 */ /* 0x001fe20000400000 */
[----:B------:R-:W-:-:S04]  /*0a70*/  LOP3.LUT R3, R0, 0xf, RZ, 0xc0, !PT ;  /* 0x0000000f00037812 */ /* 0x000fc800078ec0ff */
[----:B------:R0:W-:Y:S01]  /*0a80*/  STG.E desc[UR4][R14.64], R9 ;  /* 0x000000090e007986 */ /* 0x0001e2000c101904 */
[----:B------:R-:W-:Y:S01]  /*0a90*/  BAR.SYNC.DEFER_BLOCKING 0x0 ;  /* 0x0000000000007b1d */ /* 0x000fe20000010000 */
[----:B------:R-:W-:-:S05]  /*0aa0*/  ISETP.NE.AND P1, PT, R3, RZ, PT ;  /* 0x000000ff0300720c */ /* 0x000fca0003f25270 */
[----:B------:R-:W-:Y:S08]  /*0ab0*/  @!P0 BRA `(.L_x_99) ;  /* 0x0000000400208947 */ /* 0x000ff00003800000 */
[C---:B------:R-:W-:Y:S02]  /*0ac0*/  LOP3.LUT R8, R0.reuse, 0xfffffff0, RZ, 0xc0, !PT ;  /* 0xfffffff000087812 */ /* 0x040fe400078ec0ff */
[----:B------:R-:W-:Y:S02]  /*0ad0*/  LOP3.LUT R5, R0, 0x7f0, RZ, 0xc0, !PT ;  /* 0x000007f000057812 */ /* 0x000fe400078ec0ff */
[----:B------:R-:W-:Y:S01]  /*0ae0*/  IADD3 R6, PT, PT, R2, 0x7, RZ ;  /* 0x0000000702067810 */ /* 0x000fe20007ffe0ff */
[----:B------:R-:W-:Y:S01]  /*0af0*/  IMAD.MOV R8, RZ, RZ, -R8 ;  /* 0x000000ffff087224 */ /* 0x000fe200078e0a08 */
[----:B------:R-:W-:-:S07]  /*0b00*/  MOV R16, RZ ;  /* 0x000000ff00107202 */ /* 0x000fce0000000f00 */
.L_x_100:
[C---:B------:R-:W-:Y:S02]  /*0b10*/  IADD3 R19, PT, PT, R6.reuse, -0x7, RZ ;  /* 0xfffffff906137810 */ /* 0x040fe40007ffe0ff */
[----:B------:R-:W-:-:S03]  /*0b20*/  IADD3 R21, PT, PT, R6, -0x6, RZ ;  /* 0xfffffffa06157810 */ /* 0x000fc60007ffe0ff */
[----:B------:R-:W-:-:S04]  /*0b30*/  IMAD.WIDE.U32 R18, R19, 0x4, R12 ;  /* 0x0000000413127825 */ /* 0x000fc800078e000c */
[--C-:B------:R-:W-:Y:S02]  /*0b40*/  IMAD.WIDE.U32 R20, R21, 0x4, R12.reuse ;  /* 0x0000000415147825 */ /* 0x100fe400078e000c */
[----:B------:R1:W2:Y:S04]  /*0b50*/  LDG.E R19, desc[UR4][R18.64] ;  /* 0x0000000412137981 */ /* 0x0002a8000c1e1900 */
[----:B------:R3:W4:Y:S01]  /*0b60*/  LDG.E R17, desc[UR4][R20.64] ;  /* 0x0000000414117981 */ /* 0x000722000c1e1900 */
[C---:B------:R-:W-:Y:S01]  /*0b70*/  VIADD R11, R6.reuse, 0xfffffffb ;  /* 0xfffffffb060b7836 */ /* 0x040fe20000000000 */
[C---:B------:R-:W-:Y:S02]  /*0b80*/  IADD3 R29, PT, PT, R6.reuse, -0x4, RZ ;  /* 0xfffffffc061d7810 */ /* 0x040fe40007ffe0ff */
[C---:B------:R-:W-:Y:S01]  /*0b90*/  IADD3 R25, PT, PT, R6.reuse, -0x3, RZ ;  /* 0xfffffffd06197810 */ /* 0x040fe20007ffe0ff */
[----:B------:R-:W-:Y:S01]  /*0ba0*/  IMAD.WIDE.U32 R10, R11, 0x4, R12 ;  /* 0x000000040b0a7825 */ /* 0x000fe200078e000c */
[----:B------:R-:W-:-:S03]  /*0bb0*/  IADD3 R7, PT, PT, R6, -0x1, RZ ;  /* 0xffffffff06077810 */ /* 0x000fc60007ffe0ff */
[--C-:B------:R-:W-:Y:S01]  /*0bc0*/  IMAD.WIDE.U32 R28, R29, 0x4, R12.reuse ;  /* 0x000000041d1c7825 */ /* 0x100fe200078e000c */
[----:B------:R5:W4:Y:S03]  /*0bd0*/  LDG.E R4, desc[UR4][R10.64] ;  /* 0x000000040a047981 */ /* 0x000b26000c1e1900 */
[C---:B------:R-:W-:Y:S01]  /*0be0*/  VIADD R23, R6.reuse, 0xfffffffe ;  /* 0xfffffffe06177836 */ /* 0x040fe20000000000 */
[----:B0-----:R-:W4:Y:S01]  /*0bf0*/  LDG.E R9, desc[UR4][R28.64] ;  /* 0x000000041c097981 */ /* 0x001f22000c1e1900 */
[----:B------:R-:W-:Y:S01]  /*0c00*/  IMAD.WIDE.U32 R24, R25, 0x4, R12 ;  /* 0x0000000419187825 */ /* 0x000fe200078e000c */
[----:B-1----:R-:W-:-:S03]  /*0c10*/  IADD3 R18, PT, PT, R6, 0x1, RZ ;  /* 0x0000000106127810 */ /* 0x002fc60007ffe0ff */
[----:B------:R-:W-:-:S04]  /*0c20*/  IMAD.WIDE.U32 R22, R23, 0x4, R12 ;  /* 0x0000000417167825 */ /* 0x000fc800078e000c */
[--C-:B---3--:R-:W-:Y:S01]  /*0c30*/  IMAD.WIDE.U32 R20, R7, 0x4, R12.reuse ;  /* 0x0000000407147825 */ /* 0x108fe200078e000c */
[----:B------:R0:W3:Y:S04]  /*0c40*/  LDG.E R27, desc[UR4][R22.64] ;  /* 0x00000004161b7981 */ /* 0x0000e8000c1e1900 */
[----:B------:R1:W3:Y:S01]  /*0c50*/  LDG.E R7, desc[UR4][R24.64] ;  /* 0x0000000418077981 */ /* 0x0002e2000c1e1900 */
[----:B-----5:R-:W-:-:S03]  /*0c60*/  IMAD.WIDE.U32 R10, R6, 0x4, R12 ;  /* 0x00000004060a7825 */ /* 0x020fc600078e000c */
[----:B------:R5:W3:Y:S01]  /*0c70*/  LDG.E R26, desc[UR4][R20.64] ;  /* 0x00000004141a7981 */ /* 0x000ae2000c1e1900 */
[----:B0-----:R-:W-:-:S03]  /*0c80*/  IADD3 R23, PT, PT, R6, 0x3, RZ ;  /* 0x0000000306177810 */ /* 0x001fc60007ffe0ff */
[----:B------:R-:W3:Y:S01]  /*0c90*/  LDG.E R11, desc[UR4][R10.64] ;  /* 0x000000040a0b7981 */ /* 0x000ee2000c1e1900 */
[----:B-1----:R-:W-:-:S04]  /*0ca0*/  IMAD.WIDE.U32 R24, R18, 0x4, R12 ;  /* 0x0000000412187825 */ /* 0x002fc800078e000c */
[----:B------:R-:W-:-:S04]  /*0cb0*/  VIADD R18, R6, 0x2 ;  /* 0x0000000206127836 */ /* 0x000fc80000000000 */
[--C-:B------:R-:W-:Y:S01]  /*0cc0*/  IMAD.WIDE.U32 R28, R18, 0x4, R12.reuse ;  /* 0x00000004121c7825 */ /* 0x100fe200078e000c */
[----:B------:R-:W-:Y:S01]  /*0cd0*/  IADD3 R18, PT, PT, R6, 0x4, RZ ;  /* 0x0000000406127810 */ /* 0x000fe20007ffe0ff */
[----:B------:R0:W3:Y:S02]  /*0ce0*/  LDG.E R10, desc[UR4][R24.64] ;  /* 0x00000004180a7981 */ /* 0x0000e4000c1e1900 */
[--C-:B------:R-:W-:Y:S02]  /*0cf0*/  IMAD.WIDE.U32 R22, R23, 0x4, R12.reuse ;  /* 0x0000000417167825 */ /* 0x100fe400078e000c */
[----:B------:R-:W3:Y:S02]  /*0d00*/  LDG.E R28, desc[UR4][R28.64] ;  /* 0x000000041c1c7981 */ /* 0x000ee4000c1e1900 */
[----:B-----5:R-:W-:Y:S01]  /*0d10*/  IMAD.WIDE.U32 R20, R18, 0x4, R12 ;  /* 0x0000000412147825 */ /* 0x020fe200078e000c */
[----:B------:R-:W-:-:S05]  /*0d20*/  IADD3 R18, PT, PT, R6, 0x6, RZ ;  /* 0x0000000606127810 */ /* 0x000fca0007ffe0ff */
[----:B------:R-:W5:Y:S04]  /*0d30*/  LDG.E R20, desc[UR4][R20.64] ;  /* 0x0000000414147981 */ /* 0x000f68000c1e1900 */
[----:B------:R1:W5:Y:S01]  /*0d40*/  LDG.E R29, desc[UR4][R22.64] ;  /* 0x00000004161d7981 */ /* 0x000362000c1e1900 */
[----:B0-----:R-:W-:-:S05]  /*0d50*/  IADD3 R25, PT, PT, R6, 0x7, RZ ;  /* 0x0000000706197810 */ /* 0x001fca0007ffe0ff */
[----:B-1----:R-:W-:-:S04]  /*0d60*/  IMAD.WIDE.U32 R22, R25, 0x4, R12 ;  /* 0x0000000419167825 */ /* 0x002fc800078e000c */
[----:B------:R-:W-:Y:S02]  /*0d70*/  VIADD R25, R6, 0x8 ;  /* 0x0000000806197836 */ /* 0x000fe40000000000 */
[----:B------:R-:W5:Y:S02]  /*0d80*/  LDG.E R22, desc[UR4][R22.64] ;  /* 0x0000000416167981 */ /* 0x000f64000c1e1900 */
[----:B------:R-:W-:-:S06]  /*0d90*/  IMAD.WIDE.U32 R24, R25, 0x4, R12 ;  /* 0x0000000419187825 */ /* 0x000fcc00078e000c */
[----:B------:R-:W5:Y:S01]  /*0da0*/  LDG.E R24, desc[UR4][R24.64] ;  /* 0x0000000418187981 */ /* 0x000f62000c1e1900 */
[----:B--2---:R-:W-:Y:S01]  /*0db0*/  FADD R16, R19, R16 ;  /* 0x0000001013107221 */ /* 0x004fe20000000000 */
[----:B------:R-:W-:-:S03]  /*0dc0*/  VIADD R19, R6, 0x5 ;  /* 0x0000000506137836 */ /* 0x000fc60000000000 */
[----:B----4-:R-:W-:Y:S01]  /*0dd0*/  FADD R21, R16, R17 ;  /* 0x0000001110157221 */ /* 0x010fe20000000000 */
[----:B------:R-:W-:-:S04]  /*0de0*/  IMAD.WIDE.U32 R16, R19, 0x4, R12 ;  /* 0x0000000413107825 */ /* 0x000fc800078e000c */
[----:B------:R-:W-:Y:S02]  /*0df0*/  IMAD.WIDE.U32 R18, R18, 0x4, R12 ;  /* 0x0000000412127825 */ /* 0x000fe400078e000c */
[----:B------:R-:W2:Y:S04]  /*0e00*/  LDG.E R16, desc[UR4][R16.64] ;  /* 0x0000000410107981 */ /* 0x000ea8000c1e1900 */
[----:B------:R-:W4:Y:S01]  /*0e10*/  LDG.E R18, desc[UR4][R18.64] ;  /* 0x0000000412127981 */ /* 0x000f22000c1e1900 */
[----:B------:R-:W-:-:S04]  /*0e20*/  FADD R4, R21, R4 ;  /* 0x0000000415047221 */ /* 0x000fc80000000000 */
[----:B------:R-:W-:-:S04]  /*0e30*/  FADD R4, R4, R9 ;  /* 0x0000000904047221 */ /* 0x000fc80000000000 */
[----:B---3--:R-:W-:-:S04]  /*0e40*/  FADD R4, R4, R7 ;  /* 0x0000000704047221 */ /* 0x008fc80000000000 */
[----:B------:R-:W-:-:S04]  /*0e50*/  FADD R27, R4, R27 ;  /* 0x0000001b041b7221 */ /* 0x000fc80000000000 */
[----:B------:R-:W-:-:S04]  /*0e60*/  FADD R26, R27, R26 ;  /* 0x0000001a1b1a7221 */ /* 0x000fc80000000000 */
[----:B------:R-:W-:-:S04]  /*0e70*/  FADD R11, R26, R11 ;  /* 0x0000000b1a0b7221 */ /* 0x000fc80000000000 */
[----:B------:R-:W-:-:S04]  /*0e80*/  FADD R11, R11, R10 ;  /* 0x0000000a0b0b7221 */ /* 0x000fc80000000000 */
[----:B------:R-:W-:Y:S01]  /*0e90*/  FADD R28, R11, R28 ;  /* 0x0000001c0b1c7221 */ /* 0x000fe20000000000 */
[----:B------:R-:W-:-:S04]  /*0ea0*/  IADD3 R8, PT, PT, R8, 0x10, RZ ;  /* 0x0000001008087810 */ /* 0x000fc80007ffe0ff */
[----:B------:R-:W-:Y:S01]  /*0eb0*/  ISETP.NE.AND P0, PT, R8, RZ, PT ;  /* 0x000000ff0800720c */ /* 0x000fe20003f05270 */
[----:B-----5:R-:W-:-:S04]  /*0ec0*/  FADD R29, R28, R29 ;  /* 0x0000001d1c1d7221 */ /* 0x020fc80000000000 */
[----:B------:R-:W-:Y:S01]  /*0ed0*/  FADD R29, R29, R20 ;  /* 0x000000141d1d7221 */ /* 0x000fe20000000000 */
[----:B------:R-:W-:-:S03]  /*0ee0*/  IADD3 R6, PT, PT, R6, 0x10, RZ ;  /* 0x0000001006067810 */ /* 0x000fc60007ffe0ff */
[----:B--2---:R-:W-:-:S04]  /*0ef0*/  FADD R29, R29, R16 ;  /* 0x000000101d1d7221 */ /* 0x004fc80000000000 */
[----:B----4-:R-:W-:-:S04]  /*0f00*/  FADD R29, R29, R18 ;  /* 0x000000121d1d7221 */ /* 0x010fc80000000000 */
[----:B------:R-:W-:-:S04]  /*0f10*/  FADD R29, R29, R22 ;  /* 0x000000161d1d7221 */ /* 0x000fc80000000000 */
[----:B------:R-:W-:Y:S01]  /*0f20*/  FADD R16, R29, R24 ;  /* 0x000000181d107221 */ /* 0x000fe20000000000 */
[----:B------:R-:W-:Y:S06]  /*0f30*/  @P0 BRA `(.L_x_100) ;  /* 0xfffffff800f40947 */ /* 0x000fec000383ffff */
.L_x_99:
[----:B------:R-:W-:Y:S05]  /*0f40*/  @!P1 BRA `(.L_x_101) ;  /* 0x0000000400149947 */ /* 0x000fea0003800000 */
[----:B------:R-:W-:Y:S02]  /*0f50*/  ISETP.GE.U32.AND P0, PT, R3, 0x8, PT ;  /* 0x000000080300780c */ /* 0x000fe40003f06070 */
[----:B------:R-:W-:-:S04]  /*0f60*/  LOP3.LUT R17, R0, 0x7, RZ, 0xc0, !PT ;  /* 0x0000000700117812 */ /* 0x000fc800078ec0ff */
[----:B------:R-:W-:-:S07]  /*0f70*/  ISETP.NE.AND P1, PT, R17, RZ, PT ;  /* 0x000000ff1100720c */ /* 0x000fce0003f25270 */
[----:B------:R-:W-:Y:S06]  /*0f80*/  @!P0 BRA `(.L_x_102) ;  /* 0x0000000000848947 */ /* 0x000fec0003800000 */
[----:B------:R-:W-:-:S04]  /*0f90*/  IMAD.IADD R11, R2, 0x1, R5 ;  /* 0x00000001020b7824 */ /* 0x000fc800078e0205 */
[C-C-:B------:R-:W-:Y:S01]  /*0fa0*/  IMAD.WIDE.U32 R6, R11.reuse, 0x4, R12.reuse ;  /* 0x000000040b067825 */ /* 0x140fe200078e000c */
[C---:B------:R-:W-:Y:S02]  /*0fb0*/  IADD3 R23, PT, PT, R11.reuse, 0x1, RZ ;  /* 0x000000010b177810 */ /* 0x040fe40007ffe0ff */
[----:B------:R-:W-:Y:S02]  /*0fc0*/  IADD3 R19, PT, PT, R11, 0x2, RZ ;  /* 0x000000020b137810 */ /* 0x000fe40007ffe0ff */
[----:B------:R1:W2:Y:S01]  /*0fd0*/  LDG.E R3, desc[UR4][R6.64] ;  /* 0x0000000406037981 */ /* 0x0002a2000c1e1900 */
[----:B------:R-:W-:Y:S01]  /*0fe0*/  IMAD.WIDE.U32 R22, R23, 0x4, R12 ;  /* 0x0000000417167825 */ /* 0x000fe200078e000c */
[----:B0-----:R-:W-:-:S03]  /*0ff0*/  IADD3 R9, PT, PT, R11, 0x4, RZ ;  /* 0x000000040b097810 */ /* 0x001fc60007ffe0ff */
[----:B------:R-:W-:Y:S01]  /*1000*/  VIADD R21, R11, 0x3 ;  /* 0x000000030b157836 */ /* 0x000fe20000000000 */
[----:B------:R0:W3:Y:S01]  /*1010*/  LDG.E R4, desc[UR4][R22.64] ;  /* 0x0000000416047981 */ /* 0x0000e2000c1e1900 */
[----:B------:R-:W-:Y:S01]  /*1020*/  IMAD.WIDE.U32 R18, R19, 0x4, R12 ;  /* 0x0000000413127825 */ /* 0x000fe200078e000c */
[----:B------:R-:W-:-:S03]  /*1030*/  IADD3 R25, PT, PT, R11, 0x5, RZ ;  /* 0x000000050b197810 */ /* 0x000fc60007ffe0ff */
[--C-:B------:R-:W-:Y:S02]  /*1040*/  IMAD.WIDE.U32 R20, R21, 0x4, R12.reuse ;  /* 0x0000000415147825 */ /* 0x100fe400078e000c */
[----:B------:R-:W4:Y:S02]  /*1050*/  LDG.E R18, desc[UR4][R18.64] ;  /* 0x0000000412127981 */ /* 0x000f24000c1e1900 */
[--C-:B------:R-:W-:Y:S02]  /*1060*/  IMAD.WIDE.U32 R8, R9, 0x4, R12.reuse ;  /* 0x0000000409087825 */ /* 0x100fe400078e000c */
[----:B------:R-:W5:Y:S02]  /*1070*/  LDG.E R20, desc[UR4][R20.64] ;  /* 0x0000000414147981 */ /* 0x000f64000c1e1900 */
[----:B------:R-:W-:Y:S02]  /*1080*/  VIADD R27, R11, 0x6 ;  /* 0x000000060b1b7836 */ /* 0x000fe40000000000 */
[----:B-1----:R-:W-:Y:S01]  /*1090*/  IMAD.WIDE.U32 R6, R25, 0x4, R12 ;  /* 0x0000000419067825 */ /* 0x002fe200078e000c */
[----:B------:R-:W5:Y:S01]  /*10a0*/  LDG.E R8, desc[UR4][R8.64] ;  /* 0x0000000408087981 */ /* 0x000f62000c1e1900 */
[----:B------:R-:W-:-:S02]  /*10b0*/  IADD3 R25, PT, PT, R11, 0x7, RZ ;  /* 0x000000070b197810 */ /* 0x000fc40007ffe0ff */
[--C-:B------:R-:W-:Y:S02]  /*10c0*/  IMAD.WIDE.U32 R10, R27, 0x4, R12.reuse ;  /* 0x000000041b0a7825 */ /* 0x100fe400078e000c */
[----:B------:R-:W5:Y:S02]  /*10d0*/  LDG.E R6, desc[UR4][R6.64] ;  /* 0x0000000406067981 */ /* 0x000f64000c1e1900 */
[----:B0-----:R-:W-:Y:S02]  /*10e0*/  IMAD.WIDE.U32 R22, R25, 0x4, R12 ;  /* 0x0000000419167825 */ /* 0x001fe400078e000c */
[----:B------:R-:W5:Y:S04]  /*10f0*/  LDG.E R10, desc[UR4][R10.64] ;  /* 0x000000040a0a7981 */ /* 0x000f68000c1e1900 */
[----:B------:R-:W5:Y:S01]  /*1100*/  LDG.E R22, desc[UR4][R22.64] ;  /* 0x0000000416167981 */ /* 0x000f62000c1e1900 */
[----:B------:R-:W-:Y:S01]  /*1110*/  IADD3 R5, PT, PT, R5, 0x8, RZ ;  /* 0x0000000805057810 */ /* 0x000fe20007ffe0ff */
        /* <DEDUP_REMOVED lines=8> */
.L_x_102:
[----:B------:R-:W-:Y:S05]  /*11a0*/  @!P1 BRA `(.L_x_101) ;  /* 0x00000000007c9947 */ /* 0x000fea0003800000 */
[----:B------:R-:W-:Y:S02]  /*11b0*/  ISETP.GE.U32.AND P0, PT, R17, 0x4, PT ;  /* 0x000000041100780c */ /* 0x000fe40003f06070 */
[----:B------:R-:W-:-:S04]  /*11c0*/  LOP3.LUT R0, R0, 0x3, RZ, 0xc0, !PT ;  /* 0x0000000300007812 */ /* 0x000fc800078ec0ff */
[----:B------:R-:W-:-:S07]  /*11d0*/  ISETP.NE.AND P1, PT, R0, RZ, PT ;  /* 0x000000ff0000720c */ /* 0x000fce0003f25270 */
[----:B------:R-:W-:Y:S06]  /*11e0*/  @!P0 BRA `(.L_x_103) ;  /* 0x0000000000448947 */ /* 0x000fec0003800000 */
[----:B------:R-:W-:-:S04]  /*11f0*/  IMAD.IADD R3, R2, 0x1, R5 ;  /* 0x0000000102037824 */ /* 0x000fc800078e0205 */
[C---:B------:R-:W-:Y:S01]  /*1200*/  IMAD.WIDE.U32 R6, R3.reuse, 0x4, R12 ;  /* 0x0000000403067825 */ /* 0x040fe200078e000c */
[C---:B0-----:R-:W-:Y:S02]  /*1210*/  IADD3 R9, PT, PT, R3.reuse, 0x1, RZ ;  /* 0x0000000103097810 */ /* 0x041fe40007ffe0ff */
[----:B------:R-:W-:-:S03]  /*1220*/  IADD3 R11, PT, PT, R3, 0x2, RZ ;  /* 0x00000002030b7810 */ /* 0x000fc60007ffe0ff */
[--C-:B------:R-:W-:Y:S01]  /*1230*/  IMAD.WIDE.U32 R8, R9, 0x4, R12.reuse ;  /* 0x0000000409087825 */ /* 0x100fe200078e000c */
[----:B------:R-:W2:Y:S03]  /*1240*/  LDG.E R7, desc[UR4][R6.64] ;  /* 0x0000000406077981 */ /* 0x000ea6000c1e1900 */
[----:B------:R-:W-:Y:S02]  /*1250*/  VIADD R19, R3, 0x3 ;  /* 0x0000000303137836 */ /* 0x000fe40000000000 */
[--C-:B------:R-:W-:Y:S01]  /*1260*/  IMAD.WIDE.U32 R10, R11, 0x4, R12.reuse ;  /* 0x000000040b0a7825 */ /* 0x100fe200078e000c */
[----:B------:R-:W3:Y:S03]  /*1270*/  LDG.E R9, desc[UR4][R8.64] ;  /* 0x0000000408097981 */ /* 0x000ee6000c1e1900 */
[----:B------:R-:W-:-:S02]  /*1280*/  IMAD.WIDE.U32 R18, R19, 0x4, R12 ;  /* 0x0000000413127825 */ /* 0x000fc400078e000c */
[----:B------:R-:W4:Y:S04]  /*1290*/  LDG.E R11, desc[UR4][R10.64] ;  /* 0x000000040a0b7981 */ /* 0x000f28000c1e1900 */
[----:B------:R-:W5:Y:S01]  /*12a0*/  LDG.E R19, desc[UR4][R18.64] ;  /* 0x0000000412137981 */ /* 0x000f62000c1e1900 */
[----:B------:R-:W-:Y:S01]  /*12b0*/  IADD3 R5, PT, PT, R5, 0x4, RZ ;  /* 0x0000000405057810 */ /* 0x000fe20007ffe0ff */
[----:B--2---:R-:W-:-:S04]  /*12c0*/  FADD R16, R16, R7 ;  /* 0x0000000710107221 */ /* 0x004fc80000000000 */
[----:B---3--:R-:W-:-:S04]  /*12d0*/  FADD R16, R16, R9 ;  /* 0x0000000910107221 */ /* 0x008fc80000000000 */
[----:B----4-:R-:W-:-:S04]  /*12e0*/  FADD R16, R16, R11 ;  /* 0x0000000b10107221 */ /* 0x010fc80000000000 */
[----:B-----5:R-:W-:-:S07]  /*12f0*/  FADD R16, R16, R19 ;  /* 0x0000001310107221 */ /* 0x020fce0000000000 */
.L_x_103:
[----:B------:R-:W-:Y:S05]  /*1300*/  @!P1 BRA `(.L_x_101) ;  /* 0x0000000000249947 */ /* 0x000fea0003800000 */
[----:B------:R-:W-:Y:S01]  /*1310*/  IADD3 R5, PT, PT, R2, R5, RZ ;  /* 0x0000000502057210 */ /* 0x000fe20007ffe0ff */
[----:B------:R-:W-:-:S07]  /*1320*/  IMAD.MOV R0, RZ, RZ, -R0 ;  /* 0x000000ffff007224 */ /* 0x000fce00078e0a00 */
.L_x_104:
[----:B------:R-:W-:-:S06]  /*1330*/  IMAD.WIDE.U32 R2, R5, 0x4, R12 ;  /* 0x0000000405027825 */ /* 0x000fcc00078e000c */
[----:B------:R-:W2:Y:S01]  /*1340*/  LDG.E R3, desc[UR4][R2.64] ;  /* 0x0000000402037981 */ /* 0x000ea2000c1e1900 */
[----:B------:R-:W-:Y:S02]  /*1350*/  IADD3 R0, PT, PT, R0, 0x1, RZ ;  /* 0x0000000100007810 */ /* 0x000fe40007ffe0ff */
[----:B------:R-:W-:Y:S02]  /*1360*/  IADD3 R5, PT, PT, R5, 0x1, RZ ;  /* 0x0000000105057810 */ /* 0x000fe40007ffe0ff */
[----:B------:R-:W-:Y:S01]  /*1370*/  ISETP.NE.AND P0, PT, R0, RZ, PT ;  /* 0x000000ff0000720c */ /* 0x000fe20003f05270 */
[----:B--2---:R-:W-:-:S12]  /*1380*/  FADD R16, R3, R16 ;  /* 0x0000001003107221 */ /* 0x004fd80000000000 */
[----:B------:R-:W-:Y:S05]  /*1390*/  @P0 BRA `(.L_x_104) ;  /* 0xfffffffc00e40947 */ /* 0x000fea000383ffff */
.L_x_101:
[----:B------:R-:W-:Y:S06]  /*13a0*/  BAR.SYNC.DEFER_BLOCKING 0x0 ;  /* 0x0000000000007b1d */ /* 0x000fec0000010000 */
[----:B------:R-:W2:Y:S01]  /*13b0*/  LDG.E R3, desc[UR4][R14.64] ;  /* 0x000000040e037981 */ /* 0x000ea2000c1e1900 */
[----:B------:R-:W1:Y:S01]  /*13c0*/  MUFU.RCP R5, R16 ;  /* 0x0000001000057308 */ /* 0x000e620000001000 */
[----:B------:R-:W-:Y:S01]  /*13d0*/  BSSY.RECONVERGENT B0, `(.L_x_105) ;  /* 0x000000b000007945 */ /* 0x000fe20003800200 */
[----:B-1----:R-:W-:-:S04]  /*13e0*/  FFMA R0, R5, -R16, 1 ;  /* 0x3f80000005007423 */ /* 0x002fc80000000810 */
[----:B------:R-:W-:Y:S02]  /*13f0*/  FFMA R0, R5, R0, R5 ;  /* 0x0000000005007223 */ /* 0x000fe40000000005 */
[----:B--2---:R-:W1:Y:S02]  /*1400*/  FCHK P0, R3, R16 ;  /* 0x0000001003007302 */ /* 0x004e640000000000 */
[----:B------:R-:W-:-:S04]  /*1410*/  FFMA R5, R3, R0, RZ ;  /* 0x0000000003057223 */ /* 0x000fc800000000ff */
[----:B------:R-:W-:-:S04]  /*1420*/  FFMA R2, R5, -R16, R3 ;  /* 0x8000001005027223 */ /* 0x000fc80000000003 */
[----:B------:R-:W-:Y:S01]  /*1430*/  FFMA R5, R0, R2, R5 ;  /* 0x0000000200057223 */ /* 0x000fe20000000005 */
[----:B-1----:R-:W-:Y:S06]  /*1440*/  @!P0 BRA `(.L_x_106) ;  /* 0x00000000000c8947 */ /* 0x002fec0003800000 */
[----:B------:R-:W-:-:S07]  /*1450*/  MOV R2, 0x1470 ;  /* 0x0000147000027802 */ /* 0x000fce0000000f00 */
[----:B0-----:R-:W-:Y:S05]  /*1460*/  CALL.REL.NOINC `($__internal_1_$__cuda_sm3x_div_rn_noftz_f32_slowpath) ;  /* 0x0000000000107944 */ /* 0x001fea0003c00000 */
[----:B------:R-:W-:-:S07]  /*1470*/  IMAD.MOV.U32 R5, RZ, RZ, R0 ;  /* 0x000000ffff057224 */ /* 0x000fce00078e0000 */
.L_x_106:
[----:B------:R-:W-:Y:S05]  /*1480*/  BSYNC.RECONVERGENT B0 ;  /* 0x0000000000007941 */ /* 0x000fea0003800200 */
.L_x_105:
[----:B------:R-:W-:Y:S01]  /*1490*/  STG.E desc[UR4][R14.64], R5 ;  /* 0x000000050e007986 */ /* 0x000fe2000c101904 */
[----:B------:R-:W-:Y:S05]  /*14a0*/  EXIT ;  /* 0x000000000000794d */ /* 0x000fea0003800000 */
        .weak           $__internal_1_$__cuda_sm3x_div_rn_noftz_f32_slowpath
        .type           $__internal_1_$__cuda_sm3x_div_rn_noftz_f32_slowpath,@function
        .size           $__internal_1_$__cuda_sm3x_div_rn_noftz_f32_slowpath,(.L_x_179 - $__internal_1_$__cuda_sm3x_div_rn_noftz_f32_slowpath)
$__internal_1_$__cuda_sm3x_div_rn_noftz_f32_slowpath:
[----:B------:R-:W-:Y:S01]  /*14b0*/  SHF.R.U32.HI R4, RZ, 0x17, R16 ;  /* 0x00000017ff047819 */ /* 0x000fe20000011610 */
[----:B------:R-:W-:Y:S01]  /*14c0*/  BSSY.RECONVERGENT B1, `(.L_x_107) ;  /* 0x0000063000017945 */ /* 0x000fe20003800200 */
[--C-:B------:R-:W-:Y:S02]  /*14d0*/  SHF.R.U32.HI R0, RZ, 0x17, R3.reuse ;  /* 0x00000017ff007819 */ /* 0x100fe40000011603 */
[----:B------:R-:W-:Y:S01]  /*14e0*/  LOP3.LUT R8, R4, 0xff, RZ, 0xc0, !PT ;  /* 0x000000ff04087812 */ /* 0x000fe200078ec0ff */
[----:B------:R-:W-:Y:S01]  /*14f0*/  IMAD.MOV.U32 R4, RZ, RZ, R3 ;  /* 0x000000ffff047224 */ /* 0x000fe200078e0003 */
[----:B------:R-:W-:Y:S02]  /*1500*/  LOP3.LUT R0, R0, 0xff, RZ, 0xc0, !PT ;  /* 0x000000ff00007812 */ /* 0x000fe400078ec0ff */
[----:B------:R-:W-:Y:S02]  /*1510*/  IADD3 R7, PT, PT, R8, -0x1, RZ ;  /* 0xffffffff08077810 */ /* 0x000fe40007ffe0ff */
[----:B------:R-:W-:-:S02]  /*1520*/  IADD3 R6, PT, PT, R0, -0x1, RZ ;  /* 0xffffffff00067810 */ /* 0x000fc40007ffe0ff */
[----:B------:R-:W-:-:S04]  /*1530*/  ISETP.GT.U32.AND P0, PT, R7, 0xfd, PT ;  /* 0x000000fd0700780c */ /* 0x000fc80003f04070 */
[----:B------:R-:W-:-:S13]  /*1540*/  ISETP.GT.U32.OR P0, PT, R6, 0xfd, P0 ;  /* 0x000000fd0600780c */ /* 0x000fda0000704470 */
[----:B------:R-:W-:Y:S01]  /*1550*/  @!P0 MOV R5, RZ ;  /* 0x000000ff00058202 */ /* 0x000fe20000000f00 */
[----:B------:R-:W-:Y:S06]  /*1560*/  @!P0 BRA `(.L_x_108) ;  /* 0x00000000005c8947 */ /* 0x000fec0003800000 */
[----:B------:R-:W-:Y:S02]  /*1570*/  FSETP.GTU.FTZ.AND P1, PT, |R16|, +INF , PT ;  /* 0x7f8000001000780b */ /* 0x000fe40003f3c200 */
[----:B------:R-:W-:-:S04]  /*1580*/  FSETP.GTU.FTZ.AND P0, PT, |R3|, +INF , PT ;  /* 0x7f8000000300780b */ /* 0x000fc80003f1c200 */
[----:B------:R-:W-:-:S13]  /*1590*/  PLOP3.LUT P0, PT, P0, P1, PT, 0xf8, 0x8f ;  /* 0x00000000008f781c */ /* 0x000fda0000703f70 */
[----:B------:R-:W-:Y:S05]  /*15a0*/  @P0 BRA `(.L_x_109) ;  /* 0x00000004004c0947 */ /* 0x000fea0003800000 */
[----:B------:R-:W-:-:S13]  /*15b0*/  LOP3.LUT P0, RZ, R16, 0x7fffffff, R4, 0xc8, !PT ;  /* 0x7fffffff10ff7812 */ /* 0x000fda000780c804 */
[----:B------:R-:W-:Y:S05]  /*15c0*/  @!P0 BRA `(.L_x_110) ;  /* 0x00000004003c8947 */ /* 0x000fea0003800000 */
[C---:B------:R-:W-:Y:S02]  /*15d0*/  FSETP.NEU.FTZ.AND P2, PT, |R3|.reuse, +INF , PT ;  /* 0x7f8000000300780b */ /* 0x040fe40003f5d200 */
[----:B------:R-:W-:Y:S02]  /*15e0*/  FSETP.NEU.FTZ.AND P1, PT, |R16|, +INF , PT ;  /* 0x7f8000001000780b */ /* 0x000fe40003f3d200 */
[----:B------:R-:W-:-:S11]  /*15f0*/  FSETP.NEU.FTZ.AND P0, PT, |R3|, +INF , PT ;  /* 0x7f8000000300780b */ /* 0x000fd60003f1d200 */
[----:B------:R-:W-:Y:S05]  /*1600*/  @!P1 BRA !P2, `(.L_x_110) ;  /* 0x00000004002c9947 */ /* 0x000fea0005000000 */
[----:B------:R-:W-:-:S04]  /*1610*/  LOP3.LUT P2, RZ, R4, 0x7fffffff, RZ, 0xc0, !PT ;  /* 0x7fffffff04ff7812 */ /* 0x000fc8000784c0ff */
[----:B------:R-:W-:-:S13]  /*1620*/  PLOP3.LUT P1, PT, P1, P2, PT, 0x2f, 0xf2 ;  /* 0x0000000000f2781c */ /* 0x000fda0000f24577 */
[----:B------:R-:W-:Y:S05]  /*1630*/  @P1 BRA `(.L_x_111) ;  /* 0x0000000400181947 */ /* 0x000fea0003800000 */
[----:B------:R-:W-:-:S04]  /*1640*/  LOP3.LUT P1, RZ, R16, 0x7fffffff, RZ, 0xc0, !PT ;  /* 0x7fffffff10ff7812 */ /* 0x000fc8000782c0ff */
[----:B------:R-:W-:-:S13]  /*1650*/  PLOP3.LUT P0, PT, P0, P1, PT, 0x2f, 0xf2 ;  /* 0x0000000000f2781c */ /* 0x000fda0000702577 */
[----:B------:R-:W-:Y:S05]  /*1660*/  @P0 BRA `(.L_x_112) ;  /* 0x0000000400000947 */ /* 0x000fea0003800000 */
[----:B------:R-:W-:Y:S02]  /*1670*/  ISETP.GE.AND P0, PT, R6, RZ, PT ;  /* 0x000000ff0600720c */ /* 0x000fe40003f06270 */
[----:B------:R-:W-:-:S11]  /*1680*/  ISETP.GE.AND P1, PT, R7, RZ, PT ;  /* 0x000000ff0700720c */ /* 0x000fd60003f26270 */
[----:B------:R-:W-:Y:S01]  /*1690*/  @P0 MOV R5, RZ ;  /* 0x000000ff00050202 */ /* 0x000fe20000000f00 */
[----:B------:R-:W-:Y:S02]  /*16a0*/  @!P0 IMAD.MOV.U32 R5, RZ, RZ, -0x40 ;  /* 0xffffffc0ff058424 */ /* 0x000fe400078e00ff */
[----:B------:R-:W-:Y:S01]  /*16b0*/  @!P0 FFMA R4, R3, 1.84467440737095516160e+19, RZ ;  /* 0x5f80000003048823 */ /* 0x000fe200000000ff */
[----:B------:R-:W-:Y:S02]  /*16c0*/  @!P1 FFMA R16, R16, 1.84467440737095516160e+19, RZ ;  /* 0x5f80000010109823 */ /* 0x000fe400000000ff */
[----:B------:R-:W-:-:S07]  /*16d0*/  @!P1 IADD3 R5, PT, PT, R5, 0x40, RZ ;  /* 0x0000004005059810 */ /* 0x000fce0007ffe0ff */
.L_x_108:
[----:B------:R-:W-:Y:S01]  /*16e0*/  LEA R3, R8, 0xc0800000, 0x17 ;  /* 0xc080000008037811 */ /* 0x000fe200078eb8ff */
[----:B------:R-:W-:Y:S03]  /*16f0*/  BSSY.RECONVERGENT B2, `(.L_x_113) ;  /* 0x0000036000027945 */ /* 0x000fe60003800200 */
[----:B------:R-:W-:Y:S01]  /*1700*/  IADD3 R16, PT, PT, -R3, R16, RZ ;  /* 0x0000001003107210 */ /* 0x000fe20007ffe1ff */
[----:B------:R-:W-:-:S03]  /*1710*/  VIADD R3, R0, 0xffffff81 ;  /* 0xffffff8100037836 */ /* 0x000fc60000000000 */
[----:B------:R-:W0:Y:S01]  /*1720*/  MUFU.RCP R6, R16 ;  /* 0x0000001000067308 */ /* 0x000e220000001000 */
[----:B------:R-:W-:Y:S01]  /*1730*/  FADD.FTZ R7, -R16, -RZ ;  /* 0x800000ff10077221 */ /* 0x000fe20000010100 */
[----:B------:R-:W-:-:S03]  /*1740*/  IMAD R0, R3, -0x800000, R4 ;  /* 0xff80000003007824 */ /* 0x000fc600078e0204 */
[----:B0-----:R-:W-:-:S04]  /*1750*/  FFMA R9, R6, R7, 1 ;  /* 0x3f80000006097423 */ /* 0x001fc80000000007 */
[----:B------:R-:W-:-:S04]  /*1760*/  FFMA R11, R6, R9, R6 ;  /* 0x00000009060b7223 */ /* 0x000fc80000000006 */
[----:B------:R-:W-:-:S04]  /*1770*/  FFMA R4, R0, R11, RZ ;  /* 0x0000000b00047223 */ /* 0x000fc800000000ff */
[----:B------:R-:W-:-:S04]  /*1780*/  FFMA R9, R7, R4, R0 ;  /* 0x0000000407097223 */ /* 0x000fc80000000000 */
[----:B------:R-:W-:Y:S01]  /*1790*/  FFMA R6, R11, R9, R4 ;  /* 0x000000090b067223 */ /* 0x000fe20000000004 */
[----:B------:R-:W-:-:S03]  /*17a0*/  IADD3 R4, PT, PT, R3, 0x7f, -R8 ;  /* 0x0000007f03047810 */ /* 0x000fc60007ffe808 */
[----:B------:R-:W-:Y:S01]  /*17b0*/  FFMA R7, R7, R6, R0 ;  /* 0x0000000607077223 */ /* 0x000fe20000000000 */
[----:B------:R-:W-:-:S03]  /*17c0*/  IADD3 R4, PT, PT, R4, R5, RZ ;  /* 0x0000000504047210 */ /* 0x000fc60007ffe0ff */
[----:B------:R-:W-:-:S05]  /*17d0*/  FFMA R0, R11, R7, R6 ;  /* 0x000000070b007223 */ /* 0x000fca0000000006 */
[----:B------:R-:W-:-:S04]  /*17e0*/  SHF.R.U32.HI R3, RZ, 0x17, R0 ;  /* 0x00000017ff037819 */ /* 0x000fc80000011600 */
[----:B------:R-:W-:-:S04]  /*17f0*/  LOP3.LUT R3, R3, 0xff, RZ, 0xc0, !PT ;  /* 0x000000ff03037812 */ /* 0x000fc800078ec0ff */
[----:B------:R-:W-:-:S05]  /*1800*/  IADD3 R8, PT, PT, R3, R4, RZ ;  /* 0x0000000403087210 */ /* 0x000fca0007ffe0ff */
[----:B------:R-:W-:-:S05]  /*1810*/  VIADD R3, R8, 0xffffffff ;  /* 0xffffffff08037836 */ /* 0x000fca0000000000 */
[----:B------:R-:W-:-:S13]  /*1820*/  ISETP.GE.U32.AND P0, PT, R3, 0xfe, PT ;  /* 0x000000fe0300780c */ /* 0x000fda0003f06070 */
[----:B------:R-:W-:Y:S05]  /*1830*/  @!P0 BRA `(.L_x_114) ;  /* 0x0000000000808947 */ /* 0x000fea0003800000 */
[----:B------:R-:W-:-:S13]  /*1840*/  ISETP.GT.AND P0, PT, R8, 0xfe, PT ;  /* 0x000000fe0800780c */ /* 0x000fda0003f04270 */
[----:B------:R-:W-:Y:S05]  /*1850*/  @P0 BRA `(.L_x_115) ;  /* 0x00000000006c0947 */ /* 0x000fea0003800000 */
[----:B------:R-:W-:-:S13]  /*1860*/  ISETP.GE.AND P0, PT, R8, 0x1, PT ;  /* 0x000000010800780c */ /* 0x000fda0003f06270 */
[----:B------:R-:W-:Y:S05]  /*1870*/  @P0 BRA `(.L_x_116) ;  /* 0x0000000000740947 */ /* 0x000fea0003800000 */
[----:B------:R-:W-:Y:S02]  /*1880*/  ISETP.GE.AND P0, PT, R8, -0x18, PT ;  /* 0xffffffe80800780c */ /* 0x000fe40003f06270 */
[----:B------:R-:W-:-:S11]  /*1890*/  LOP3.LUT R0, R0, 0x80000000, RZ, 0xc0, !PT ;  /* 0x8000000000007812 */ /* 0x000fd600078ec0ff */
[----:B------:R-:W-:Y:S05]  /*18a0*/  @!P0 BRA `(.L_x_116) ;  /* 0x0000000000688947 */ /* 0x000fea0003800000 */
[CCC-:B------:R-:W-:Y:S01]  /*18b0*/  FFMA.RZ R3, R11.reuse, R7.reuse, R6.reuse ;  /* 0x000000070b037223 */ /* 0x1c0fe2000000c006 */
[-CC-:B------:R-:W-:Y:S01]  /*18c0*/  FFMA.RM R4, R11, R7.reuse, R6.reuse ;  /* 0x000000070b047223 */ /* 0x180fe20000004006 */
[C---:B------:R-:W-:Y:S02]  /*18d0*/  ISETP.NE.AND P2, PT, R8.reuse, RZ, PT ;  /* 0x000000ff0800720c */ /* 0x040fe40003f45270 */
[C---:B------:R-:W-:Y:S02]  /*18e0*/  ISETP.NE.AND P1, PT, R8.reuse, RZ, PT ;  /* 0x000000ff0800720c */ /* 0x040fe40003f25270 */
[----:B------:R-:W-:Y:S01]  /*18f0*/  LOP3.LUT R5, R3, 0x7fffff, RZ, 0xc0, !PT ;  /* 0x007fffff03057812 */ /* 0x000fe200078ec0ff */
[----:B------:R-:W-:Y:S01]  /*1900*/  FFMA.RP R3, R11, R7, R6 ;  /* 0x000000070b037223 */ /* 0x000fe20000008006 */
[----:B------:R-:W-:Y:S02]  /*1910*/  IADD3 R6, PT, PT, R8, 0x20, RZ ;  /* 0x0000002008067810 */ /* 0x000fe40007ffe0ff */
[----:B------:R-:W-:-:S02]  /*1920*/  LOP3.LUT R5, R5, 0x800000, RZ, 0xfc, !PT ;  /* 0x0080000005057812 */ /* 0x000fc400078efcff */
[----:B------:R-:W-:Y:S02]  /*1930*/  IADD3 R7, PT, PT, -R8, RZ, RZ ;  /* 0x000000ff08077210 */ /* 0x000fe40007ffe1ff */
[----:B------:R-:W-:Y:S02]  /*1940*/  SHF.L.U32 R6, R5, R6, RZ ;  /* 0x0000000605067219 */ /* 0x000fe400000006ff */
[----:B------:R-:W-:Y:S02]  /*1950*/  FSETP.NEU.FTZ.AND P0, PT, R3, R4, PT ;  /* 0x000000040300720b */ /* 0x000fe40003f1d000 */
[----:B------:R-:W-:Y:S02]  /*1960*/  SEL R4, R7, RZ, P2 ;  /* 0x000000ff07047207 */ /* 0x000fe40001000000 */
[----:B------:R-:W-:Y:S02]  /*1970*/  ISETP.NE.AND P1, PT, R6, RZ, P1 ;  /* 0x000000ff0600720c */ /* 0x000fe40000f25270 */
[----:B------:R-:W-:-:S02]  /*1980*/  SHF.R.U32.HI R4, RZ, R4, R5 ;  /* 0x00000004ff047219 */ /* 0x000fc40000011605 */
[----:B------:R-:W-:Y:S02]  /*1990*/  PLOP3.LUT P0, PT, P0, P1, PT, 0xf8, 0x8f ;  /* 0x00000000008f781c */ /* 0x000fe40000703f70 */
[----:B------:R-:W-:Y:S02]  /*19a0*/  SHF.R.U32.HI R6, RZ, 0x1, R4 ;  /* 0x00000001ff067819 */ /* 0x000fe40000011604 */
[----:B------:R-:W-:-:S04]  /*19b0*/  SEL R3, RZ, 0x1, !P0 ;  /* 0x00000001ff037807 */ /* 0x000fc80004000000 */
[----:B------:R-:W-:-:S04]  /*19c0*/  LOP3.LUT R3, R3, 0x1, R6, 0xf8, !PT ;  /* 0x0000000103037812 */ /* 0x000fc800078ef806 */
[----:B------:R-:W-:-:S05]  /*19d0*/  LOP3.LUT R3, R3, R4, RZ, 0xc0, !PT ;  /* 0x0000000403037212 */ /* 0x000fca00078ec0ff */
[----:B------:R-:W-:-:S05]  /*19e0*/  IMAD.IADD R3, R6, 0x1, R3 ;  /* 0x0000000106037824 */ /* 0x000fca00078e0203 */
[----:B------:R-:W-:Y:S01]  /*19f0*/  LOP3.LUT R0, R3, R0, RZ, 0xfc, !PT ;  /* 0x0000000003007212 */ /* 0x000fe200078efcff */
[----:B------:R-:W-:Y:S06]  /*1a00*/  BRA `(.L_x_116) ;  /* 0x0000000000107947 */ /* 0x000fec0003800000 */
.L_x_115:
[----:B------:R-:W-:-:S04]  /*1a10*/  LOP3.LUT R0, R0, 0x80000000, RZ, 0xc0, !PT ;  /* 0x8000000000007812 */ /* 0x000fc800078ec0ff */
[----:B------:R-:W-:Y:S01]  /*1a20*/  LOP3.LUT R0, R0, 0x7f800000, RZ, 0xfc, !PT ;  /* 0x7f80000000007812 */ /* 0x000fe200078efcff */
[----:B------:R-:W-:Y:S06]  /*1a30*/  BRA `(.L_x_116) ;  /* 0x0000000000047947 */ /* 0x000fec0003800000 */
.L_x_114:
[----:B------:R-:W-:-:S07]  /*1a40*/  LEA R0, R4, R0, 0x17 ;  /* 0x0000000004007211 */ /* 0x000fce00078eb8ff */
.L_x_116:
[----:B------:R-:W-:Y:S05]  /*1a50*/  BSYNC.RECONVERGENT B2 ;  /* 0x0000000000027941 */ /* 0x000fea0003800200 */
.L_x_113:
[----:B------:R-:W-:Y:S05]  /*1a60*/  BRA `(.L_x_117) ;  /* 0x0000000000207947 */ /* 0x000fea0003800000 */
.L_x_112:
[----:B------:R-:W-:-:S04]  /*1a70*/  LOP3.LUT R0, R16, 0x80000000, R4, 0x48, !PT ;  /* 0x8000000010007812 */ /* 0x000fc800078e4804 */
[----:B------:R-:W-:Y:S01]  /*1a80*/  LOP3.LUT R0, R0, 0x7f800000, RZ, 0xfc, !PT ;  /* 0x7f80000000007812 */ /* 0x000fe200078efcff */
[----:B------:R-:W-:Y:S06]  /*1a90*/  BRA `(.L_x_117) ;  /* 0x0000000000147947 */ /* 0x000fec0003800000 */
.L_x_111:
[----:B------:R-:W-:Y:S01]  /*1aa0*/  LOP3.LUT R0, R16, 0x80000000, R4, 0x48, !PT ;  /* 0x8000000010007812 */ /* 0x000fe200078e4804 */
[----:B------:R-:W-:Y:S06]  /*1ab0*/  BRA `(.L_x_117) ;  /* 0x00000000000c7947 */ /* 0x000fec0003800000 */
.L_x_110:
[----:B------:R-:W0:Y:S01]  /*1ac0*/  MUFU.RSQ R0, -QNAN ;  /* 0xffc0000000007908 */ /* 0x000e220000001400 */
[----:B------:R-:W-:Y:S05]  /*1ad0*/  BRA `(.L_x_117) ;  /* 0x0000000000047947 */ /* 0x000fea0003800000 */
.L_x_109:
[----:B------:R-:W-:-:S07]  /*1ae0*/  FADD.FTZ R0, R3, R16 ;  /* 0x0000001003007221 */ /* 0x000fce0000010000 */
.L_x_117:
[----:B------:R-:W-:Y:S05]  /*1af0*/  BSYNC.RECONVERGENT B1 ;  /* 0x0000000000017941 */ /* 0x000fea0003800200 */
.L_x_107:
[----:B------:R-:W-:-:S04]  /*1b00*/  HFMA2 R3, -RZ, RZ, 0, 0 ;  /* 0x00000000ff037431 */ /* 0x000fc800000001ff */
[----:B0-----:R-:W-:Y:S05]  /*1b10*/  RET.REL.NODEC R2 `(_Z20softmax_naive_kernelPfS_) ;  /* 0xffffffe402387950 */ /* 0x001fea0003c3ffff */
.L_x_118:
        /* <DEDUP_REMOVED lines=14> */
.L_x_179:


//--------------------- .text._Z21softmax_divide_kernelPfS_i --------------------------
	.section	.text._Z21softmax_divide_kernelPfS_i,"ax",@progbits
	.align	128
        .global         _Z21softmax_divide_kernelPfS_i
        .type           _Z21softmax_divide_kernelPfS_i,@function
        .size           _Z21softmax_divide_kernelPfS_i,(.L_x_180 - _Z21softmax_divide_kernelPfS_i)
        .other          _Z21softmax_divide_kernelPfS_i,@"STO_CUDA_ENTRY STV_DEFAULT"
_Z21softmax_divide_kernelPfS_i:
.text._Z21softmax_divide_kernelPfS_i:
[----:B------:R-:W-:Y:S01]  /*0000*/  LDC R1, c[0x0][0x37c] ;  /* 0x0000df00ff017b82 */ /* 0x000fe20000000800 */
[----:B------:R-:W0:Y:S07]  /*0010*/  S2R R6, SR_CTAID.Y ;  /* 0x0000000000067919 */ /* 0x000e2e0000002600 */
[----:B------:R-:W1:Y:S01]  /*0020*/  LDC R0, c[0x0][0x360] ;  /* 0x0000d800ff007b82 */ /* 0x000e620000000800 */
[----:B------:R-:W2:Y:S01]  /*0030*/  LDCU UR7, c[0x0][0x374] ;  /* 0x00006e80ff0777ac */ /* 0x000ea20008000800 */
[----:B------:R-:W0:Y:S01]  /*0040*/  S2R R4, SR_CTAID.X ;  /* 0x0000000000047919 */ /* 0x000e220000002500 */
[----:B------:R-:W3:Y:S01]  /*0050*/  LDCU.64 UR4, c[0x0][0x358] ;  /* 0x00006b00ff0477ac */ /* 0x000ee20008000a00 */
[----:B------:R-:W1:Y:S04]  /*0060*/  S2R R9, SR_TID.X ;  /* 0x0000000000097919 */ /* 0x000e680000002100 */
[----:B------:R-:W0:Y:S08]  /*0070*/  LDC R7, c[0x0][0x370] ;  /* 0x0000dc00ff077b82 */ /* 0x000e300000000800 */
[----:B------:R-:W4:Y:S08]  /*0080*/  S2UR UR6, SR_CTAID.Z ;  /* 0x00000000000679c3 */ /* 0x000f300000002700 */
[----:B------:R-:W5:Y:S01]  /*0090*/  LDC.64 R2, c[0x0][0x388] ;  /* 0x0000e200ff027b82 */ /* 0x000f620000000a00 */
[----:B0-----:R-:W-:-:S02]  /*00a0*/  IMAD R6, R7, R6, R4 ;  /* 0x0000000607067224 */ /* 0x001fc400078e0204 */
[----:B--2---:R-:W-:-:S04]  /*00b0*/  IMAD R7, R7, UR7, RZ ;  /* 0x0000000707077c24 */ /* 0x004fc8000f8e02ff */
[----:B----4-:R-:W-:-:S04]  /*00c0*/  IMAD R5, R7, UR6, R6 ;  /* 0x0000000607057c24 */ /* 0x010fc8000f8e0206 */
[----:B-----5:R-:W-:Y:S02]  /*00d0*/  IMAD.WIDE R2, R5, 0x4, R2 ;  /* 0x0000000405027825 */ /* 0x020fe400078e0202 */
[----:B------:R-:W0:Y:S04]  /*00e0*/  LDC.64 R4, c[0x0][0x380] ;  /* 0x0000e000ff047b82 */ /* 0x000e280000000a00 */
[----:B---3--:R-:W2:Y:S01]  /*00f0*/  LDG.E R3, desc[UR4][R2.64] ;  /* 0x0000000402037981 */ /* 0x008ea2000c1e1900 */
[----:B-1----:R-:W-:-:S04]  /*0100*/  IMAD R0, R0, UR6, R9 ;  /* 0x0000000600007c24 */ /* 0x002fc8000f8e0209 */
[----:B------:R-:W-:-:S04]  /*0110*/  IMAD R7, R0, R7, R6 ;  /* 0x0000000700077224 */ /* 0x000fc800078e0206 */
[----:B0-----:R-:W-:-:S05]  /*0120*/  IMAD.WIDE R4, R7, 0x4, R4 ;  /* 0x0000000407047825 */ /* 0x001fca00078e0204 */
[----:B------:R-:W3:Y:S01]  /*0130*/  LDG.E R0, desc[UR4][R4.64] ;  /* 0x0000000404007981 */ /* 0x000ee2000c1e1900 */
[----:B------:R-:W-:Y:S01]  /*0140*/  BSSY.RECONVERGENT B0, `(.L_x_119) ;  /* 0x000000c000007945 */ /* 0x000fe20003800200 */
[----:B--2---:R-:W0:Y:S02]  /*0150*/  MUFU.RCP R6, R3 ;  /* 0x0000000300067308 */ /* 0x004e240000001000 */
[----:B0-----:R-:W-:-:S04]  /*0160*/  FFMA R7, -R3, R6, 1 ;  /* 0x3f80000003077423 */ /* 0x001fc80000000106 */
[----:B------:R-:W-:Y:S02]  /*0170*/  FFMA R7, R6, R7, R6 ;  /* 0x0000000706077223 */ /* 0x000fe40000000006 */
[----:B---3--:R-:W0:Y:S02]  /*0180*/  FCHK P0, R0, R3 ;  /* 0x0000000300007302 */ /* 0x008e240000000000 */
[----:B------:R-:W-:-:S04]  /*0190*/  FFMA R6, R0, R7, RZ ;  /* 0x0000000700067223 */ /* 0x000fc800000000ff */
[----:B------:R-:W-:-:S04]  /*01a0*/  FFMA R8, -R3, R6, R0 ;  /* 0x0000000603087223 */ /* 0x000fc80000000100 */
[----:B------:R-:W-:Y:S01]  /*01b0*/  FFMA R7, R7, R8, R6 ;  /* 0x0000000807077223 */ /* 0x000fe20000000006 */
[----:B0-----:R-:W-:Y:S06]  /*01c0*/  @!P0 BRA `(.L_x_120) ;  /* 0x00000000000c8947 */ /* 0x001fec0003800000 */
[----:B------:R-:W-:-:S07]  /*01d0*/  MOV R2, 0x1f0 ;  /* 0x000001f000027802 */ /* 0x000fce0000000f00 */
[----:B------:R-:W-:Y:S05]  /*01e0*/  CALL.REL.NOINC `($__internal_2_$__cuda_sm3x_div_rn_noftz_f32_slowpath) ;  /* 0x0000000000107944 */ /* 0x000fea0003c00000 */
[----:B------:R-:W-:-:S07]  /*01f0*/  IMAD.MOV.U32 R7, RZ, RZ, R0 ;  /* 0x000000ffff077224 */ /* 0x000fce00078e0000 */
.L_x_120:
[----:B------:R-:W-:Y:S05]  /*0200*/  BSYNC.RECONVERGENT B0 ;  /* 0x0000000000007941 */ /* 0x000fea0003800200 */
.L_x_119:
[----:B------:R-:W-:Y:S01]  /*0210*/  STG.E desc[UR4][R4.64], R7 ;  /* 0x0000000704007986 */ /* 0x000fe2000c101904 */
[----:B------:R-:W-:Y:S05]  /*0220*/  EXIT ;  /* 0x000000000000794d */ /* 0x000fea0003800000 */
        .weak           $__internal_2_$__cuda_sm3x_div_rn_noftz_f32_slowpath
        .type           $__internal_2_$__cuda_sm3x_div_rn_noftz_f32_slowpath,@function
        .size           $__internal_2_$__cuda_sm3x_div_rn_noftz_f32_slowpath,(.L_x_180 - $__internal_2_$__cuda_sm3x_div_rn_noftz_f32_slowpath)
$__internal_2_$__cuda_sm3x_div_rn_noftz_f32_slowpath:
[--C-:B------:R-:W-:Y:S01]  /*0230*/  SHF.R.U32.HI R7, RZ, 0x17, R3.reuse ;  /* 0x00000017ff077819 */ /* 0x100fe20000011603 */
[----:B------:R-:W-:Y:S01]  /*0240*/  BSSY.RECONVERGENT B1, `(.L_x_121) ;  /* 0x0000064000017945 */ /* 0x000fe20003800200 */
[--C-:B------:R-:W-:Y:S01]  /*0250*/  SHF.R.U32.HI R6, RZ, 0x17, R0.reuse ;  /* 0x00000017ff067819 */ /* 0x100fe20000011600 */
[----:B------:R-:W-:Y:S01]  /*0260*/  IMAD.MOV.U32 R8, RZ, RZ, R0 ;  /* 0x000000ffff087224 */ /* 0x000fe200078e0000 */
[----:B------:R-:W-:Y:S01]  /*0270*/  LOP3.LUT R7, R7, 0xff, RZ, 0xc0, !PT ;  /* 0x000000ff07077812 */ /* 0x000fe200078ec0ff */
[----:B------:R-:W-:Y:S01]  /*0280*/  IMAD.MOV.U32 R9, RZ, RZ, R3 ;  /* 0x000000ffff097224 */ /* 0x000fe200078e0003 */
[----:B------:R-:W-:-:S03]  /*0290*/  LOP3.LUT R6, R6, 0xff, RZ, 0xc0, !PT ;  /* 0x000000ff06067812 */ /* 0x000fc600078ec0ff */
[----:B------:R-:W-:Y:S02]  /*02a0*/  VIADD R12, R7, 0xffffffff ;  /* 0xffffffff070c7836 */ /* 0x000fe40000000000 */
[----:B------:R-:W-:-:S03]  /*02b0*/  VIADD R11, R6, 0xffffffff ;  /* 0xffffffff060b7836 */ /* 0x000fc60000000000 */
[----:B------:R-:W-:-:S04]  /*02c0*/  ISETP.GT.U32.AND P0, PT, R12, 0xfd, PT ;  /* 0x000000fd0c00780c */ /* 0x000fc80003f04070 */
[----:B------:R-:W-:-:S13]  /*02d0*/  ISETP.GT.U32.OR P0, PT, R11, 0xfd, P0 ;  /* 0x000000fd0b00780c */ /* 0x000fda0000704470 */
[----:B------:R-:W-:Y:S01]  /*02e0*/  @!P0 IMAD.MOV.U32 R10, RZ, RZ, RZ ;  /* 0x000000ffff0a8224 */ /* 0x000fe200078e00ff */
        /* <DEDUP_REMOVED lines=19> */
[----:B------:R-:W-:Y:S02]  /*0420*/  @P0 IMAD.MOV.U32 R10, RZ, RZ, RZ ;  /* 0x000000ffff0a0224 */ /* 0x000fe400078e00ff */
[----:B------:R-:W-:Y:S01]  /*0430*/  @!P0 FFMA R8, R0, 1.84467440737095516160e+19, RZ ;  /* 0x5f80000000088823 */ /* 0x000fe200000000ff */
[----:B------:R-:W-:Y:S02]  /*0440*/  @!P0 IMAD.MOV.U32 R10, RZ, RZ, -0x40 ;  /* 0xffffffc0ff0a8424 */ /* 0x000fe400078e00ff */
[----:B------:R-:W-:Y:S02]  /*0450*/  @!P1 FFMA R9, R3, 1.84467440737095516160e+19, RZ ;  /* 0x5f80000003099823 */ /* 0x000fe400000000ff */
[----:B------:R-:W-:-:S07]  /*0460*/  @!P1 VIADD R10, R10, 0x40 ;  /* 0x000000400a0a9836 */ /* 0x000fce0000000000 */
.L_x_122:
[----:B------:R-:W-:Y:S01]  /*0470*/  LEA R0, R7, 0xc0800000, 0x17 ;  /* 0xc080000007007811 */ /* 0x000fe200078eb8ff */
[----:B------:R-:W-:Y:S01]  /*0480*/  VIADD R6, R6, 0xffffff81 ;  /* 0xffffff8106067836 */ /* 0x000fe20000000000 */
[----:B------:R-:W-:Y:S03]  /*0490*/  BSSY.RECONVERGENT B2, `(.L_x_127) ;  /* 0x0000035000027945 */ /* 0x000fe60003800200 */
[----:B------:R-:W-:Y:S01]  /*04a0*/  IMAD.IADD R9, R9, 0x1, -R0 ;  /* 0x0000000109097824 */ /* 0x000fe200078e0a00 */
[C---:B------:R-:W-:Y:S01]  /*04b0*/  IADD3 R7, PT, PT, R6.reuse, 0x7f, -R7 ;  /* 0x0000007f06077810 */ /* 0x040fe20007ffe807 */
[----:B------:R-:W-:Y:S02]  /*04c0*/  IMAD R0, R6, -0x800000, R8 ;  /* 0xff80000006007824 */ /* 0x000fe400078e0208 */
[----:B------:R-:W0:Y:S01]  /*04d0*/  MUFU.RCP R3, R9 ;  /* 0x0000000900037308 */ /* 0x000e220000001000 */
[----:B------:R-:W-:Y:S01]  /*04e0*/  FADD.FTZ R11, -R9, -RZ ;  /* 0x800000ff090b7221 */ /* 0x000fe20000010100 */
[----:B------:R-:W-:-:S03]  /*04f0*/  IMAD.IADD R7, R7, 0x1, R10 ;  /* 0x0000000107077824 */ /* 0x000fc600078e020a */
[----:B0-----:R-:W-:-:S04]  /*0500*/  FFMA R12, R3, R11, 1 ;  /* 0x3f800000030c7423 */ /* 0x001fc8000000000b */
[----:B------:R-:W-:-:S04]  /*0510*/  FFMA R12, R3, R12, R3 ;  /* 0x0000000c030c7223 */ /* 0x000fc80000000003 */
[----:B------:R-:W-:-:S04]  /*0520*/  FFMA R3, R0, R12, RZ ;  /* 0x0000000c00037223 */ /* 0x000fc800000000ff */
[----:B------:R-:W-:-:S04]  /*0530*/  FFMA R8, R11, R3, R0 ;  /* 0x000000030b087223 */ /* 0x000fc80000000000 */
[----:B------:R-:W-:-:S04]  /*0540*/  FFMA R13, R12, R8, R3 ;  /* 0x000000080c0d7223 */ /* 0x000fc80000000003 */
[----:B------:R-:W-:-:S04]  /*0550*/  FFMA R8, R11, R13, R0 ;  /* 0x0000000d0b087223 */ /* 0x000fc80000000000 */
[----:B------:R-:W-:-:S05]  /*0560*/  FFMA R0, R12, R8, R13 ;  /* 0x000000080c007223 */ /* 0x000fca000000000d */
[----:B------:R-:W-:-:S04]  /*0570*/  SHF.R.U32.HI R3, RZ, 0x17, R0 ;  /* 0x00000017ff037819 */ /* 0x000fc80000011600 */
[----:B------:R-:W-:-:S05]  /*0580*/  LOP3.LUT R3, R3, 0xff, RZ, 0xc0, !PT ;  /* 0x000000ff03037812 */ /* 0x000fca00078ec0ff */
[----:B------:R-:W-:-:S04]  /*0590*/  IMAD.IADD R9, R3, 0x1, R7 ;  /* 0x0000000103097824 */ /* 0x000fc800078e0207 */
        /* <DEDUP_REMOVED lines=11> */
[CCC-:B------:R-:W-:Y:S01]  /*0650*/  FFMA.RM R6, R12.reuse, R8.reuse, R13.reuse ;  /* 0x000000080c067223 */ /* 0x1c0fe2000000400d */
[C---:B------:R-:W-:Y:S02]  /*0660*/  ISETP.NE.AND P2, PT, R9.reuse, RZ, PT ;  /* 0x000000ff0900720c */ /* 0x040fe40003f45270 */
[----:B------:R-:W-:Y:S02]  /*0670*/  ISETP.NE.AND P1, PT, R9, RZ, PT ;  /* 0x000000ff0900720c */ /* 0x000fe40003f25270 */
[----:B------:R-:W-:Y:S01]  /*0680*/  LOP3.LUT R7, R3, 0x7fffff, RZ, 0xc0, !PT ;  /* 0x007fffff03077812 */ /* 0x000fe200078ec0ff */
[----:B------:R-:W-:Y:S01]  /*0690*/  FFMA.RP R3, R12, R8, R13 ;  /* 0x000000080c037223 */ /* 0x000fe2000000800d */
[----:B------:R-:W-:Y:S02]  /*06a0*/  VIADD R8, R9, 0x20 ;  /* 0x0000002009087836 */ /* 0x000fe40000000000 */
[----:B------:R-:W-:Y:S01]  /*06b0*/  LOP3.LUT R7, R7, 0x800000, RZ, 0xfc, !PT ;  /* 0x0080000007077812 */ /* 0x000fe200078efcff */
[----:B------:R-:W-:Y:S01]  /*06c0*/  IMAD.MOV R9, RZ, RZ, -R9 ;  /* 0x000000ffff097224 */ /* 0x000fe200078e0a09 */
[----:B------:R-:W-:-:S02]  /*06d0*/  FSETP.NEU.FTZ.AND P0, PT, R3, R6, PT ;  /* 0x000000060300720b */ /* 0x000fc40003f1d000 */
[----:B------:R-:W-:Y:S02]  /*06e0*/  SHF.L.U32 R8, R7, R8, RZ ;  /* 0x0000000807087219 */ /* 0x000fe400000006ff */
[----:B------:R-:W-:Y:S02]  /*06f0*/  SEL R6, R9, RZ, P2 ;  /* 0x000000ff09067207 */ /* 0x000fe40001000000 */
[----:B------:R-:W-:Y:S02]  /*0700*/  ISETP.NE.AND P1, PT, R8, RZ, P1 ;  /* 0x000000ff0800720c */ /* 0x000fe40000f25270 */
[----:B------:R-:W-:Y:S02]  /*0710*/  SHF.R.U32.HI R6, RZ, R6, R7 ;  /* 0x00000006ff067219 */ /* 0x000fe40000011607 */
[----:B------:R-:W-:Y:S02]  /*0720*/  PLOP3.LUT P0, PT, P0, P1, PT, 0xf8, 0x8f ;  /* 0x00000000008f781c */ /* 0x000fe40000703f70 */
[----:B------:R-:W-:-:S02]  /*0730*/  SHF.R.U32.HI R8, RZ, 0x1, R6 ;  /* 0x00000001ff087819 */ /* 0x000fc40000011606 */
[----:B------:R-:W-:-:S04]  /*0740*/  SEL R3, RZ, 0x1, !P0 ;  /* 0x00000001ff037807 */ /* 0x000fc80004000000 */
[----:B------:R-:W-:-:S04]  /*0750*/  LOP3.LUT R3, R3, 0x1, R8, 0xf8, !PT ;  /* 0x0000000103037812 */ /* 0x000fc800078ef808 */
[----:B------:R-:W-:-:S05]  /*0760*/  LOP3.LUT R3, R3, R6, RZ, 0xc0, !PT ;  /* 0x0000000603037212 */ /* 0x000fca00078ec0ff */
[----:B------:R-:W-:-:S05]  /*0770*/  IMAD.IADD R3, R8, 0x1, R3 ;  /* 0x0000000108037824 */ /* 0x000fca00078e0203 */
[----:B------:R-:W-:Y:S01]  /*0780*/  LOP3.LUT R0, R3, R0, RZ, 0xfc, !PT ;  /* 0x0000000003007212 */ /* 0x000fe200078efcff */
[----:B------:R-:W-:Y:S06]  /*0790*/  BRA `(.L_x_130) ;  /* 0x0000000000107947 */ /* 0x000fec0003800000 */
.L_x_129:
[----:B------:R-:W-:-:S04]  /*07a0*/  LOP3.LUT R0, R0, 0x80000000, RZ, 0xc0, !PT ;  /* 0x8000000000007812 */ /* 0x000fc800078ec0ff */
[----:B------:R-:W-:Y:S01]  /*07b0*/  LOP3.LUT R0, R0, 0x7f800000, RZ, 0xfc, !PT ;  /* 0x7f80000000007812 */ /* 0x000fe200078efcff */
[----:B------:R-:W-:Y:S06]  /*07c0*/  BRA `(.L_x_130) ;  /* 0x0000000000047947 */ /* 0x000fec0003800000 */
.L_x_128:
[----:B------:R-:W-:-:S07]  /*07d0*/  IMAD R0, R7, 0x800000, R0 ;  /* 0x0080000007007824 */ /* 0x000fce00078e0200 */
.L_x_130:
[----:B------:R-:W-:Y:S05]  /*07e0*/  BSYNC.RECONVERGENT B2 ;  /* 0x0000000000027941 */ /* 0x000fea0003800200 */
.L_x_127:
[----:B------:R-:W-:Y:S05]  /*07f0*/  BRA `(.L_x_131) ;  /* 0x0000000000207947 */ /* 0x000fea0003800000 */
.L_x_126:
[----:B------:R-:W-:-:S04]  /*0800*/  LOP3.LUT R0, R9, 0x80000000, R8, 0x48, !PT ;  /* 0x8000000009007812 */ /* 0x000fc800078e4808 */
[----:B------:R-:W-:Y:S01]  /*0810*/  LOP3.LUT R0, R0, 0x7f800000, RZ, 0xfc, !PT ;  /* 0x7f80000000007812 */ /* 0x000fe200078efcff */
[----:B------:R-:W-:Y:S06]  /*0820*/  BRA `(.L_x_131) ;  /* 0x0000000000147947 */ /* 0x000fec0003800000 */
.L_x_125:
[----:B------:R-:W-:Y:S01]  /*0830*/  LOP3.LUT R0, R9, 0x80000000, R8, 0x48, !PT ;  /* 0x8000000009007812 */ /* 0x000fe200078e4808 */
[----:B------:R-:W-:Y:S06]  /*0840*/  BRA `(.L_x_131) ;  /* 0x00000000000c7947 */ /* 0x000fec0003800000 */
.L_x_124:
[----:B------:R-:W0:Y:S01]  /*0850*/  MUFU.RSQ R0, -QNAN ;  /* 0xffc0000000007908 */ /* 0x000e220000001400 */
[----:B------:R-:W-:Y:S05]  /*0860*/  BRA `(.L_x_131) ;  /* 0x0000000000047947 */ /* 0x000fea0003800000 */
.L_x_123:
[----:B------:R-:W-:-:S07]  /*0870*/  FADD.FTZ R0, R0, R3 ;  /* 0x0000000300007221 */ /* 0x000fce0000010000 */
.L_x_131:
[----:B------:R-:W-:Y:S05]  /*0880*/  BSYNC.RECONVERGENT B1 ;  /* 0x0000000000017941 */ /* 0x000fea0003800200 */
.L_x_121:
[----:B------:R-:W-:-:S04]  /*0890*/  IMAD.MOV.U32 R3, RZ, RZ, 0x0 ;  /* 0x00000000ff037424 */ /* 0x000fc800078e00ff */
[----:B0-----:R-:W-:Y:S05]  /*08a0*/  RET.REL.NODEC R2 `(_Z21softmax_divide_kernelPfS_i) ;  /* 0xfffffff402d47950 */ /* 0x001fea0003c3ffff */
.L_x_132:
        /* <DEDUP_REMOVED lines=13> */
.L_x_180:


//--------------------- .text._Z23channel_subtract_kernelPfS_S_i --------------------------
	.section	.text._Z23channel_subtract_kernelPfS_S_i,"ax",@progbits
	.align	128
        .global         _Z23channel_subtract_kernelPfS_S_i
        .type           _Z23channel_subtract_kernelPfS_S_i,@function
        .size           _Z23channel_subtract_kernelPfS_S_i,(.L_x_207 - _Z23channel_subtract_kernelPfS_S_i)
        .other          _Z23channel_subtract_kernelPfS_S_i,@"STO_CUDA_ENTRY STV_DEFAULT"
_Z23channel_subtract_kernelPfS_S_i:
.text._Z23channel_subtract_kernelPfS_S_i:
        /* <DEDUP_REMOVED lines=8> */
[----:B------:R-:W1:Y:S08]  /*0080*/  S2UR UR6, SR_CTAID.Z ;  /* 0x00000000000679c3 */ /* 0x000e700000002700 */
[----:B------:R-:W4:Y:S08]  /*0090*/  LDC.64 R4, c[0x0][0x388] ;  /* 0x0000e200ff047b82 */ /* 0x000f300000000a00 */
[----:B------:R-:W5:Y:S01]  /*00a0*/  LDC.64 R2, c[0x0][0x380] ;  /* 0x0000e000ff027b82 */ /* 0x000f620000000a00 */
[----:B0-----:R-:W-:-:S02]  /*00b0*/  IMAD R6, R7, R6, R8 ;  /* 0x0000000607067224 */ /* 0x001fc400078e0208 */
[----:B--2---:R-:W-:Y:S02]  /*00c0*/  IMAD R7, R7, UR7, RZ ;  /* 0x0000000707077c24 */ /* 0x004fe4000f8e02ff */
[----:B-1----:R-:W-:Y:S02]  /*00d0*/  IMAD R0, R0, UR6, R9 ;  /* 0x0000000600007c24 */ /* 0x002fe4000f8e0209 */
[--C-:B------:R-:W-:Y:S02]  /*00e0*/  IMAD R11, R7, UR6, R6.reuse ;  /* 0x00000006070b7c24 */ /* 0x100fe4000f8e0206 */
[----:B------:R-:W-:Y:S02]  /*00f0*/  IMAD R9, R0, R7, R6 ;  /* 0x0000000700097224 */ /* 0x000fe400078e0206 */
[----:B----4-:R-:W-:-:S06]  /*0100*/  IMAD.WIDE R4, R11, 0x4, R4 ;  /* 0x000000040b047825 */ /* 0x010fcc00078e0204 */
[----:B---3--:R-:W2:Y:S01]  /*0110*/  LDG.E R5, desc[UR4][R4.64] ;  /* 0x0000000404057981 */ /* 0x008ea2000c1e1900 */
[----:B-----5:R-:W-:-:S06]  /*0120*/  IMAD.WIDE R2, R9, 0x4, R2 ;  /* 0x0000000409027825 */ /* 0x020fcc00078e0202 */
[----:B------:R-:W2:Y:S01]  /*0130*/  LDG.E R2, desc[UR4][R2.64] ;  /* 0x0000000402027981 */ /* 0x000ea2000c1e1900 */
[----:B------:R-:W-:Y:S01]  /*0140*/  HFMA2 R7, -RZ, RZ, 0.96630859375, -0.0022525787353515625 ;  /* 0x3bbb989dff077431 */ /* 0x000fe200000001ff */
[----:B------:R-:W-:Y:S01]  /*0150*/  MOV R11, 0x437c0000 ;  /* 0x437c0000000b7802 */ /* 0x000fe20000000f00 */
[----:B--2---:R-:W-:-:S04]  /*0160*/  FADD R0, R2, -R5 ;  /* 0x8000000502007221 */ /* 0x004fc80000000000 */
[----:B------:R-:W-:-:S04]  /*0170*/  FFMA.SAT R6, R0, R7, 0.5 ;  /* 0x3f00000000067423 */ /* 0x000fc80000002007 */
[----:B------:R-:W-:Y:S02]  /*0180*/  FFMA.RM R8, R6, R11, 12582913 ;  /* 0x4b40000106087423 */ /* 0x000fe4000000400b */
[----:B------:R-:W0:Y:S02]  /*0190*/  LDC.64 R6, c[0x0][0x390] ;  /* 0x0000e400ff067b82 */ /* 0x000e240000000a00 */
[----:B------:R-:W-:-:S04]  /*01a0*/  FADD R11, R8, -12583039 ;  /* 0xcb40007f080b7421 */ /* 0x000fc80000000000 */
[----:B------:R-:W-:-:S04]  /*01b0*/  FFMA R11, R0, 1.4426950216293334961, -R11 ;  /* 0x3fb8aa3b000b7823 */ /* 0x000fc8000000080b */
[----:B------:R-:W-:-:S06]  /*01c0*/  FFMA R11, R0, 1.925963033500011079e-08, R11 ;  /* 0x32a57060000b7823 */ /* 0x000fcc000000000b */
[----:B------:R-:W1:Y:S01]  /*01d0*/  MUFU.EX2 R11, R11 ;  /* 0x0000000b000b7308 */ /* 0x000e620000000800 */
[----:B------:R-:W-:Y:S01]  /*01e0*/  SHF.L.U32 R8, R8, 0x17, RZ ;  /* 0x0000001708087819 */ /* 0x000fe200000006ff */
[----:B0-----:R-:W-:-:S04]  /*01f0*/  IMAD.WIDE R2, R9, 0x4, R6 ;  /* 0x0000000409027825 */ /* 0x001fc800078e0206 */
[----:B-1----:R-:W-:-:S05]  /*0200*/  FMUL R5, R8, R11 ;  /* 0x0000000b08057220 */ /* 0x002fca0000400000 */
[----:B------:R-:W-:Y:S01]  /*0210*/  STG.E desc[UR4][R2.64], R5 ;  /* 0x0000000502007986 */ /* 0x000fe2000c101904 */
[----:B------:R-:W-:Y:S05]  /*0220*/  EXIT ;  /* 0x000000000000794d */ /* 0x000fea0003800000 */
.L_x_133:
        /* <DEDUP_REMOVED lines=13> */
.L_x_207:


//--------------------- .text._Z18channel_max_kernelPfS_i --------------------------
	.section	.text._Z18channel_max_kernelPfS_i,"ax",@progbits
	.align	128
        .global         _Z18channel_max_kernelPfS_i
        .type           _Z18channel_max_kernelPfS_i,@function
        .size           _Z18channel_max_kernelPfS_i,(.L_x_208 - _Z18channel_max_kernelPfS_i)
        .other          _Z18channel_max_kernelPfS_i,@"STO_CUDA_ENTRY STV_DEFAULT"
_Z18channel_max_kernelPfS_i:
.text._Z18channel_max_kernelPfS_i:
[----:B------:R-:W-:Y:S01]  /*0000*/  LDC R1, c[0x0][0x37c] ;  /* 0x0000df00ff017b82 */ /* 0x000fe20000000800 */
[----:B------:R-:W0:Y:S07]  /*0010*/  S2R R7, SR_TID.X ;  /* 0x0000000000077919 */ /* 0x000e2e0000002100 */
[----:B------:R-:W1:Y:S01]  /*0020*/  LDC R0, c[0x0][0x374] ;  /* 0x0000dd00ff007b82 */ /* 0x000e620000000800 */
[----:B------:R-:W1:Y:S01]  /*0030*/  LDCU UR4, c[0x0][0x370] ;  /* 0x00006e00ff0477ac */ /* 0x000e620008000800 */
[----:B------:R-:W2:Y:S06]  /*0040*/  LDCU.64 UR6, c[0x0][0x358] ;  /* 0x00006b00ff0677ac */ /* 0x000eac0008000a00 */
[----:B------:R-:W-:Y:S08]  /*0050*/  S2UR UR5, SR_CTAID.Y ;  /* 0x00000000000579c3 */ /* 0x000ff00000002600 */
[----:B------:R-:W3:Y:S08]  /*0060*/  S2UR UR8, SR_CTAID.X ;  /* 0x00000000000879c3 */ /* 0x000ef00000002500 */
[----:B------:R-:W4:Y:S01]  /*0070*/  LDC R6, c[0x0][0x390] ;  /* 0x0000e400ff067b82 */ /* 0x000f220000000800 */
[----:B-1----:R-:W-:-:S04]  /*0080*/  IMAD R2, R0, UR4, RZ ;  /* 0x0000000400027c24 */ /* 0x002fc8000f8e02ff */
[----:B0-----:R-:W-:-:S03]  /*0090*/  IMAD R5, R2, R7, RZ ;  /* 0x0000000702057224 */ /* 0x001fc600078e02ff */
[----:B------:R-:W0:Y:S01]  /*00a0*/  LDC.64 R20, c[0x0][0x380] ;  /* 0x0000e000ff147b82 */ /* 0x000e220000000a00 */
[----:B---3--:R-:W-:Y:S01]  /*00b0*/  UIMAD UR4, UR4, UR5, UR8 ;  /* 0x00000005040472a4 */ /* 0x008fe2000f8e0208 */
[----:B----4-:R-:W-:-:S05]  /*00c0*/  ISETP.GE.AND P0, PT, R6, 0x2, PT ;  /* 0x000000020600780c */ /* 0x010fca0003f06270 */
[C---:B------:R-:W-:Y:S01]  /*00d0*/  IMAD R3, R5.reuse, R6, UR4 ;  /* 0x0000000405037e24 */ /* 0x040fe2000f8e0206 */
[----:B------:R-:W-:-:S03]  /*00e0*/  IADD3 R5, PT, PT, R5, UR4, RZ ;  /* 0x0000000405057c10 */ /* 0x000fc6000fffe0ff */
[----:B0-----:R-:W-:-:S06]  /*00f0*/  IMAD.WIDE R22, R3, 0x4, R20 ;  /* 0x0000000403167825 */ /* 0x001fcc00078e0214 */
[----:B--2---:R0:W5:Y:S01]  /*0100*/  LDG.E R22, desc[UR6][R22.64] ;  /* 0x0000000616167981 */ /* 0x004162000c1e1900 */
[----:B------:R-:W-:Y:S05]  /*0110*/  @!P0 BRA `(.L_x_134) ;  /* 0x0000000800f88947 */ /* 0x000fea0003800000 */
[----:B------:R-:W-:Y:S01]  /*0120*/  IADD3 R4, PT, PT, R6, -0x2, RZ ;  /* 0xfffffffe06047810 */ /* 0x000fe20007ffe0ff */
[----:B------:R-:W-:-:S03]  /*0130*/  UMOV UR4, 0x1 ;  /* 0x0000000100047882 */ /* 0x000fc60000000000 */
[----:B------:R-:W-:Y:S02]  /*0140*/  ISETP.GE.U32.AND P0, PT, R4, 0xf, PT ;  /* 0x0000000f0400780c */ /* 0x000fe40003f06070 */
[----:B------:R-:W-:-:S11]  /*0150*/  IADD3 R4, PT, PT, R6, -0x1, RZ ;  /* 0xffffffff06047810 */ /* 0x000fd60007ffe0ff */
[----:B------:R-:W-:Y:S05]  /*0160*/  @!P0 BRA `(.L_x_135) ;  /* 0x0000000400c88947 */ /* 0x000fea0003800000 */
[----:B------:R-:W1:Y:S01]  /*0170*/  LDC R18, c[0x0][0x370] ;  /* 0x0000dc00ff127b82 */ /* 0x000e620000000800 */
[----:B0-----:R-:W-:Y:S01]  /*0180*/  IMAD R23, R7, R6, RZ ;  /* 0x0000000607177224 */ /* 0x001fe200078e02ff */
[----:B------:R-:W-:Y:S01]  /*0190*/  LOP3.LUT R4, R4, 0xfffffff0, RZ, 0xc0, !PT ;  /* 0xfffffff004047812 */ /* 0x000fe200078ec0ff */
[----:B------:R-:W-:Y:S02]  /*01a0*/  UMOV UR4, URZ ;  /* 0x000000ff00047c82 */ /* 0x000fe40008000000 */
[C---:B------:R-:W-:Y:S01]  /*01b0*/  VIADD R27, R23.reuse, 0xf ;  /* 0x0000000f171b7836 */ /* 0x040fe20000000000 */
[C---:B------:R-:W-:Y:S02]  /*01c0*/  IADD3 R7, PT, PT, R23.reuse, 0x2, RZ ;  /* 0x0000000217077810 */ /* 0x040fe40007ffe0ff */
[----:B------:R-:W-:Y:S01]  /*01d0*/  IADD3 R9, PT, PT, R23, 0x3, RZ ;  /* 0x0000000317097810 */ /* 0x000fe20007ffe0ff */
[-C--:B------:R-:W-:Y:S01]  /*01e0*/  IMAD R27, R27, R0.reuse, UR5 ;  /* 0x000000051b1b7e24 */ /* 0x080fe2000f8e0200 */
[----:B------:R-:W-:Y:S01]  /*01f0*/  IADD3 R11, PT, PT, R23, 0x4, RZ ;  /* 0x00000004170b7810 */ /* 0x000fe20007ffe0ff */
[-C--:B------:R-:W-:Y:S01]  /*0200*/  IMAD R28, R7, R0.reuse, UR5 ;  /* 0x00000005071c7e24 */ /* 0x080fe2000f8e0200 */
[----:B------:R-:W-:Y:S01]  /*0210*/  IADD3 R14, PT, PT, R23, 0x5, RZ ;  /* 0x00000005170e7810 */ /* 0x000fe20007ffe0ff */
[-C--:B------:R-:W-:Y:S01]  /*0220*/  IMAD R7, R9, R0.reuse, UR5 ;  /* 0x0000000509077e24 */ /* 0x080fe2000f8e0200 */
[----:B------:R-:W-:Y:S01]  /*0230*/  IADD3 R13, PT, PT, R23, 0x6, RZ ;  /* 0x00000006170d7810 */ /* 0x000fe20007ffe0ff */
[-C--:B------:R-:W-:Y:S01]  /*0240*/  IMAD R9, R11, R0.reuse, UR5 ;  /* 0x000000050b097e24 */ /* 0x080fe2000f8e0200 */
[C---:B------:R-:W-:Y:S01]  /*0250*/  IADD3 R15, PT, PT, R23.reuse, 0x7, RZ ;  /* 0x00000007170f7810 */ /* 0x040fe20007ffe0ff */
[-C--:B------:R-:W-:Y:S01]  /*0260*/  IMAD R11, R14, R0.reuse, UR5 ;  /* 0x000000050e0b7e24 */ /* 0x080fe2000f8e0200 */
        /* <DEDUP_REMOVED lines=12> */
[C---:B------:R-:W-:Y:S01]  /*0330*/  IADD3 R12, PT, PT, R23.reuse, 0xe, RZ ;  /* 0x0000000e170c7810 */ /* 0x040fe20007ffe0ff */
[-C--:B------:R-:W-:Y:S01]  /*0340*/  IMAD R8, R8, R0.reuse, UR5 ;  /* 0x0000000508087e24 */ /* 0x080fe2000f8e0200 */
[C---:B------:R-:W-:Y:S01]  /*0350*/  IADD3 R25, PT, PT, R23.reuse, 0x10, RZ ;  /* 0x0000001017197810 */ /* 0x040fe20007ffe0ff */
[-C--:B------:R-:W-:Y:S01]  /*0360*/  IMAD R23, R23, R0.reuse, R0 ;  /* 0x0000000017177224 */ /* 0x080fe200078e0200 */
[----:B------:R-:W-:Y:S01]  /*0370*/  IADD3 R4, PT, PT, -R4, RZ, RZ ;  /* 0x000000ff04047210 */ /* 0x000fe20007ffe1ff */
[----:B------:R-:W-:-:S02]  /*0380*/  IMAD R10, R10, R0, UR5 ;  /* 0x000000050a0a7e24 */ /* 0x000fc4000f8e0200 */
[-C--:B------:R-:W-:Y:S01]  /*0390*/  IMAD R12, R12, R0.reuse, UR5 ;  /* 0x000000050c0c7e24 */ /* 0x080fe2000f8e0200 */
[----:B------:R-:W-:Y:S01]  /*03a0*/  IADD3 R23, PT, PT, R23, UR5, RZ ;  /* 0x0000000517177c10 */ /* 0x000fe2000fffe0ff */
[----:B------:R-:W-:Y:S02]  /*03b0*/  IMAD R25, R25, R0, UR5 ;  /* 0x0000000519197e24 */ /* 0x000fe4000f8e0200 */
[-C--:B-1----:R-:W-:Y:S02]  /*03c0*/  IMAD R28, R28, R18.reuse, UR8 ;  /* 0x000000081c1c7e24 */ /* 0x082fe4000f8e0212 */
[-C--:B------:R-:W-:Y:S02]  /*03d0*/  IMAD R7, R7, R18.reuse, UR8 ;  /* 0x0000000807077e24 */ /* 0x080fe4000f8e0212 */
[-C--:B------:R-:W-:Y:S02]  /*03e0*/  IMAD R9, R9, R18.reuse, UR8 ;  /* 0x0000000809097e24 */ /* 0x080fe4000f8e0212 */
[----:B------:R-:W-:-:S02]  /*03f0*/  IMAD R11, R11, R18, UR8 ;  /* 0x000000080b0b7e24 */ /* 0x000fc4000f8e0212 */
[-C--:B------:R-:W-:Y:S02]  /*0400*/  IMAD R13, R13, R18.reuse, UR8 ;  /* 0x000000080d0d7e24 */ /* 0x080fe4000f8e0212 */
[-C--:B------:R-:W-:Y:S02]  /*0410*/  IMAD R15, R15, R18.reuse, UR8 ;  /* 0x000000080f0f7e24 */ /* 0x080fe4000f8e0212 */
[-C--:B------:R-:W-:Y:S02]  /*0420*/  IMAD R17, R17, R18.reuse, UR8 ;  /* 0x0000000811117e24 */ /* 0x080fe4000f8e0212 */
        /* <DEDUP_REMOVED lines=8> */
[----:B------:R-:W-:-:S07]  /*04b0*/  IMAD R18, R23, R18, UR8 ;  /* 0x0000000817127e24 */ /* 0x000fce000f8e0212 */
.L_x_136:
[----:B------:R-:W-:-:S04]  /*04c0*/  IMAD.WIDE.U32 R26, R18, 0x4, R20 ;  /* 0x00000004121a7825 */ /* 0x000fc800078e0014 */
[----:B------:R-:W-:Y:S02]  /*04d0*/  IMAD.WIDE.U32 R24, R28, 0x4, R20 ;  /* 0x000000041c187825 */ /* 0x000fe400078e0014 */
[----:B------:R-:W2:Y:S04]  /*04e0*/  LDG.E R27, desc[UR6][R26.64] ;  /* 0x000000061a1b7981 */ /* 0x000ea8000c1e1900 */
[----:B------:R-:W2:Y:S02]  /*04f0*/  LDG.E R24, desc[UR6][R24.64] ;  /* 0x0000000618187981 */ /* 0x000ea4000c1e1900 */
[----:B--2--5:R-:W-:Y:S01]  /*0500*/  FMNMX3 R24, R22, R27, R24, !PT ;  /* 0x0000001b16187276 */ /* 0x024fe20007800018 */
[----:B------:R-:W-:-:S05]  /*0510*/  IMAD.WIDE.U32 R22, R7, 0x4, R20 ;  /* 0x0000000407167825 */ /* 0x000fca00078e0014 */
[----:B------:R0:W2:Y:S02]  /*0520*/  LDG.E R25, desc[UR6][R22.64] ;  /* 0x0000000616197981 */ /* 0x0000a4000c1e1900 */
[----:B0-----:R-:W-:-:S06]  /*0530*/  IMAD.WIDE.U32 R22, R9, 0x4, R20 ;  /* 0x0000000409167825 */ /* 0x001fcc00078e0014 */
[----:B------:R-:W2:Y:S01]  /*0540*/  LDG.E R22, desc[UR6][R22.64] ;  /* 0x0000000616167981 */ /* 0x000ea2000c1e1900 */
[----:B------:R-:W-:-:S06]  /*0550*/  IMAD.WIDE.U32 R26, R13, 0x4, R20 ;  /* 0x000000040d1a7825 */ /* 0x000fcc00078e0014 */
[----:B------:R-:W3:Y:S01]  /*0560*/  LDG.E R26, desc[UR6][R26.64] ;  /* 0x000000061a1a7981 */ /* 0x000ee2000c1e1900 */
[----:B--2---:R-:W-:Y:S01]  /*0570*/  FMNMX3 R22, R24, R25, R22, !PT ;  /* 0x0000001918167276 */ /* 0x004fe20007800016 */
[----:B------:R-:W-:-:S06]  /*0580*/  IMAD.WIDE.U32 R24, R11, 0x4, R20 ;  /* 0x000000040b187825 */ /* 0x000fcc00078e0014 */
[----:B------:R-:W3:Y:S02]  /*0590*/  LDG.E R25, desc[UR6][R24.64] ;  /* 0x0000000618197981 */ /* 0x000ee4000c1e1900 */
[----:B---3--:R-:W-:Y:S01]  /*05a0*/  FMNMX3 R26, R22, R25, R26, !PT ;  /* 0x00000019161a7276 */ /* 0x008fe2000780001a */
[----:B------:R-:W-:-:S04]  /*05b0*/  IMAD.WIDE.U32 R24, R15, 0x4, R20 ;  /* 0x000000040f187825 */ /* 0x000fc800078e0014 */
[----:B------:R-:W-:Y:S02]  /*05c0*/  IMAD.WIDE.U32 R22, R17, 0x4, R20 ;  /* 0x0000000411167825 */ /* 0x000fe400078e0014 */
[----:B------:R-:W2:Y:S04]  /*05d0*/  LDG.E R25, desc[UR6][R24.64] ;  /* 0x0000000618197981 */ /* 0x000ea8000c1e1900 */
[----:B------:R-:W2:Y:S02]  /*05e0*/  LDG.E R22, desc[UR6][R22.64] ;  /* 0x0000000616167981 */ /* 0x000ea4000c1e1900 */
[----:B--2---:R-:W-:Y:S01]  /*05f0*/  FMNMX3 R26, R26, R25, R22, !PT ;  /* 0x000000191a1a7276 */ /* 0x004fe20007800016 */
        /* <DEDUP_REMOVED lines=10> */
[----:B------:R-:W-:-:S05]  /*06a0*/  IMAD.WIDE.U32 R22, R10, 0x4, R20 ;  /* 0x000000040a167825 */ /* 0x000fca00078e0014 */
[----:B------:R0:W2:Y:S02]  /*06b0*/  LDG.E R27, desc[UR6][R22.64] ;  /* 0x00000006161b7981 */ /* 0x0000a4000c1e1900 */
[----:B0-----:R-:W-:-:S06]  /*06c0*/  IMAD.WIDE.U32 R22, R12, 0x4, R20 ;  /* 0x000000040c167825 */ /* 0x001fcc00078e0014 */
[----:B------:R-:W2:Y:S01]  /*06d0*/  LDG.E R22, desc[UR6][R22.64] ;  /* 0x0000000616167981 */ /* 0x000ea2000c1e1900 */
[----:B------:R-:W-:-:S06]  /*06e0*/  IMAD.WIDE.U32 R24, R14, 0x4, R20 ;  /* 0x000000040e187825 */ /* 0x000fcc00078e0014 */
[----:B------:R-:W3:Y:S01]  /*06f0*/  LDG.E R25, desc[UR6][R24.64] ;  /* 0x0000000618197981 */ /* 0x000ee2000c1e1900 */
[----:B------:R-:W-:Y:S02]  /*0700*/  IADD3 R4, PT, PT, R4, 0x10, RZ ;  /* 0x0000001004047810 */ /* 0x000fe40007ffe0ff */
[----:B--2---:R-:W-:Y:S01]  /*0710*/  FMNMX3 R22, R26, R27, R22, !PT ;  /* 0x0000001b1a167276 */ /* 0x004fe20007800016 */
[----:B------:R-:W-:-:S06]  /*0720*/  IMAD.WIDE.U32 R26, R16, 0x4, R20 ;  /* 0x00000004101a7825 */ /* 0x000fcc00078e0014 */
[----:B------:R-:W3:Y:S01]  /*0730*/  LDG.E R26, desc[UR6][R26.64] ;  /* 0x000000061a1a7981 */ /* 0x000ee2000c1e1900 */
[----:B------:R-:W-:Y:S01]  /*0740*/  ISETP.NE.AND P0, PT, R4, RZ, PT ;  /* 0x000000ff0400720c */ /* 0x000fe20003f05270 */
[----:B------:R-:W-:Y:S01]  /*0750*/  UIADD3 UR4, UPT, UPT, UR4, 0x10, URZ ;  /* 0x0000001004047890 */ /* 0x000fe2000fffe0ff */
[C---:B------:R-:W-:Y:S01]  /*0760*/  LEA R28, R2.reuse, R28, 0x4 ;  /* 0x0000001c021c7211 */ /* 0x040fe200078e20ff */
[C---:B------:R-:W-:Y:S01]  /*0770*/  IMAD R17, R2.reuse, 0x10, R17 ;  /* 0x0000001002117824 */ /* 0x040fe200078e0211 */
[C---:B------:R-:W-:Y:S02]  /*0780*/  LEA R7, R2.reuse, R7, 0x4 ;  /* 0x0000000702077211 */ /* 0x040fe400078e20ff */
[C---:B------:R-:W-:Y:S02]  /*0790*/  LEA R9, R2.reuse, R9, 0x4 ;  /* 0x0000000902097211 */ /* 0x040fe400078e20ff */
[C---:B------:R-:W-:Y:S02]  /*07a0*/  LEA R11, R2.reuse, R11, 0x4 ;  /* 0x0000000b020b7211 */ /* 0x040fe400078e20ff */
[----:B------:R-:W-:-:S02]  /*07b0*/  LEA R13, R2, R13, 0x4 ;  /* 0x0000000d020d7211 */ /* 0x000fc400078e20ff */
[C---:B------:R-:W-:Y:S02]  /*07c0*/  LEA R15, R2.reuse, R15, 0x4 ;  /* 0x0000000f020f7211 */ /* 0x040fe400078e20ff */
[C---:B------:R-:W-:Y:S02]  /*07d0*/  LEA R19, R2.reuse, R19, 0x4 ;  /* 0x0000001302137211 */ /* 0x040fe400078e20ff */
[C---:B------:R-:W-:Y:S02]  /*07e0*/  LEA R29, R2.reuse, R29, 0x4 ;  /* 0x0000001d021d7211 */ /* 0x040fe400078e20ff */
[C---:B------:R-:W-:Y:S02]  /*07f0*/  LEA R6, R2.reuse, R6, 0x4 ;  /* 0x0000000602067211 */ /* 0x040fe400078e20ff */
[C---:B------:R-:W-:Y:S02]  /*0800*/  LEA R8, R2.reuse, R8, 0x4 ;  /* 0x0000000802087211 */ /* 0x040fe400078e20ff */
[----:B------:R-:W-:-:S02]  /*0810*/  LEA R10, R2, R10, 0x4 ;  /* 0x0000000a020a7211 */ /* 0x000fc400078e20ff */
[C---:B------:R-:W-:Y:S02]  /*0820*/  LEA R12, R2.reuse, R12, 0x4 ;  /* 0x0000000c020c7211 */ /* 0x040fe400078e20ff */
[C---:B------:R-:W-:Y:S02]  /*0830*/  LEA R14, R2.reuse, R14, 0x4 ;  /* 0x0000000e020e7211 */ /* 0x040fe400078e20ff */
[C---:B------:R-:W-:Y:S02]  /*0840*/  LEA R16, R2.reuse, R16, 0x4 ;  /* 0x0000001002107211 */ /* 0x040fe400078e20ff */
[----:B------:R-:W-:Y:S02]  /*0850*/  LEA R18, R2, R18, 0x4 ;  /* 0x0000001202127211 */ /* 0x000fe400078e20ff */
[----:B---3--:R-:W-:Y:S01]  /*0860*/  FMNMX3 R22, R22, R25, R26, !PT ;  /* 0x0000001916167276 */ /* 0x008fe2000780001a */
[----:B------:R-:W-:Y:S06]  /*0870*/  @P0 BRA `(.L_x_136) ;  /* 0xfffffffc00100947 */ /* 0x000fec000383ffff */
[----:B------:R-:W-:-:S12]  /*0880*/  UIADD3 UR4, UPT, UPT, UR4, 0x1, URZ ;  /* 0x0000000104047890 */ /* 0x000fd8000fffe0ff */
.L_x_135:
[----:B------:R-:W1:Y:S02]  /*0890*/  LDC R4, c[0x0][0x390] ;  /* 0x0000e400ff047b82 */ /* 0x000e640000000800 */
[----:B-1----:R-:W-:-:S04]  /*08a0*/  IADD3 R18, PT, PT, R4, -0x1, RZ ;  /* 0xffffffff04127810 */ /* 0x002fc80007ffe0ff */
[----:B------:R-:W-:-:S13]  /*08b0*/  LOP3.LUT P0, R6, R18, 0xf, RZ, 0xc0, !PT ;  /* 0x0000000f12067812 */ /* 0x000fda000780c0ff */
[----:B------:R-:W-:Y:S05]  /*08c0*/  @!P0 BRA `(.L_x_134) ;  /* 0x00000004000c8947 */ /* 0x000fea0003800000 */
[----:B------:R-:W-:Y:S02]  /*08d0*/  ISETP.GE.U32.AND P0, PT, R6, 0x8, PT ;  /* 0x000000080600780c */ /* 0x000fe40003f06070 */
[----:B0-----:R-:W-:-:S04]  /*08e0*/  LOP3.LUT R23, R18, 0x7, RZ, 0xc0, !PT ;  /* 0x0000000712177812 */ /* 0x001fc800078ec0ff */
[----:B------:R-:W-:-:S07]  /*08f0*/  ISETP.NE.AND P1, PT, R23, RZ, PT ;  /* 0x000000ff1700720c */ /* 0x000fce0003f25270 */
[----:B------:R-:W-:Y:S06]  /*0900*/  @!P0 BRA `(.L_x_137) ;  /* 0x0000000000748947 */ /* 0x000fec0003800000 */
[----:B------:R-:W-:-:S05]  /*0910*/  IMAD R15, R2, UR4, R3 ;  /* 0x00000004020f7c24 */ /* 0x000fca000f8e0203 */
[----:B------:R-:W-:Y:S01]  /*0920*/  IADD3 R25, PT, PT, R2, R15, RZ ;  /* 0x0000000f02197210 */ /* 0x000fe20007ffe0ff */
[----:B------:R-:W-:-:S04]  /*0930*/  IMAD.WIDE.U32 R14, R15, 0x4, R20 ;  /* 0x000000040f0e7825 */ /* 0x000fc800078e0014 */
[----:B------:R-:W-:Y:S01]  /*0940*/  IMAD.IADD R13, R2, 0x1, R25 ;  /* 0x00000001020d7824 */ /* 0x000fe200078e0219 */
[----:B------:R0:W2:Y:S01]  /*0950*/  LDG.E R19, desc[UR6][R14.64] ;  /* 0x000000060e137981 */ /* 0x0000a2000c1e1900 */
[----:B------:R-:W-:-:S03]  /*0960*/  IMAD.WIDE.U32 R24, R25, 0x4, R20 ;  /* 0x0000000419187825 */ /* 0x000fc600078e0014 */
[----:B------:R-:W-:-:S03]  /*0970*/  IADD3 R9, PT, PT, R2, R13, RZ ;  /* 0x0000000d02097210 */ /* 0x000fc60007ffe0ff */
[----:B------:R-:W2:Y:S01]  /*0980*/  LDG.E R24, desc[UR6][R24.64] ;  /* 0x0000000618187981 */ /* 0x000ea2000c1e1900 */
[----:B------:R-:W-:-:S04]  /*0990*/  IADD3 R11, PT, PT, R2, R9, RZ ;  /* 0x00000009020b7210 */ /* 0x000fc80007ffe0ff */
[----:B------:R-:W-:Y:S01]  /*09a0*/  IADD3 R7, PT, PT, R2, R11, RZ ;  /* 0x0000000b02077210 */ /* 0x000fe20007ffe0ff */
[----:B------:R-:W-:-:S03]  /*09b0*/  IMAD.WIDE.U32 R12, R13, 0x4, R20 ;  /* 0x000000040d0c7825 */ /* 0x000fc600078e0014 */
[C---:B------:R-:W-:Y:S01]  /*09c0*/  IADD3 R17, PT, PT, R2.reuse, R7, RZ ;  /* 0x0000000702117210 */ /* 0x040fe20007ffe0ff */
[--C-:B------:R-:W-:Y:S02]  /*09d0*/  IMAD.WIDE.U32 R8, R9, 0x4, R20.reuse ;  /* 0x0000000409087825 */ /* 0x100fe400078e0014 */
[----:B------:R-:W3:Y:S01]  /*09e0*/  LDG.E R12, desc[UR6][R12.64] ;  /* 0x000000060c0c7981 */ /* 0x000ee2000c1e1900 */
[----:B------:R-:W-:Y:S01]  /*09f0*/  IADD3 R27, PT, PT, R2, R17, RZ ;  /* 0x00000011021b7210 */ /* 0x000fe20007ffe0ff */
[--C-:B------:R-:W-:Y:S02]  /*0a00*/  IMAD.WIDE.U32 R10, R11, 0x4, R20.reuse ;  /* 0x000000040b0a7825 */ /* 0x100fe400078e0014 */
[----:B------:R-:W3:Y:S02]  /*0a10*/  LDG.E R8, desc[UR6][R8.64] ;  /* 0x0000000608087981 */ /* 0x000ee4000c1e1900 */
[--C-:B------:R-:W-:Y:S02]  /*0a20*/  IMAD.WIDE.U32 R6, R7, 0x4, R20.reuse ;  /* 0x0000000407067825 */ /* 0x100fe400078e0014 */
[----:B------:R-:W4:Y:S02]  /*0a30*/  LDG.E R11, desc[UR6][R10.64] ;  /* 0x000000060a0b7981 */ /* 0x000f24000c1e1900 */
[----:B0-----:R-:W-:-:S02]  /*0a40*/  IMAD.WIDE.U32 R14, R17, 0x4, R20 ;  /* 0x00000004110e7825 */ /* 0x001fc400078e0014 */
[----:B------:R-:W4:Y:S02]  /*0a50*/  LDG.E R6, desc[UR6][R6.64] ;  /* 0x0000000606067981 */ /* 0x000f24000c1e1900 */
[----:B------:R-:W-:Y:S02]  /*0a60*/  IMAD.WIDE.U32 R16, R27, 0x4, R20 ;  /* 0x000000041b107825 */ /* 0x000fe400078e0014 */
[----:B------:R-:W4:Y:S04]  /*0a70*/  LDG.E R15, desc[UR6][R14.64] ;  /* 0x000000060e0f7981 */ /* 0x000f28000c1e1900 */
[----:B------:R-:W4:Y:S01]  /*0a80*/  LDG.E R16, desc[UR6][R16.64] ;  /* 0x0000000610107981 */ /* 0x000f22000c1e1900 */
[----:B------:R-:W-:Y:S01]  /*0a90*/  UIADD3 UR4, UPT, UPT, UR4, 0x8, URZ ;  /* 0x0000000804047890 */ /* 0x000fe2000fffe0ff */
[----:B--2--5:R-:W-:-:S04]  /*0aa0*/  FMNMX3 R19, R22, R19, R24, !PT ;  /* 0x0000001316137276 */ /* 0x024fc80007800018 */
[----:B---3--:R-:W-:-:S04]  /*0ab0*/  FMNMX3 R12, R19, R12, R8, !PT ;  /* 0x0000000c130c7276 */ /* 0x008fc80007800008 */
[----:B----4-:R-:W-:-:S04]  /*0ac0*/  FMNMX3 R12, R12, R11, R6, !PT ;  /* 0x0000000b0c0c7276 */ /* 0x010fc80007800006 */
[----:B------:R-:W-:-:S07]  /*0ad0*/  FMNMX3 R22, R12, R15, R16, !PT ;  /* 0x0000000f0c167276 */ /* 0x000fce0007800010 */
.L_x_137:
[----:B------:R-:W-:Y:S05]  /*0ae0*/  @!P1 BRA `(.L_x_134) ;  /* 0x0000000000849947 */ /* 0x000fea0003800000 */
[----:B------:R-:W-:Y:S02]  /*0af0*/  ISETP.GE.U32.AND P0, PT, R23, 0x4, PT ;  /* 0x000000041700780c */ /* 0x000fe40003f06070 */
[----:B------:R-:W-:-:S04]  /*0b00*/  LOP3.LUT R18, R18, 0x3, RZ, 0xc0, !PT ;  /* 0x0000000312127812 */ /* 0x000fc800078ec0ff */
[----:B------:R-:W-:-:S07]  /*0b10*/  ISETP.NE.AND P1, PT, R18, RZ, PT ;  /* 0x000000ff1200720c */ /* 0x000fce0003f25270 */
[----:B------:R-:W-:Y:S06]  /*0b20*/  @!P0 BRA `(.L_x_138) ;  /* 0x00000000003c8947 */ /* 0x000fec0003800000 */
[----:B------:R-:W-:-:S04]  /*0b30*/  IMAD R3, R2, UR4, R3 ;  /* 0x0000000402037c24 */ /* 0x000fc8000f8e0203 */
[----:B------:R-:W-:Y:S01]  /*0b40*/  IMAD.WIDE.U32 R6, R3, 0x4, R20 ;  /* 0x0000000403067825 */ /* 0x000fe200078e0014 */
[----:B------:R-:W-:-:S04]  /*0b50*/  IADD3 R9, PT, PT, R2, R3, RZ ;  /* 0x0000000302097210 */ /* 0x000fc80007ffe0ff */
[C---:B------:R-:W-:Y:S01]  /*0b60*/  IADD3 R11, PT, PT, R2.reuse, R9, RZ ;  /* 0x00000009020b7210 */ /* 0x040fe20007ffe0ff */
[--C-:B------:R-:W-:Y:S01]  /*0b70*/  IMAD.WIDE.U32 R8, R9, 0x4, R20.reuse ;  /* 0x0000000409087825 */ /* 0x100fe200078e0014 */
[----:B------:R-:W2:Y:S02]  /*0b80*/  LDG.E R7, desc[UR6][R6.64] ;  /* 0x0000000606077981 */ /* 0x000ea4000c1e1900 */
[----:B------:R-:W-:Y:S01]  /*0b90*/  IADD3 R13, PT, PT, R2, R11, RZ ;  /* 0x0000000b020d7210 */ /* 0x000fe20007ffe0ff */
[--C-:B------:R-:W-:Y:S02]  /*0ba0*/  IMAD.WIDE.U32 R10, R11, 0x4, R20.reuse ;  /* 0x000000040b0a7825 */ /* 0x100fe400078e0014 */
[----:B------:R-:W2:Y:S02]  /*0bb0*/  LDG.E R8, desc[UR6][R8.64] ;  /* 0x0000000608087981 */ /* 0x000ea4000c1e1900 */
[----:B------:R-:W-:Y:S02]  /*0bc0*/  IMAD.WIDE.U32 R12, R13, 0x4, R20 ;  /* 0x000000040d0c7825 */ /* 0x000fe400078e0014 */
[----:B------:R-:W3:Y:S04]  /*0bd0*/  LDG.E R11, desc[UR6][R10.64] ;  /* 0x000000060a0b7981 */ /* 0x000ee8000c1e1900 */
[----:B------:R-:W3:Y:S01]  /*0be0*/  LDG.E R12, desc[UR6][R12.64] ;  /* 0x000000060c0c7981 */ /* 0x000ee2000c1e1900 */
[----:B------:R-:W-:Y:S01]  /*0bf0*/  UIADD3 UR4, UPT, UPT, UR4, 0x4, URZ ;  /* 0x0000000404047890 */ /* 0x000fe2000fffe0ff */
[----:B--2--5:R-:W-:-:S04]  /*0c00*/  FMNMX3 R22, R22, R7, R8, !PT ;  /* 0x0000000716167276 */ /* 0x024fc80007800008 */
[----:B---3--:R-:W-:-:S07]  /*0c10*/  FMNMX3 R22, R22, R11, R12, !PT ;  /* 0x0000000b16167276 */ /* 0x008fce000780000c */
.L_x_138:
[----:B------:R-:W-:Y:S05]  /*0c20*/  @!P1 BRA `(.L_x_134) ;  /* 0x0000000000349947 */ /* 0x000fea0003800000 */
[----:B------:R-:W0:Y:S01]  /*0c30*/  S2R R3, SR_TID.X ;  /* 0x0000000000037919 */ /* 0x000e220000002100 */
[----:B------:R-:W1:Y:S01]  /*0c40*/  LDC R6, c[0x0][0x370] ;  /* 0x0000dc00ff067b82 */ /* 0x000e620000000800 */
[----:B------:R-:W-:Y:S01]  /*0c50*/  IADD3 R18, PT, PT, -R18, RZ, RZ ;  /* 0x000000ff12127210 */ /* 0x000fe20007ffe1ff */
[----:B0-----:R-:W-:-:S04]  /*0c60*/  IMAD R3, R3, R4, UR4 ;  /* 0x0000000403037e24 */ /* 0x001fc8000f8e0204 */
[----:B------:R-:W-:-:S04]  /*0c70*/  IMAD R3, R3, R0, UR5 ;  /* 0x0000000503037e24 */ /* 0x000fc8000f8e0200 */
[----:B-1----:R-:W-:-:S07]  /*0c80*/  IMAD R3, R3, R6, UR8 ;  /* 0x0000000803037e24 */ /* 0x002fce000f8e0206 */
.L_x_139:
[----:B------:R-:W-:-:S06]  /*0c90*/  IMAD.WIDE.U32 R6, R3, 0x4, R20 ;  /* 0x0000000403067825 */ /* 0x000fcc00078e0014 */
[----:B------:R-:W2:Y:S01]  /*0ca0*/  LDG.E R7, desc[UR6][R6.64] ;  /* 0x0000000606077981 */ /* 0x000ea2000c1e1900 */
[----:B------:R-:W-:Y:S02]  /*0cb0*/  IADD3 R18, PT, PT, R18, 0x1, RZ ;  /* 0x0000000112127810 */ /* 0x000fe40007ffe0ff */
[----:B------:R-:W-:Y:S02]  /*0cc0*/  IADD3 R3, PT, PT, R2, R3, RZ ;  /* 0x0000000302037210 */ /* 0x000fe40007ffe0ff */
[----:B------:R-:W-:Y:S02]  /*0cd0*/  ISETP.NE.AND P0, PT, R18, RZ, PT ;  /* 0x000000ff1200720c */ /* 0x000fe40003f05270 */
[----:B--2--5:R-:W-:-:S11]  /*0ce0*/  FMNMX R22, R7, R22, !PT ;  /* 0x0000001607167209 */ /* 0x024fd60007800000 */
[----:B------:R-:W-:Y:S05]  /*0cf0*/  @P0 BRA `(.L_x_139) ;  /* 0xfffffffc00e40947 */ /* 0x000fea000383ffff */
.L_x_134:
[----:B------:R-:W1:Y:S02]  /*0d00*/  LDC.64 R2, c[0x0][0x388] ;  /* 0x0000e200ff027b82 */ /* 0x000e640000000a00 */
[----:B-1----:R-:W-:-:S05]  /*0d10*/  IMAD.WIDE R2, R5, 0x4, R2 ;  /* 0x0000000405027825 */ /* 0x002fca00078e0202 */
[----:B-----5:R-:W-:Y:S01]  /*0d20*/  STG.E desc[UR6][R2.64], R22 ;  /* 0x0000001602007986 */ /* 0x020fe2000c101906 */
[----:B------:R-:W-:Y:S05]  /*0d30*/  EXIT ;  /* 0x000000000000794d */ /* 0x000fea0003800000 */
.L_x_140:
        /* <DEDUP_REMOVED lines=12> */
.L_x_208:


//--------------------- .text._Z18channel_sum_kernelPfS_i --------------------------
	.section	.text._Z18channel_sum_kernelPfS_i,"ax",@progbits
	.align	128
        .global         _Z18channel_sum_kernelPfS_i
        .type           _Z18channel_sum_kernelPfS_i,@function
        .size           _Z18channel_sum_kernelPfS_i,(.L_x_209 - _Z18channel_sum_kernelPfS_i)
        .other          _Z18channel_sum_kernelPfS_i,@"STO_CUDA_ENTRY STV_DEFAULT"
_Z18channel_sum_kernelPfS_i:
.text._Z18channel_sum_kernelPfS_i:
[----:B------:R-:W-:Y:S01]  /*0000*/  LDC R1, c[0x0][0x37c] ;  /* 0x0000df00ff017b82 */ /* 0x000fe20000000800 */
[----:B------:R-:W0:Y:S01]  /*0010*/  S2R R0, SR_CTAID.Y ;  /* 0x0000000000007919 */ /* 0x000e220000002600 */
[----:B------:R-:W1:Y:S06]  /*0020*/  LDCU UR9, c[0x0][0x390] ;  /* 0x00007200ff0977ac */ /* 0x000e6c0008000800 */
[----:B------:R-:W2:Y:S01]  /*0030*/  LDC R5, c[0x0][0x374] ;  /* 0x0000dd00ff057b82 */ /* 0x000ea20000000800 */
[----:B------:R-:W-:Y:S01]  /*0040*/  HFMA2 R29, -RZ, RZ, 0, 0 ;  /* 0x00000000ff1d7431 */ /* 0x000fe200000001ff */
[----:B------:R-:W0:Y:S01]  /*0050*/  S2R R3, SR_CTAID.X ;  /* 0x0000000000037919 */ /* 0x000e220000002500 */
[----:B------:R-:W0:Y:S01]  /*0060*/  LDCU UR8, c[0x0][0x370] ;  /* 0x00006e00ff0877ac */ /* 0x000e220008000800 */
[----:B------:R-:W3:Y:S01]  /*0070*/  LDCU.64 UR6, c[0x0][0x358] ;  /* 0x00006b00ff0677ac */ /* 0x000ee20008000a00 */
[----:B-1----:R-:W-:Y:S01]  /*0080*/  UISETP.GE.AND UP0, UPT, UR9, 0x1, UPT ;  /* 0x000000010900788c */ /* 0x002fe2000bf06270 */
[----:B0-----:R-:W-:-:S08]  /*0090*/  IMAD R4, R0, UR8, R3 ;  /* 0x0000000800047c24 */ /* 0x001fd0000f8e0203 */
[----:B---3--:R-:W-:Y:S05]  /*00a0*/  BRA.U !UP0, `(.L_x_141) ;  /* 0x0000000d08347547 */ /* 0x008fea000b800000 */
[----:B------:R-:W0:Y:S01]  /*00b0*/  S2R R6, SR_TID.X ;  /* 0x0000000000067919 */ /* 0x000e220000002100 */
[----:B------:R-:W-:Y:S01]  /*00c0*/  UISETP.GE.U32.AND UP0, UPT, UR9, 0x10, UPT ;  /* 0x000000100900788c */ /* 0x000fe2000bf06070 */
[----:B------:R-:W-:Y:S01]  /*00d0*/  MOV R29, RZ ;  /* 0x000000ff001d7202 */ /* 0x000fe20000000f00 */
[----:B--2---:R-:W-:Y:S01]  /*00e0*/  IMAD R7, R5, UR8, RZ ;  /* 0x0000000805077c24 */ /* 0x004fe2000f8e02ff */
[----:B------:R-:W-:-:S06]  /*00f0*/  MOV R21, RZ ;  /* 0x000000ff00157202 */ /* 0x000fcc0000000f00 */
[----:B------:R-:W-:Y:S05]  /*0100*/  BRA.U !UP0, `(.L_x_142) ;  /* 0x0000000508e47547 */ /* 0x000fea000b800000 */
[----:B0-----:R-:W-:Y:S01]  /*0110*/  IMAD R28, R6, UR9, RZ ;  /* 0x00000009061c7c24 */ /* 0x001fe2000f8e02ff */
[----:B------:R-:W-:Y:S01]  /*0120*/  ULOP3.LUT UR4, UR9, 0x7ffffff0, URZ, 0xc0, !UPT ;  /* 0x7ffffff009047892 */ /* 0x000fe2000f8ec0ff */
[----:B------:R-:W-:Y:S02]  /*0130*/  MOV R29, RZ ;  /* 0x000000ff001d7202 */ /* 0x000fe40000000f00 */
[CC--:B------:R-:W-:Y:S01]  /*0140*/  IMAD R17, R28.reuse, R5.reuse, R5 ;  /* 0x000000051c117224 */ /* 0x0c0fe200078e0205 */
[C---:B------:R-:W-:Y:S01]  /*0150*/  IADD3 R8, PT, PT, R28.reuse, 0x2, RZ ;  /* 0x000000021c087810 */ /* 0x040fe20007ffe0ff */
[----:B------:R-:W-:Y:S01]  /*0160*/  UIADD3 UR4, UPT, UPT, -UR4, URZ, URZ ;  /* 0x000000ff04047290 */ /* 0x000fe2000fffe1ff */
[C---:B------:R-:W-:Y:S02]  /*0170*/  IADD3 R10, PT, PT, R28.reuse, 0x3, RZ ;  /* 0x000000031c0a7810 */ /* 0x040fe40007ffe0ff */
[----:B------:R-:W-:Y:S01]  /*0180*/  IADD3 R12, PT, PT, R28, 0x4, RZ ;  /* 0x000000041c0c7810 */ /* 0x000fe20007ffe0ff */
[-CC-:B------:R-:W-:Y:S01]  /*0190*/  IMAD R8, R8, R5.reuse, R0.reuse ;  /* 0x0000000508087224 */ /* 0x180fe200078e0200 */
        /* <DEDUP_REMOVED lines=8> */
[C---:B------:R-:W-:Y:S01]  /*0220*/  IADD3 R13, PT, PT, R28.reuse, 0x9, RZ ;  /* 0x000000091c0d7810 */ /* 0x040fe20007ffe0ff */
[-CC-:B------:R-:W-:Y:S01]  /*0230*/  IMAD R9, R9, R5.reuse, R0.reuse ;  /* 0x0000000509097224 */ /* 0x180fe200078e0200 */
[C---:B------:R-:W-:Y:S01]  /*0240*/  IADD3 R15, PT, PT, R28.reuse, 0xa, RZ ;  /* 0x0000000a1c0f7810 */ /* 0x040fe20007ffe0ff */
[-CC-:B------:R-:W-:Y:S01]  /*0250*/  IMAD R11, R11, R5.reuse, R0.reuse ;  /* 0x000000050b0b7224 */ /* 0x180fe200078e0200 */
[C---:B------:R-:W-:Y:S01]  /*0260*/  IADD3 R22, PT, PT, R28.reuse, 0xb, RZ ;  /* 0x0000000b1c167810 */ /* 0x040fe20007ffe0ff */
[-CC-:B------:R-:W-:Y:S01]  /*0270*/  IMAD R13, R13, R5.reuse, R0.reuse ;  /* 0x000000050d0d7224 */ /* 0x180fe200078e0200 */
[C---:B------:R-:W-:Y:S01]  /*0280*/  IADD3 R24, PT, PT, R28.reuse, 0xc, RZ ;  /* 0x0000000c1c187810 */ /* 0x040fe20007ffe0ff */
[-CC-:B------:R-:W-:Y:S01]  /*0290*/  IMAD R15, R15, R5.reuse, R0.reuse ;  /* 0x000000050f0f7224 */ /* 0x180fe200078e0200 */
[----:B------:R-:W-:Y:S01]  /*02a0*/  IADD3 R20, PT, PT, R28, 0xd, RZ ;  /* 0x0000000d1c147810 */ /* 0x000fe20007ffe0ff */
[-CC-:B------:R-:W-:Y:S01]  /*02b0*/  IMAD R22, R22, R5.reuse, R0.reuse ;  /* 0x0000000516167224 */ /* 0x180fe200078e0200 */
[----:B------:R-:W-:Y:S01]  /*02c0*/  IADD3 R26, PT, PT, R28, 0xe, RZ ;  /* 0x0000000e1c1a7810 */ /* 0x000fe20007ffe0ff */
[-CC-:B------:R-:W-:Y:S01]  /*02d0*/  IMAD R24, R24, R5.reuse, R0.reuse ;  /* 0x0000000518187224 */ /* 0x180fe200078e0200 */
[C---:B------:R-:W-:Y:S01]  /*02e0*/  IADD3 R18, PT, PT, R28.reuse, 0xf, RZ ;  /* 0x0000000f1c127810 */ /* 0x040fe20007ffe0ff */
[-CC-:B------:R-:W-:Y:S01]  /*02f0*/  IMAD R28, R28, R5.reuse, R0.reuse ;  /* 0x000000051c1c7224 */ /* 0x180fe200078e0200 */
[----:B------:R-:W-:Y:S01]  /*0300*/  IADD3 R2, PT, PT, R17, R0, RZ ;  /* 0x0000000011027210 */ /* 0x000fe20007ffe0ff */
[----:B------:R-:W-:-:S02]  /*0310*/  IMAD R20, R20, R5, R0 ;  /* 0x0000000514147224 */ /* 0x000fc400078e0200 */
[-CC-:B------:R-:W-:Y:S02]  /*0320*/  IMAD R26, R26, R5.reuse, R0.reuse ;  /* 0x000000051a1a7224 */ /* 0x180fe400078e0200 */
[----:B------:R-:W-:Y:S02]  /*0330*/  IMAD R18, R18, R5, R0 ;  /* 0x0000000512127224 */ /* 0x000fe400078e0200 */
[--C-:B------:R-:W-:Y:S02]  /*0340*/  IMAD R28, R28, UR8, R3.reuse ;  /* 0x000000081c1c7c24 */ /* 0x100fe4000f8e0203 */
[--C-:B------:R-:W-:Y:S02]  /*0350*/  IMAD R2, R2, UR8, R3.reuse ;  /* 0x0000000802027c24 */ /* 0x100fe4000f8e0203 */
[--C-:B------:R-:W-:Y:S02]  /*0360*/  IMAD R8, R8, UR8, R3.reuse ;  /* 0x0000000808087c24 */ /* 0x100fe4000f8e0203 */
[----:B------:R-:W-:-:S02]  /*0370*/  IMAD R10, R10, UR8, R3 ;  /* 0x000000080a0a7c24 */ /* 0x000fc4000f8e0203 */
[--C-:B------:R-:W-:Y:S02]  /*0380*/  IMAD R12, R12, UR8, R3.reuse ;  /* 0x000000080c0c7c24 */ /* 0x100fe4000f8e0203 */
[--C-:B------:R-:W-:Y:S02]  /*0390*/  IMAD R14, R14, UR8, R3.reuse ;  /* 0x000000080e0e7c24 */ /* 0x100fe4000f8e0203 */
        /* <DEDUP_REMOVED lines=9> */
[----:B------:R-:W-:-:S07]  /*0430*/  IMAD R27, R18, UR8, R3 ;  /* 0x00000008121b7c24 */ /* 0x000fce000f8e0203 */
.L_x_143:
[----:B------:R-:W0:Y:S02]  /*0440*/  LDC.64 R18, c[0x0][0x380] ;  /* 0x0000e000ff127b82 */ /* 0x000e240000000a00 */
[----:B0-----:R-:W-:-:S06]  /*0450*/  IMAD.WIDE.U32 R20, R28, 0x4, R18 ;  /* 0x000000041c147825 */ /* 0x001fcc00078e0012 */
[----:B------:R-:W2:Y:S02]  /*0460*/  LDG.E R20, desc[UR6][R20.64] ;  /* 0x0000000614147981 */ /* 0x000ea4000c1e1900 */
[----:B--2---:R-:W-:Y:S01]  /*0470*/  FADD R29, R20, R29 ;  /* 0x0000001d141d7221 */ /* 0x004fe20000000000 */
[----:B------:R-:W-:-:S05]  /*0480*/  IMAD.WIDE.U32 R20, R2, 0x4, R18 ;  /* 0x0000000402147825 */ /* 0x000fca00078e0012 */
[----:B------:R-:W2:Y:S02]  /*0490*/  LDG.E R22, desc[UR6][R20.64] ;  /* 0x0000000614167981 */ /* 0x000ea4000c1e1900 */
[----:B--2---:R-:W-:Y:S01]  /*04a0*/  FADD R29, R29, R22 ;  /* 0x000000161d1d7221 */ /* 0x004fe20000000000 */
[----:B------:R-:W-:-:S06]  /*04b0*/  IMAD.WIDE.U32 R22, R8, 0x4, R18 ;  /* 0x0000000408167825 */ /* 0x000fcc00078e0012 */
[----:B------:R-:W2:Y:S01]  /*04c0*/  LDG.E R22, desc[UR6][R22.64] ;  /* 0x0000000616167981 */ /* 0x000ea2000c1e1900 */
[----:B------:R-:W-:-:S06]  /*04d0*/  IMAD.WIDE.U32 R20, R12, 0x4, R18 ;  /* 0x000000040c147825 */ /* 0x000fcc00078e0012 */
[----:B------:R-:W3:Y:S01]  /*04e0*/  LDG.E R20, desc[UR6][R20.64] ;  /* 0x0000000614147981 */ /* 0x000ee2000c1e1900 */
[----:B--2---:R-:W-:Y:S01]  /*04f0*/  FADD R29, R29, R22 ;  /* 0x000000161d1d7221 */ /* 0x004fe20000000000 */
[----:B------:R-:W-:-:S06]  /*0500*/  IMAD.WIDE.U32 R22, R10, 0x4, R18 ;  /* 0x000000040a167825 */ /* 0x000fcc00078e0012 */
[----:B------:R-:W2:Y:S02]  /*0510*/  LDG.E R22, desc[UR6][R22.64] ;  /* 0x0000000616167981 */ /* 0x000ea4000c1e1900 */
[----:B--2---:R-:W-:-:S04]  /*0520*/  FADD R29, R29, R22 ;  /* 0x000000161d1d7221 */ /* 0x004fc80000000000 */
[----:B---3--:R-:W-:Y:S01]  /*0530*/  FADD R29, R29, R20 ;  /* 0x000000141d1d7221 */ /* 0x008fe20000000000 */
[----:B------:R-:W-:-:S04]  /*0540*/  IMAD.WIDE.U32 R20, R14, 0x4, R18 ;  /* 0x000000040e147825 */ /* 0x000fc800078e0012 */
[----:B------:R-:W-:Y:S02]  /*0550*/  IMAD.WIDE.U32 R22, R16, 0x4, R18 ;  /* 0x0000000410167825 */ /* 0x000fe400078e0012 */
[----:B------:R-:W2:Y:S04]  /*0560*/  LDG.E R20, desc[UR6][R20.64] ;  /* 0x0000000614147981 */ /* 0x000ea8000c1e1900 */
[----:B------:R-:W3:Y:S01]  /*0570*/  LDG.E R22, desc[UR6][R22.64] ;  /* 0x0000000616167981 */ /* 0x000ee2000c1e1900 */
        /* <DEDUP_REMOVED lines=21> */
[--C-:B------:R-:W-:Y:S02]  /*06d0*/  IMAD.WIDE.U32 R22, R26, 0x4, R18.reuse ;  /* 0x000000041a167825 */ /* 0x100fe400078e0012 */
[----:B------:R-:W2:Y:S02]  /*06e0*/  LDG.E R20, desc[UR6][R20.64] ;  /* 0x0000000614147981 */ /* 0x000ea4000c1e1900 */
[----:B------:R-:W-:Y:S02]  /*06f0*/  IMAD.WIDE.U32 R18, R27, 0x4, R18 ;  /* 0x000000041b127825 */ /* 0x000fe400078e0012 */
[----:B------:R-:W3:Y:S04]  /*0700*/  LDG.E R22, desc[UR6][R22.64] ;  /* 0x0000000616167981 */ /* 0x000ee8000c1e1900 */
[----:B------:R-:W4:Y:S01]  /*0710*/  LDG.E R18, desc[UR6][R18.64] ;  /* 0x0000000612127981 */ /* 0x000f22000c1e1900 */
[----:B------:R-:W-:-:S04]  /*0720*/  UIADD3 UR4, UPT, UPT, UR4, 0x10, URZ ;  /* 0x0000001004047890 */ /* 0x000fc8000fffe0ff */
[----:B------:R-:W-:Y:S01]  /*0730*/  UISETP.NE.AND UP0, UPT, UR4, URZ, UPT ;  /* 0x000000ff0400728c */ /* 0x000fe2000bf05270 */
        /* <DEDUP_REMOVED lines=15> */
[----:B------:R-:W-:Y:S01]  /*0830*/  LEA R27, R7, R27, 0x4 ;  /* 0x0000001b071b7211 */ /* 0x000fe200078e20ff */
[----:B--2---:R-:W-:-:S04]  /*0840*/  FADD R29, R29, R20 ;  /* 0x000000141d1d7221 */ /* 0x004fc80000000000 */
[----:B---3--:R-:W-:-:S04]  /*0850*/  FADD R29, R29, R22 ;  /* 0x000000161d1d7221 */ /* 0x008fc80000000000 */
[----:B----4-:R-:W-:Y:S01]  /*0860*/  FADD R29, R29, R18 ;  /* 0x000000121d1d7221 */ /* 0x010fe20000000000 */
[----:B------:R-:W-:Y:S06]  /*0870*/  BRA.U UP0, `(.L_x_143) ;  /* 0xfffffff900f07547 */ /* 0x000fec000b83ffff */
[----:B------:R-:W-:-:S06]  /*0880*/  ULOP3.LUT UR4, UR9, 0x7ffffff0, URZ, 0xc0, !UPT ;  /* 0x7ffffff009047892 */ /* 0x000fcc000f8ec0ff */
[----:B------:R-:W-:-:S07]  /*0890*/  MOV R21, UR4 ;  /* 0x0000000400157c02 */ /* 0x000fce0008000f00 */
.L_x_142:
[----:B------:R-:W-:-:S09]  /*08a0*/  ULOP3.LUT UP0, UR4, UR9, 0xf, URZ, 0xc0, !UPT ;  /* 0x0000000f09047892 */ /* 0x000fd2000f80c0ff */
[----:B------:R-:W-:Y:S05]  /*08b0*/  BRA.U !UP0, `(.L_x_141) ;  /* 0x0000000508307547 */ /* 0x000fea000b800000 */
[----:B------:R-:W-:Y:S01]  /*08c0*/  UISETP.GE.U32.AND UP0, UPT, UR4, 0x8, UPT ;  /* 0x000000080400788c */ /* 0x000fe2000bf06070 */
[----:B0-----:R-:W-:Y:S01]  /*08d0*/  IMAD R9, R7, R6, RZ ;  /* 0x0000000607097224 */ /* 0x001fe200078e02ff */
[----:B------:R-:W-:-:S03]  /*08e0*/  ULOP3.LUT UR5, UR9, 0x7, URZ, 0xc0, !UPT ;  /* 0x0000000709057892 */ /* 0x000fc6000f8ec0ff */
[----:B------:R-:W-:Y:S01]  /*08f0*/  IMAD R2, R9, UR9, R4 ;  /* 0x0000000909027c24 */ /* 0x000fe2000f8e0204 */
[----:B------:R-:W-:-:S03]  /*0900*/  UISETP.NE.AND UP1, UPT, UR5, URZ, UPT ;  /* 0x000000ff0500728c */ /* 0x000fc6000bf25270 */
[----:B------:R-:W-:Y:S08]  /*0910*/  BRA.U !UP0, `(.L_x_144) ;  /* 0x0000000108887547 */ /* 0x000ff0000b800000 */
[----:B------:R-:W0:Y:S01]  /*0920*/  LDC.64 R8, c[0x0][0x380] ;  /* 0x0000e000ff087b82 */ /* 0x000e220000000a00 */
[----:B------:R-:W-:-:S05]  /*0930*/  IMAD R16, R21, R7, R2 ;  /* 0x0000000715107224 */ /* 0x000fca00078e0202 */
[----:B------:R-:W-:-:S04]  /*0940*/  IADD3 R18, PT, PT, R16, R7, RZ ;  /* 0x0000000710127210 */ /* 0x000fc80007ffe0ff */
[----:B------:R-:W-:-:S04]  /*0950*/  IADD3 R10, PT, PT, R18, R7, RZ ;  /* 0x00000007120a7210 */ /* 0x000fc80007ffe0ff */
[----:B------:R-:W-:Y:S01]  /*0960*/  IADD3 R12, PT, PT, R10, R7, RZ ;  /* 0x000000070a0c7210 */ /* 0x000fe20007ffe0ff */
[----:B0-----:R-:W-:-:S04]  /*0970*/  IMAD.WIDE.U32 R16, R16, 0x4, R8 ;  /* 0x0000000410107825 */ /* 0x001fc800078e0008 */
[--C-:B------:R-:W-:Y:S01]  /*0980*/  IMAD.WIDE.U32 R18, R18, 0x4, R8.reuse ;  /* 0x0000000412127825 */ /* 0x100fe200078e0008 */
[----:B------:R0:W2:Y:S03]  /*0990*/  LDG.E R20, desc[UR6][R16.64] ;  /* 0x0000000610147981 */ /* 0x0000a6000c1e1900 */
[--C-:B------:R-:W-:Y:S01]  /*09a0*/  IMAD.WIDE.U32 R10, R10, 0x4, R8.reuse ;  /* 0x000000040a0a7825 */ /* 0x100fe200078e0008 */
[----:B------:R1:W3:Y:S01]  /*09b0*/  LDG.E R22, desc[UR6][R18.64] ;  /* 0x0000000612167981 */ /* 0x0002e2000c1e1900 */
[CC--:B------:R-:W-:Y:S02]  /*09c0*/  IADD3 R14, PT, PT, R12.reuse, R7.reuse, RZ ;  /* 0x000000070c0e7210 */ /* 0x0c0fe40007ffe0ff */
[--C-:B------:R-:W-:Y:S02]  /*09d0*/  IMAD.WIDE.U32 R12, R12, 0x4, R8.reuse ;  /* 0x000000040c0c7825 */ /* 0x100fe400078e0008 */
[----:B------:R-:W4:Y:S01]  /*09e0*/  LDG.E R10, desc[UR6][R10.64] ;  /* 0x000000060a0a7981 */ /* 0x000f22000c1e1900 */
[C---:B------:R-:W-:Y:S01]  /*09f0*/  IADD3 R23, PT, PT, R14.reuse, R7, RZ ;  /* 0x000000070e177210 */ /* 0x040fe20007ffe0ff */
[----:B------:R-:W-:-:S02]  /*0a00*/  IMAD.WIDE.U32 R14, R14, 0x4, R8 ;  /* 0x000000040e0e7825 */ /* 0x000fc400078e0008 */
[----:B------:R-:W5:Y:S01]  /*0a10*/  LDG.E R12, desc[UR6][R12.64] ;  /* 0x000000060c0c7981 */ /* 0x000f62000c1e1900 */
[CC--:B------:R-:W-:Y:S01]  /*0a20*/  IADD3 R24, PT, PT, R23.reuse, R7.reuse, RZ ;  /* 0x0000000717187210 */ /* 0x0c0fe20007ffe0ff */
[--C-:B0-----:R-:W-:Y:S02]  /*0a30*/  IMAD.WIDE.U32 R16, R23, 0x4, R8.reuse ;  /* 0x0000000417107825 */ /* 0x101fe400078e0008 */
[----:B------:R-:W5:Y:S01]  /*0a40*/  LDG.E R14, desc[UR6][R14.64] ;  /* 0x000000060e0e7981 */ /* 0x000f62000c1e1900 */
[C---:B------:R-:W-:Y:S01]  /*0a50*/  IADD3 R23, PT, PT, R24.reuse, R7, RZ ;  /* 0x0000000718177210 */ /* 0x040fe20007ffe0ff */
[--C-:B-1----:R-:W-:Y:S02]  /*0a60*/  IMAD.WIDE.U32 R18, R24, 0x4, R8.reuse ;  /* 0x0000000418127825 */ /* 0x102fe400078e0008 */
[----:B------:R-:W5:Y:S02]  /*0a70*/  LDG.E R17, desc[UR6][R16.64] ;  /* 0x0000000610117981 */ /* 0x000f64000c1e1900 */
[----:B------:R-:W-:-:S02]  /*0a80*/  IMAD.WIDE.U32 R8, R23, 0x4, R8 ;  /* 0x0000000417087825 */ /* 0x000fc400078e0008 */
        /* <DEDUP_REMOVED lines=11> */
.L_x_144:
[----:B------:R-:W-:Y:S05]  /*0b40*/  BRA.U !UP1, `(.L_x_141) ;  /* 0x00000001098c7547 */ /* 0x000fea000b800000 */
[----:B------:R-:W-:Y:S02]  /*0b50*/  UISETP.GE.U32.AND UP0, UPT, UR5, 0x4, UPT ;  /* 0x000000040500788c */ /* 0x000fe4000bf06070 */
[----:B------:R-:W-:-:S04]  /*0b60*/  ULOP3.LUT UR4, UR9, 0x3, URZ, 0xc0, !UPT ;  /* 0x0000000309047892 */ /* 0x000fc8000f8ec0ff */
        /* <DEDUP_REMOVED lines=8> */
[--C-:B------:R-:W-:Y:S02]  /*0bf0*/  IMAD.WIDE.U32 R10, R10, 0x4, R8.reuse ;  /* 0x000000040a0a7825 */ /* 0x100fe400078e0008 */
[----:B------:R-:W2:Y:S02]  /*0c00*/  LDG.E R14, desc[UR6][R14.64] ;  /* 0x000000060e0e7981 */ /* 0x000ea4000c1e1900 */
[--C-:B------:R-:W-:Y:S02]  /*0c10*/  IMAD.WIDE.U32 R12, R12, 0x4, R8.reuse ;  /* 0x000000040c0c7825 */ /* 0x100fe400078e0008 */
[----:B------:R-:W3:Y:S02]  /*0c20*/  LDG.E R10, desc[UR6][R10.64] ;  /* 0x000000060a0a7981 */ /* 0x000ee4000c1e1900 */
[----:B------:R-:W-:Y:S02]  /*0c30*/  IMAD.WIDE.U32 R8, R17, 0x4, R8 ;  /* 0x0000000411087825 */ /* 0x000fe400078e0008 */
[----:B------:R-:W4:Y:S04]  /*0c40*/  LDG.E R12, desc[UR6][R12.64] ;  /* 0x000000060c0c7981 */ /* 0x000f28000c1e1900 */
[----:B------:R-:W5:Y:S01]  /*0c50*/  LDG.E R8, desc[UR6][R8.64] ;  /* 0x0000000608087981 */ /* 0x000f62000c1e1900 */
[----:B------:R-:W-:Y:S01]  /*0c60*/  IADD3 R21, PT, PT, R21, 0x4, RZ ;  /* 0x0000000415157810 */ /* 0x000fe20007ffe0ff */
[----:B--2---:R-:W-:-:S04]  /*0c70*/  FADD R29, R29, R14 ;  /* 0x0000000e1d1d7221 */ /* 0x004fc80000000000 */
[----:B---3--:R-:W-:-:S04]  /*0c80*/  FADD R29, R29, R10 ;  /* 0x0000000a1d1d7221 */ /* 0x008fc80000000000 */
[----:B----4-:R-:W-:-:S04]  /*0c90*/  FADD R29, R29, R12 ;  /* 0x0000000c1d1d7221 */ /* 0x010fc80000000000 */
[----:B-----5:R-:W-:-:S07]  /*0ca0*/  FADD R29, R29, R8 ;  /* 0x000000081d1d7221 */ /* 0x020fce0000000000 */
.L_x_145:
[----:B------:R-:W-:Y:S05]  /*0cb0*/  BRA.U !UP1, `(.L_x_141) ;  /* 0x0000000109307547 */ /* 0x000fea000b800000 */
[----:B------:R-:W0:Y:S01]  /*0cc0*/  LDC.64 R8, c[0x0][0x380] ;  /* 0x0000e000ff087b82 */ /* 0x000e220000000a00 */
[----:B------:R-:W-:Y:S01]  /*0cd0*/  IMAD R6, R6, UR9, R21 ;  /* 0x0000000906067c24 */ /* 0x000fe2000f8e0215 */
[----:B------:R-:W-:-:S03]  /*0ce0*/  UIADD3 UR4, UPT, UPT, -UR4, URZ, URZ ;  /* 0x000000ff04047290 */ /* 0x000fc6000fffe1ff */
[----:B------:R-:W-:-:S04]  /*0cf0*/  IMAD R6, R6, R5, R0 ;  /* 0x0000000506067224 */ /* 0x000fc800078e0200 */
[----:B------:R-:W-:-:S07]  /*0d00*/  IMAD R6, R6, UR8, R3 ;  /* 0x0000000806067c24 */ /* 0x000fce000f8e0203 */
.L_x_146:
[----:B0-----:R-:W-:-:S06]  /*0d10*/  IMAD.WIDE.U32 R2, R6, 0x4, R8 ;  /* 0x0000000406027825 */ /* 0x001fcc00078e0008 */
[----:B------:R-:W2:Y:S01]  /*0d20*/  LDG.E R2, desc[UR6][R2.64] ;  /* 0x0000000602027981 */ /* 0x000ea2000c1e1900 */
[----:B------:R-:W-:Y:S01]  /*0d30*/  UIADD3 UR4, UPT, UPT, UR4, 0x1, URZ ;  /* 0x0000000104047890 */ /* 0x000fe2000fffe0ff */
[----:B------:R-:W-:-:S03]  /*0d40*/  IADD3 R6, PT, PT, R6, R7, RZ ;  /* 0x0000000706067210 */ /* 0x000fc60007ffe0ff */
[----:B------:R-:W-:Y:S01]  /*0d50*/  UISETP.NE.AND UP0, UPT, UR4, URZ, UPT ;  /* 0x000000ff0400728c */ /* 0x000fe2000bf05270 */
[----:B--2---:R-:W-:-:S08]  /*0d60*/  FADD R29, R2, R29 ;  /* 0x0000001d021d7221 */ /* 0x004fd00000000000 */
[----:B------:R-:W-:Y:S05]  /*0d70*/  BRA.U UP0, `(.L_x_146) ;  /* 0xfffffffd00e47547 */ /* 0x000fea000b83ffff */
.L_x_141:
[----:B--2---:R-:W1:Y:S01]  /*0d80*/  S2R R5, SR_TID.X ;  /* 0x0000000000057919 */ /* 0x004e620000002100 */
[----:B------:R-:W2:Y:S01]  /*0d90*/  LDCU UR4, c[0x0][0x374] ;  /* 0x00006e80ff0477ac */ /* 0x000ea20008000800 */
[----:B------:R-:W3:Y:S01]  /*0da0*/  LDC.64 R2, c[0x0][0x388] ;  /* 0x0000e200ff027b82 */ /* 0x000ee20000000a00 */
[----:B------:R-:W2:Y:S02]  /*0db0*/  LDCU UR5, c[0x0][0x370] ;  /* 0x00006e00ff0577ac */ /* 0x000ea40008000800 */
[----:B--2---:R-:W-:-:S06]  /*0dc0*/  UIMAD UR4, UR4, UR5, URZ ;  /* 0x00000005040472a4 */ /* 0x004fcc000f8e02ff */
[----:B-1----:R-:W-:-:S04]  /*0dd0*/  IMAD R5, R5, UR4, R4 ;  /* 0x0000000405057c24 */ /* 0x002fc8000f8e0204 */
[----:B---3--:R-:W-:-:S05]  /*0de0*/  IMAD.WIDE R2, R5, 0x4, R2 ;  /* 0x0000000405027825 */ /* 0x008fca00078e0202 */
[----:B------:R-:W-:Y:S01]  /*0df0*/  STG.E desc[UR6][R2.64], R29 ;  /* 0x0000001d02007986 */ /* 0x000fe2000c101906 */
[----:B------:R-:W-:Y:S05]  /*0e00*/  EXIT ;  /* 0x000000000000794d */ /* 0x000fea0003800000 */
.L_x_147:
        /* <DEDUP_REMOVED lines=15> */
.L_x_209:


//--------------------- .text._Z16dlogistic_kernelPfS_S_i --------------------------
	.section	.text._Z16dlogistic_kernelPfS_S_i,"ax",@progbits
	.align	128
        .global         _Z16dlogistic_kernelPfS_S_i
        .type           _Z16dlogistic_kernelPfS_S_i,@function
        .size           _Z16dlogistic_kernelPfS_S_i,(.L_x_210 - _Z16dlogistic_kernelPfS_S_i)
        .other          _Z16dlogistic_kernelPfS_S_i,@"STO_CUDA_ENTRY STV_DEFAULT"
_Z16dlogistic_kernelPfS_S_i:
.text._Z16dlogistic_kernelPfS_S_i:
        /* <DEDUP_REMOVED lines=10> */
[----:B------:R-:W2:Y:S08]  /*00a0*/  LDC.64 R2, c[0x0][0x380] ;  /* 0x0000e000ff027b82 */ /* 0x000eb00000000a00 */
[----:B------:R-:W3:Y:S01]  /*00b0*/  LDC.64 R10, c[0x0][0x390] ;  /* 0x0000e400ff0a7b82 */ /* 0x000ee20000000a00 */
[----:B0-----:R-:W-:-:S06]  /*00c0*/  IMAD.WIDE R4, R13, 0x4, R4 ;  /* 0x000000040d047825 */ /* 0x001fcc00078e0204 */
[----:B-1----:R-:W4:Y:S01]  /*00d0*/  LDG.E R5, desc[UR4][R4.64] ;  /* 0x0000000404057981 */ /* 0x002f22000c1e1900 */
[----:B--2---:R-:W-:-:S06]  /*00e0*/  IMAD.WIDE R2, R13, 0x4, R2 ;  /* 0x000000040d027825 */ /* 0x004fcc00078e0202 */
[----:B------:R-:W2:Y:S01]  /*00f0*/  LDG.E R2, desc[UR4][R2.64] ;  /* 0x0000000402027981 */ /* 0x000ea2000c1e1900 */
[----:B----4-:R-:W0:Y:S01]  /*0100*/  F2F.F64.F32 R8, R5 ;  /* 0x0000000500087310 */ /* 0x010e220000201800 */
[----:B--2---:R-:W-:-:S07]  /*0110*/  FMUL R0, R2, R5 ;  /* 0x0000000502007220 */ /* 0x004fce0000400000 */
[----:B------:R-:W1:Y:S01]  /*0120*/  F2F.F64.F32 R6, R0 ;  /* 0x0000000000067310 */ /* 0x000e620000201800 */
[----:B0-----:R-:W-:-:S08]  /*0130*/  DADD R8, -R8, 1 ;  /* 0x3ff0000008087429 */ /* 0x001fd00000000100 */
[----:B-1----:R-:W-:-:S10]  /*0140*/  DMUL R6, R6, R8 ;  /* 0x0000000806067228 */ /* 0x002fd40000000000 */
[----:B------:R-:W0:Y:S01]  /*0150*/  F2F.F32.F64 R7, R6 ;  /* 0x0000000600077310 */ /* 0x000e220000301000 */
[----:B---3--:R-:W-:-:S05]  /*0160*/  IMAD.WIDE R8, R13, 0x4, R10 ;  /* 0x000000040d087825 */ /* 0x008fca00078e020a */
[----:B0-----:R-:W-:Y:S01]  /*0170*/  STG.E desc[UR4][R8.64], R7 ;  /* 0x0000000708007986 */ /* 0x001fe2000c101904 */
[----:B------:R-:W-:Y:S05]  /*0180*/  EXIT ;  /* 0x000000000000794d */ /* 0x000fea0003800000 */
.L_x_148:
        /* <DEDUP_REMOVED lines=15> */
.L_x_210:


//--------------------- .text._Z15logistic_kernelPfS_i --------------------------
	.section	.text._Z15logistic_kernelPfS_i,"ax",@progbits
	.align	128
        .global         _Z15logistic_kernelPfS_i
        .type           _Z15logistic_kernelPfS_i,@function
        .size           _Z15logistic_kernelPfS_i,(.L_x_181 - _Z15logistic_kernelPfS_i)
        .other          _Z15logistic_kernelPfS_i,@"STO_CUDA_ENTRY STV_DEFAULT"
_Z15logistic_kernelPfS_i:
.text._Z15logistic_kernelPfS_i:
        /* <DEDUP_REMOVED lines=9> */
[----:B------:R-:W1:Y:S01]  /*0090*/  LDCU.64 UR4, c[0x0][0x358] ;  /* 0x00006b00ff0477ac */ /* 0x000e620008000a00 */
[----:B0-----:R-:W-:-:S06]  /*00a0*/  IMAD.WIDE R2, R0, 0x4, R2 ;  /* 0x0000000400027825 */ /* 0x001fcc00078e0202 */
[----:B-1----:R-:W2:Y:S01]  /*00b0*/  LDG.E R2, desc[UR4][R2.64] ;  /* 0x0000000402027981 */ /* 0x002ea2000c1e1900 */
[----:B------:R-:W-:Y:S01]  /*00c0*/  IMAD.MOV.U32 R5, RZ, RZ, 0x3bbb989d ;  /* 0x3bbb989dff057424 */ /* 0x000fe200078e00ff */
[----:B------:R-:W-:Y:S01]  /*00d0*/  BSSY.RECONVERGENT B0, `(.L_x_149) ;  /* 0x0000019000007945 */ /* 0x000fe20003800200 */
[----:B------:R-:W-:Y:S02]  /*00e0*/  IMAD.MOV.U32 R7, RZ, RZ, 0x437c0000 ;  /* 0x437c0000ff077424 */ /* 0x000fe400078e00ff */
        /* <DEDUP_REMOVED lines=22> */
[----:B------:R-:W-:Y:S05]  /*0250*/  CALL.REL.NOINC `($__internal_3_$__cuda_sm20_dblrcp_rn_slowpath_v3) ;  /* 0x0000000000187944 */ /* 0x000fea0003c00000 */
.L_x_150:
[----:B------:R-:W-:Y:S05]  /*0260*/  BSYNC.RECONVERGENT B0 ;  /* 0x0000000000007941 */ /* 0x000fea0003800200 */
.L_x_149:
[----:B------:R-:W0:Y:S01]  /*0270*/  LDC.64 R2, c[0x0][0x388] ;  /* 0x0000e200ff027b82 */ /* 0x000e220000000a00 */
[----:B------:R-:W1:Y:S01]  /*0280*/  F2F.F32.F64 R7, R6 ;  /* 0x0000000600077310 */ /* 0x000e620000301000 */
[----:B0-----:R-:W-:-:S05]  /*0290*/  IMAD.WIDE R2, R0, 0x4, R2 ;  /* 0x0000000400027825 */ /* 0x001fca00078e0202 */
[----:B-1----:R-:W-:Y:S01]  /*02a0*/  STG.E desc[UR4][R2.64], R7 ;  /* 0x0000000702007986 */ /* 0x002fe2000c101904 */
[----:B------:R-:W-:Y:S05]  /*02b0*/  EXIT ;  /* 0x000000000000794d */ /* 0x000fea0003800000 */
        .weak           $__internal_3_$__cuda_sm20_dblrcp_rn_slowpath_v3
        .type           $__internal_3_$__cuda_sm20_dblrcp_rn_slowpath_v3,@function
        .size           $__internal_3_$__cuda_sm20_dblrcp_rn_slowpath_v3,(.L_x_181 - $__internal_3_$__cuda_sm20_dblrcp_rn_slowpath_v3)
$__internal_3_$__cuda_sm20_dblrcp_rn_slowpath_v3:
        /* <DEDUP_REMOVED lines=24> */
.L_x_154:
        /* <DEDUP_REMOVED lines=10> */
.L_x_152:
[----:B------:R-:W-:Y:S02]  /*04e0*/  LOP3.LUT R7, R5, 0x80000, RZ, 0xfc, !PT ;  /* 0x0008000005077812 */ /* 0x000fe400078efcff */
[----:B------:R-:W-:-:S07]  /*04f0*/  MOV R6, R4 ;  /* 0x0000000400067202 */ /* 0x000fce0000000f00 */
.L_x_153:
[----:B------:R-:W-:Y:S05]  /*0500*/  BSYNC.RECONVERGENT B1 ;  /* 0x0000000000017941 */ /* 0x000fea0003800200 */
.L_x_151:
[----:B------:R-:W-:-:S04]  /*0510*/  MOV R3, 0x0 ;  /* 0x0000000000037802 */ /* 0x000fc80000000f00 */
[----:B------:R-:W-:Y:S05]  /*0520*/  RET.REL.NODEC R2 `(_Z15logistic_kernelPfS_i) ;  /* 0xfffffff802b47950 */ /* 0x000fea0003c3ffff */
.L_x_155:
        /* <DEDUP_REMOVED lines=13> */
.L_x_181:


//--------------------- .text._Z11sqrt_kernelPfS_i --------------------------
	.section	.text._Z11sqrt_kernelPfS_i,"ax",@progbits
	.align	128
        .global         _Z11sqrt_kernelPfS_i
        .type           _Z11sqrt_kernelPfS_i,@function
        .size           _Z11sqrt_kernelPfS_i,(.L_x_182 - _Z11sqrt_kernelPfS_i)
        .other          _Z11sqrt_kernelPfS_i,@"STO_CUDA_ENTRY STV_DEFAULT"
_Z11sqrt_kernelPfS_i:
.text._Z11sqrt_kernelPfS_i:
        /* <DEDUP_REMOVED lines=10> */
[----:B0-----:R-:W-:-:S05]  /*00a0*/  IMAD.WIDE R2, R5, 0x4, R2 ;  /* 0x0000000405027825 */ /* 0x001fca00078e0202 */
[----:B-1----:R-:W2:Y:S01]  /*00b0*/  LDG.E R0, desc[UR4][R2.64] ;  /* 0x0000000402007981 */ /* 0x002ea2000c1e1900 */
[----:B------:R-:W-:Y:S01]  /*00c0*/  BSSY.RECONVERGENT B0, `(.L_x_156) ;  /* 0x000000c000007945 */ /* 0x000fe20003800200 */
[----:B--2---:R-:W-:Y:S01]  /*00d0*/  IADD3 R4, PT, PT, R0, -0xd000000, RZ ;  /* 0xf300000000047810 */ /* 0x004fe20007ffe0ff */
[----:B------:R0:W1:Y:S03]  /*00e0*/  MUFU.RSQ R7, R0 ;  /* 0x0000000000077308 */ /* 0x0000660000001400 */
[----:B------:R-:W-:-:S13]  /*00f0*/  ISETP.GT.U32.AND P0, PT, R4, 0x727fffff, PT ;  /* 0x727fffff0400780c */ /* 0x000fda0003f04070 */
[----:B0-----:R-:W-:Y:S05]  /*0100*/  @!P0 BRA `(.L_x_157) ;  /* 0x00000000000c8947 */ /* 0x001fea0003800000 */
[----:B------:R-:W-:-:S07]  /*0110*/  MOV R9, 0x130 ;  /* 0x0000013000097802 */ /* 0x000fce0000000f00 */
[----:B-1----:R-:W-:Y:S05]  /*0120*/  CALL.REL.NOINC `($__internal_4_$__cuda_sm20_sqrt_rn_f32_slowpath) ;  /* 0x0000000000287944 */ /* 0x002fea0003c00000 */
[----:B------:R-:W-:Y:S05]  /*0130*/  BRA `(.L_x_158) ;  /* 0x0000000000107947 */ /* 0x000fea0003800000 */
.L_x_157:
[----:B-1----:R-:W-:Y:S01]  /*0140*/  FMUL.FTZ R3, R0, R7 ;  /* 0x0000000700037220 */ /* 0x002fe20000410000 */
[----:B------:R-:W-:-:S03]  /*0150*/  FMUL.FTZ R7, R7, 0.5 ;  /* 0x3f00000007077820 */ /* 0x000fc60000410000 */
[----:B------:R-:W-:-:S04]  /*0160*/  FFMA R0, -R3, R3, R0 ;  /* 0x0000000303007223 */ /* 0x000fc80000000100 */
[----:B------:R-:W-:-:S07]  /*0170*/  FFMA R7, R0, R7, R3 ;  /* 0x0000000700077223 */ /* 0x000fce0000000003 */
.L_x_158:
[----:B------:R-:W-:Y:S05]  /*0180*/  BSYNC.RECONVERGENT B0 ;  /* 0x0000000000007941 */ /* 0x000fea0003800200 */
.L_x_156:
[----:B------:R-:W0:Y:S02]  /*0190*/  LDC.64 R2, c[0x0][0x388] ;  /* 0x0000e200ff027b82 */ /* 0x000e240000000a00 */
[----:B0-----:R-:W-:-:S05]  /*01a0*/  IMAD.WIDE R2, R5, 0x4, R2 ;  /* 0x0000000405027825 */ /* 0x001fca00078e0202 */
[----:B------:R-:W-:Y:S01]  /*01b0*/  STG.E desc[UR4][R2.64], R7 ;  /* 0x0000000702007986 */ /* 0x000fe2000c101904 */
[----:B------:R-:W-:Y:S05]  /*01c0*/  EXIT ;  /* 0x000000000000794d */ /* 0x000fea0003800000 */
        .weak           $__internal_4_$__cuda_sm20_sqrt_rn_f32_slowpath
        .type           $__internal_4_$__cuda_sm20_sqrt_rn_f32_slowpath,@function
        .size           $__internal_4_$__cuda_sm20_sqrt_rn_f32_slowpath,(.L_x_182 - $__internal_4_$__cuda_sm20_sqrt_rn_f32_slowpath)
$__internal_4_$__cuda_sm20_sqrt_rn_f32_slowpath:
[----:B------:R-:W-:-:S13]  /*01d0*/  LOP3.LUT P0, RZ, R0, 0x7fffffff, RZ, 0xc0, !PT ;  /* 0x7fffffff00ff7812 */ /* 0x000fda000780c0ff */
[----:B------:R-:W-:Y:S01]  /*01e0*/  @!P0 MOV R2, R0 ;  /* 0x0000000000028202 */ /* 0x000fe20000000f00 */
[----:B------:R-:W-:Y:S06]  /*01f0*/  @!P0 BRA `(.L_x_159) ;  /* 0x0000000000408947 */ /* 0x000fec0003800000 */
[----:B------:R-:W-:-:S13]  /*0200*/  FSETP.GEU.FTZ.AND P0, PT, R0, RZ, PT ;  /* 0x000000ff0000720b */ /* 0x000fda0003f1e000 */
[----:B------:R-:W-:Y:S01]  /*0210*/  @!P0 MOV R2, 0x7fffffff ;  /* 0x7fffffff00028802 */ /* 0x000fe20000000f00 */
[----:B------:R-:W-:Y:S06]  /*0220*/  @!P0 BRA `(.L_x_159) ;  /* 0x0000000000348947 */ /* 0x000fec0003800000 */
[----:B------:R-:W-:-:S13]  /*0230*/  FSETP.GTU.FTZ.AND P0, PT, |R0|, +INF , PT ;  /* 0x7f8000000000780b */ /* 0x000fda0003f1c200 */
[----:B------:R-:W-:Y:S01]  /*0240*/  @P0 FADD.FTZ R2, R0, 1 ;  /* 0x3f80000000020421 */ /* 0x000fe20000010000 */
[----:B------:R-:W-:Y:S06]  /*0250*/  @P0 BRA `(.L_x_159) ;  /* 0x0000000000280947 */ /* 0x000fec0003800000 */
[----:B------:R-:W-:-:S13]  /*0260*/  FSETP.NEU.FTZ.AND P0, PT, |R0|, +INF , PT ;  /* 0x7f8000000000780b */ /* 0x000fda0003f1d200 */
[----:B------:R-:W-:-:S04]  /*0270*/  @P0 FFMA R3, R0, 1.84467440737095516160e+19, RZ ;  /* 0x5f80000000030823 */ /* 0x000fc800000000ff */
[----:B------:R-:W0:Y:S02]  /*0280*/  @P0 MUFU.RSQ R2, R3 ;  /* 0x0000000300020308 */ /* 0x000e240000001400 */
[----:B0-----:R-:W-:Y:S01]  /*0290*/  @P0 FMUL.FTZ R4, R3, R2 ;  /* 0x0000000203040220 */ /* 0x001fe20000410000 */
[----:B------:R-:W-:Y:S01]  /*02a0*/  @P0 FMUL.FTZ R8, R2, 0.5 ;  /* 0x3f00000002080820 */ /* 0x000fe20000410000 */
[----:B------:R-:W-:Y:S02]  /*02b0*/  @!P0 MOV R2, R0 ;  /* 0x0000000000028202 */ /* 0x000fe40000000f00 */
[----:B------:R-:W-:-:S04]  /*02c0*/  @P0 FADD.FTZ R6, -R4, -RZ ;  /* 0x800000ff04060221 */ /* 0x000fc80000010100 */
[----:B------:R-:W-:-:S04]  /*02d0*/  @P0 FFMA R7, R4, R6, R3 ;  /* 0x0000000604070223 */ /* 0x000fc80000000003 */
[----:B------:R-:W-:-:S04]  /*02e0*/  @P0 FFMA R7, R7, R8, R4 ;  /* 0x0000000807070223 */ /* 0x000fc80000000004 */
[----:B------:R-:W-:-:S07]  /*02f0*/  @P0 FMUL.FTZ R2, R7, 2.3283064365386962891e-10 ;  /* 0x2f80000007020820 */ /* 0x000fce0000410000 */
.L_x_159:
[----:B------:R-:W-:Y:S01]  /*0300*/  HFMA2 R3, -RZ, RZ, 0, 0 ;  /* 0x00000000ff037431 */ /* 0x000fe200000001ff */
[----:B------:R-:W-:Y:S02]  /*0310*/  MOV R7, R2 ;  /* 0x0000000200077202 */ /* 0x000fe40000000f00 */
[----:B------:R-:W-:-:S04]  /*0320*/  MOV R2, R9 ;  /* 0x0000000900027202 */ /* 0x000fc80000000f00 */
[----:B------:R-:W-:Y:S05]  /*0330*/  RET.REL.NODEC R2 `(_Z11sqrt_kernelPfS_i) ;  /* 0xfffffffc02307950 */ /* 0x000fea0003c3ffff */
.L_x_160:
        /* <DEDUP_REMOVED lines=12> */
.L_x_182:


//--------------------- .text._Z16broadcast_kernelPfS_ --------------------------
	.section	.text._Z16broadcast_kernelPfS_,"ax",@progbits
	.align	128
        .global         _Z16broadcast_kernelPfS_
        .type           _Z16broadcast_kernelPfS_,@function
        .size           _Z16broadcast_kernelPfS_,(.L_x_213 - _Z16broadcast_kernelPfS_)
        .other          _Z16broadcast_kernelPfS_,@"STO_CUDA_ENTRY STV_DEFAULT"
_Z16broadcast_kernelPfS_:
.text._Z16broadcast_kernelPfS_:
[----:B------:R-:W-:Y:S01]  /*0000*/  LDC R1, c[0x0][0x37c] ;  /* 0x0000df00ff017b82 */ /* 0x000fe20000000800 */
[----:B------:R-:W0:Y:S07]  /*0010*/  S2R R0, SR_TID.X ;  /* 0x0000000000007919 */ /* 0x000e2e0000002100 */
[----:B------:R-:W0:Y:S01]  /*0020*/  LDC.64 R2, c[0x0][0x380] ;  /* 0x0000e000ff027b82 */ /* 0x000e220000000a00 */
[----:B------:R-:W1:Y:S07]  /*0030*/  LDCU.64 UR4, c[0x0][0x358] ;  /* 0x00006b00ff0477ac */ /* 0x000e6e0008000a00 */
[----:B------:R-:W2:Y:S08]  /*0040*/  S2UR UR6, SR_CTAID.X ;  /* 0x00000000000679c3 */ /* 0x000eb00000002500 */
[----:B------:R-:W2:Y:S08]  /*0050*/  LDC R7, c[0x0][0x360] ;  /* 0x0000d800ff077b82 */ /* 0x000eb00000000800 */
[----:B------:R-:W3:Y:S01]  /*0060*/  LDC.64 R4, c[0x0][0x388] ;  /* 0x0000e200ff047b82 */ /* 0x000ee20000000a00 */
[----:B0-----:R-:W-:-:S06]  /*0070*/  IMAD.WIDE.U32 R2, R0, 0x4, R2 ;  /* 0x0000000400027825 */ /* 0x001fcc00078e0002 */
[----:B-1----:R-:W4:Y:S01]  /*0080*/  LDG.E R3, desc[UR4][R2.64] ;  /* 0x0000000402037981 */ /* 0x002f22000c1e1900 */
[----:B--2---:R-:W-:-:S04]  /*0090*/  IMAD R7, R7, UR6, R0 ;  /* 0x0000000607077c24 */ /* 0x004fc8000f8e0200 */
[----:B---3--:R-:W-:-:S05]  /*00a0*/  IMAD.WIDE R4, R7, 0x4, R4 ;  /* 0x0000000407047825 */ /* 0x008fca00078e0204 */
[----:B----4-:R-:W-:Y:S01]  /*00b0*/  STG.E desc[UR4][R4.64], R3 ;  /* 0x0000000304007986 */ /* 0x010fe2000c101904 */
[----:B------:R-:W-:Y:S05]  /*00c0*/  EXIT ;  /* 0x000000000000794d */ /* 0x000fea0003800000 */
.L_x_161:
        /* <DEDUP_REMOVED lines=11> */
.L_x_213:


//--------------------- .text._Z13sample_kernelPfS_S_ --------------------------
	.section	.text._Z13sample_kernelPfS_S_,"ax",@progbits
	.align	128
        .global         _Z13sample_kernelPfS_S_
        .type           _Z13sample_kernelPfS_S_,@function
        .size           _Z13sample_kernelPfS_S_,(.L_x_214 - _Z13sample_kernelPfS_S_)
        .other          _Z13sample_kernelPfS_S_,@"STO_CUDA_ENTRY STV_DEFAULT"
_Z13sample_kernelPfS_S_:
.text._Z13sample_kernelPfS_S_:
        /* <DEDUP_REMOVED lines=10> */
[----:B---3--:R-:W-:-:S06]  /*00a0*/  IMAD.WIDE R4, R9, 0x4, R4 ;  /* 0x0000000409047825 */ /* 0x008fcc00078e0204 */
[----:B------:R-:W2:Y:S02]  /*00b0*/  LDG.E R5, desc[UR4][R4.64] ;  /* 0x0000000404057981 */ /* 0x000ea4000c1e1900 */
[----:B--2---:R-:W-:-:S13]  /*00c0*/  FSETP.GT.AND P0, PT, R2, R5, PT ;  /* 0x000000050200720b */ /* 0x004fda0003f04000 */
[----:B------:R-:W0:Y:S01]  /*00d0*/  @P0 LDC.64 R6, c[0x0][0x390] ;  /* 0x0000e400ff060b82 */ /* 0x000e220000000a00 */
[----:B------:R-:W-:Y:S01]  /*00e0*/  @P0 MOV R11, 0x3f800000 ;  /* 0x3f800000000b0802 */ /* 0x000fe20000000f00 */
[----:B0-----:R-:W-:-:S05]  /*00f0*/  @P0 IMAD.WIDE R6, R9, 0x4, R6 ;  /* 0x0000000409060825 */ /* 0x001fca00078e0206 */
[----:B------:R0:W-:Y:S01]  /*0100*/  @P0 STG.E desc[UR4][R6.64], R11 ;  /* 0x0000000b06000986 */ /* 0x0001e2000c101904 */
[----:B------:R-:W-:Y:S05]  /*0110*/  @P0 EXIT ;  /* 0x000000000000094d */ /* 0x000fea0003800000 */
[----:B------:R-:W1:Y:S02]  /*0120*/  LDC.64 R2, c[0x0][0x390] ;  /* 0x0000e400ff027b82 */ /* 0x000e640000000a00 */
[----:B-1----:R-:W-:-:S05]  /*0130*/  IMAD.WIDE R2, R9, 0x4, R2 ;  /* 0x0000000409027825 */ /* 0x002fca00078e0202 */
[----:B------:R-:W-:Y:S01]  /*0140*/  STG.E desc[UR4][R2.64], RZ ;  /* 0x000000ff02007986 */ /* 0x000fe2000c101904 */
[----:B------:R-:W-:Y:S05]  /*0150*/  EXIT ;  /* 0x000000000000794d */ /* 0x000fea0003800000 */
.L_x_162:
        /* <DEDUP_REMOVED lines=10> */
.L_x_214:


//--------------------- .text._Z10div_kernelPfS_S_i --------------------------
	.section	.text._Z10div_kernelPfS_S_i,"ax",@progbits
	.align	128
        .global         _Z10div_kernelPfS_S_i
        .type           _Z10div_kernelPfS_S_i,@function
        .size           _Z10div_kernelPfS_S_i,(.L_x_183 - _Z10div_kernelPfS_S_i)
        .other          _Z10div_kernelPfS_S_i,@"STO_CUDA_ENTRY STV_DEFAULT"
_Z10div_kernelPfS_S_i:
.text._Z10div_kernelPfS_S_i:
        /* <DEDUP_REMOVED lines=11> */
[----:B0-----:R-:W-:-:S05]  /*00b0*/  IMAD.WIDE R6, R2, 0x4, R6 ;  /* 0x0000000402067825 */ /* 0x001fca00078e0206 */
[----:B-1----:R-:W3:Y:S01]  /*00c0*/  LDG.E R3, desc[UR4][R6.64] ;  /* 0x0000000406037981 */ /* 0x002ee2000c1e1900 */
[----:B--2---:R-:W-:-:S05]  /*00d0*/  IMAD.WIDE R4, R2, 0x4, R4 ;  /* 0x0000000402047825 */ /* 0x004fca00078e0204 */
[----:B------:R-:W2:Y:S01]  /*00e0*/  LDG.E R0, desc[UR4][R4.64] ;  /* 0x0000000404007981 */ /* 0x000ea2000c1e1900 */
[----:B------:R-:W-:Y:S01]  /*00f0*/  BSSY.RECONVERGENT B0, `(.L_x_163) ;  /* 0x000000c000007945 */ /* 0x000fe20003800200 */
[----:B---3--:R-:W0:Y:S08]  /*0100*/  MUFU.RCP R8, R3 ;  /* 0x0000000300087308 */ /* 0x008e300000001000 */
[----:B--2---:R-:W1:Y:S01]  /*0110*/  FCHK P0, R0, R3 ;  /* 0x0000000300007302 */ /* 0x004e620000000000 */
[----:B0-----:R-:W-:-:S04]  /*0120*/  FFMA R9, -R3, R8, 1 ;  /* 0x3f80000003097423 */ /* 0x001fc80000000108 */
[----:B------:R-:W-:-:S04]  /*0130*/  FFMA R9, R8, R9, R8 ;  /* 0x0000000908097223 */ /* 0x000fc80000000008 */
[----:B------:R-:W-:-:S04]  /*0140*/  FFMA R8, R0, R9, RZ ;  /* 0x0000000900087223 */ /* 0x000fc800000000ff */
[----:B------:R-:W-:-:S04]  /*0150*/  FFMA R10, -R3, R8, R0 ;  /* 0x00000008030a7223 */ /* 0x000fc80000000100 */
[----:B------:R-:W-:Y:S01]  /*0160*/  FFMA R9, R9, R10, R8 ;  /* 0x0000000a09097223 */ /* 0x000fe20000000008 */
[----:B-1----:R-:W-:Y:S06]  /*0170*/  @!P0 BRA `(.L_x_164) ;  /* 0x00000000000c8947 */ /* 0x002fec0003800000 */
[----:B------:R-:W-:-:S07]  /*0180*/  MOV R4, 0x1a0 ;  /* 0x000001a000047802 */ /* 0x000fce0000000f00 */
[----:B------:R-:W-:Y:S05]  /*0190*/  CALL.REL.NOINC `($__internal_5_$__cuda_sm3x_div_rn_noftz_f32_slowpath) ;  /* 0x0000000000187944 */ /* 0x000fea0003c00000 */
[----:B------:R-:W-:-:S07]  /*01a0*/  IMAD.MOV.U32 R9, RZ, RZ, R0 ;  /* 0x000000ffff097224 */ /* 0x000fce00078e0000 */
.L_x_164:
[----:B------:R-:W-:Y:S05]  /*01b0*/  BSYNC.RECONVERGENT B0 ;  /* 0x0000000000007941 */ /* 0x000fea0003800200 */
.L_x_163:
[----:B------:R-:W0:Y:S02]  /*01c0*/  LDC.64 R4, c[0x0][0x390] ;  /* 0x0000e400ff047b82 */ /* 0x000e240000000a00 */
[----:B0-----:R-:W-:-:S05]  /*01d0*/  IMAD.WIDE R2, R2, 0x4, R4 ;  /* 0x0000000402027825 */ /* 0x001fca00078e0204 */
[----:B------:R-:W-:Y:S01]  /*01e0*/  STG.E desc[UR4][R2.64], R9 ;  /* 0x0000000902007986 */ /* 0x000fe2000c101904 */
[----:B------:R-:W-:Y:S05]  /*01f0*/  EXIT ;  /* 0x000000000000794d */ /* 0x000fea0003800000 */
        .weak           $__internal_5_$__cuda_sm3x_div_rn_noftz_f32_slowpath
        .type           $__internal_5_$__cuda_sm3x_div_rn_noftz_f32_slowpath,@function
        .size           $__internal_5_$__cuda_sm3x_div_rn_noftz_f32_slowpath,(.L_x_183 - $__internal_5_$__cuda_sm3x_div_rn_noftz_f32_slowpath)
$__internal_5_$__cuda_sm3x_div_rn_noftz_f32_slowpath:
        /* <DEDUP_REMOVED lines=36> */
.L_x_166:
        /* <DEDUP_REMOVED lines=51> */
.L_x_173:
[----:B------:R-:W-:-:S04]  /*0770*/  LOP3.LUT R0, R0, 0x80000000, RZ, 0xc0, !PT ;  /* 0x8000000000007812 */ /* 0x000fc800078ec0ff */
[----:B------:R-:W-:Y:S01]  /*0780*/  LOP3.LUT R0, R0, 0x7f800000, RZ, 0xfc, !PT ;  /* 0x7f80000000007812 */ /* 0x000fe200078efcff */
[----:B------:R-:W-:Y:S06]  /*0790*/  BRA `(.L_x_174) ;  /* 0x0000000000047947 */ /* 0x000fec0003800000 */
.L_x_172:
[----:B------:R-:W-:-:S07]  /*07a0*/  IMAD R0, R6, 0x800000, R0 ;  /* 0x0080000006007824 */ /* 0x000fce00078e0200 */
.L_x_174:
[----:B------:R-:W-:Y:S05]  /*07b0*/  BSYNC.RECONVERGENT B2 ;  /* 0x0000000000027941 */ /* 0x000fea0003800200 */
.L_x_171:
[----:B------:R-:W-:Y:S05]  /*07c0*/  BRA `(.L_x_175) ;  /* 0x0000000000207947 */ /* 0x000fea0003800000 */
.L_x_170:
[----:B------:R-:W-:-:S04]  /*07d0*/  LOP3.LUT R0, R8, 0x80000000, R7, 0x48, !PT ;  /* 0x8000000008007812 */ /* 0x000fc800078e4807 */
[----:B------:R-:W-:Y:S01]  /*07e0*/  LOP3.LUT R0, R0, 0x7f800000, RZ, 0xfc, !PT ;  /* 0x7f80000000007812 */ /* 0x000fe200078efcff */
[----:B------:R-:W-:Y:S06]  /*07f0*/  BRA `(.L_x_175) ;  /* 0x0000000000147947 */ /* 0x000fec0003800000 */
.L_x_169:
[----:B------:R-:W-:Y:S01]  /*0800*/  LOP3.LUT R0, R8, 0x80000000, R7, 0x48, !PT ;  /* 0x8000000008007812 */ /* 0x000fe200078e4807 */
[----:B------:R-:W-:Y:S06]  /*0810*/  BRA `(.L_x_175) ;  /* 0x00000000000c7947 */ /* 0x000fec0003800000 */
.L_x_168:
[----:B------:R-:W0:Y:S01]  /*0820*/  MUFU.RSQ R0, -QNAN ;  /* 0xffc0000000007908 */ /* 0x000e220000001400 */
[----:B------:R-:W-:Y:S05]  /*0830*/  BRA `(.L_x_175) ;  /* 0x0000000000047947 */ /* 0x000fea0003800000 */
.L_x_167:
[----:B------:R-:W-:-:S07]  /*0840*/  FADD.FTZ R0, R0, R3 ;  /* 0x0000000300007221 */ /* 0x000fce0000010000 */
.L_x_175:
[----:B------:R-:W-:Y:S05]  /*0850*/  BSYNC.RECONVERGENT B1 ;  /* 0x0000000000017941 */ /* 0x000fea0003800200 */
.L_x_165:
[----:B------:R-:W-:-:S04]  /*0860*/  IMAD.MOV.U32 R5, RZ, RZ, 0x0 ;  /* 0x00000000ff057424 */ /* 0x000fc800078e00ff */
[----:B0-----:R-:W-:Y:S05]  /*0870*/  RET.REL.NODEC R4 `(_Z10div_kernelPfS_S_i) ;  /* 0xfffffff404e07950 */ /* 0x001fea0003c3ffff */
.L_x_176:
        /* <DEDUP_REMOVED lines=16> */
.L_x_183:


//--------------------- .text._Z11mult_kernelPfS_S_i --------------------------
	.section	.text._Z11mult_kernelPfS_S_i,"ax",@progbits
	.align	128
        .global         _Z11mult_kernelPfS_S_i
        .type           _Z11mult_kernelPfS_S_i,@function
        .size           _Z11mult_kernelPfS_S_i,(.L_x_216 - _Z11mult_kernelPfS_S_i)
        .other          _Z11mult_kernelPfS_S_i,@"STO_CUDA_ENTRY STV_DEFAULT"
_Z11mult_kernelPfS_S_i:
.text._Z11mult_kernelPfS_S_i:
        /* <DEDUP_REMOVED lines=15> */
[----:B------:R-:W4:Y:S01]  /*00f0*/  LDG.E R5, desc[UR4][R4.64] ;  /* 0x0000000404057981 */ /* 0x000f22000c1e1900 */
[----:B---3--:R-:W-:-:S04]  /*0100*/  IMAD.WIDE R6, R9, 0x4, R6 ;  /* 0x0000000409067825 */ /* 0x008fc800078e0206 */
[----:B----4-:R-:W-:-:S05]  /*0110*/  FMUL R9, R2, R5 ;  /* 0x0000000502097220 */ /* 0x010fca0000400000 */
[----:B------:R-:W-:Y:S01]  /*0120*/  STG.E desc[UR4][R6.64], R9 ;  /* 0x0000000906007986 */ /* 0x000fe2000c101904 */
[----:B------:R-:W-:Y:S05]  /*0130*/  EXIT ;  /* 0x000000000000794d */ /* 0x000fea0003800000 */
.L_x_177:
        /* <DEDUP_REMOVED lines=12> */
.L_x_216:


//--------------------- .nv.shared.reserved.0     --------------------------
	.section	.nv.shared.reserved.0,"aw",@nobits
	.weak		__nv_reservedSMEM_offset_0_alias
	.size		__nv_reservedSMEM_offset_0_alias, 0, 64
	.other		__nv_reservedSMEM_offset_0_alias,@"STO_CUDA_RESERVED_SHARED STV_DEFAULT"
__nv_reservedSMEM_offset_0_alias:
	.zero		0
	.zero		64


//--------------------- .nv.shared._Z21image_2_design_kernelPfS_ --------------------------
	.section	.nv.shared._Z21image_2_design_kernelPfS_,"aw",@nobits
	.sectionflags	@""
	.align	4
.nv.shared._Z21image_2_design_kernelPfS_:
	.zero		5120


//--------------------- .nv.shared._Z27iconv2d_h_bias_16x16_kernelPfS_i --------------------------
	.section	.nv.shared._Z27iconv2d_h_bias_16x16_kernelPfS_i,"aw",@nobits
	.sectionflags	@""
	.align	4
.nv.shared._Z27iconv2d_h_bias_16x16_kernelPfS_i:
	.zero		2048


//--------------------- .nv.shared._Z27iconv2d_v_bias_16x16_kernelPfS_i --------------------------
	.section	.nv.shared._Z27iconv2d_v_bias_16x16_kernelPfS_i,"aw",@nobits
	.sectionflags	@""
	.align	4
.nv.shared._Z27iconv2d_v_bias_16x16_kernelPfS_i:
	.zero		5120


//--------------------- .nv.shared._Z20iconv2d_16x16_kernelPfS_S_ii --------------------------
	.section	.nv.shared._Z20iconv2d_16x16_kernelPfS_S_ii,"aw",@nobits
	.sectionflags	@""
	.align	4
.nv.shared._Z20iconv2d_16x16_kernelPfS_S_ii:
	.zero		6144


//--------------------- .nv.shared._Z20bconv2d_16x16_kernelPfS_S_S_ii --------------------------
	.section	.nv.shared._Z20bconv2d_16x16_kernelPfS_S_S_ii,"aw",@nobits
	.sectionflags	@""
	.align	4
.nv.shared._Z20bconv2d_16x16_kernelPfS_S_S_ii:
	.zero		7168


//--------------------- .nv.shared._Z19conv2d_16x16_kernelPfS_S_S_ii --------------------------
	.section	.nv.shared._Z19conv2d_16x16_kernelPfS_S_S_ii,"aw",@nobits
	.sectionflags	@""
	.align	4
.nv.shared._Z19conv2d_16x16_kernelPfS_S_S_ii:
	.zero		6144


//--------------------- .nv.constant0._Z21design_2_image_kernelPfS_ --------------------------
	.section	.nv.constant0._Z21design_2_image_kernelPfS_,"a",@progbits
	.sectionflags	@""
	.align	4
.nv.constant0._Z21design_2_image_kernelPfS_:
	.zero		912


//--------------------- .nv.constant0._Z21image_2_design_kernelPfS_ --------------------------
	.section	.nv.constant0._Z21image_2_design_kernelPfS_,"a",@progbits
	.sectionflags	@""
	.align	4
.nv.constant0._Z21image_2_design_kernelPfS_:
	.zero		912


//--------------------- .nv.constant0._Z33iconv2d_h_bias_16x16_naive_kernelPfS_i --------------------------
	.section	.nv.constant0._Z33iconv2d_h_bias_16x16_naive_kernelPfS_i,"a",@progbits
	.sectionflags	@""
	.align	4
.nv.constant0._Z33iconv2d_h_bias_16x16_naive_kernelPfS_i:
	.zero		916


//--------------------- .nv.constant0._Z33iconv2d_v_bias_16x16_naive_kernelPfS_ii --------------------------
	.section	.nv.constant0._Z33iconv2d_v_bias_16x16_naive_kernelPfS_ii,"a",@progbits
	.sectionflags	@""
	.align	4
.nv.constant0._Z33iconv2d_v_bias_16x16_naive_kernelPfS_ii:
	.zero		920


//--------------------- .nv.constant0._Z27iconv2d_h_bias_16x16_kernelPfS_i --------------------------
	.section	.nv.constant0._Z27iconv2d_h_bias_16x16_kernelPfS_i,"a",@progbits
	.sectionflags	@""
	.align	4
.nv.constant0._Z27iconv2d_h_bias_16x16_kernelPfS_i:
	.zero		916


//--------------------- .nv.constant0._Z27iconv2d_v_bias_16x16_kernelPfS_i --------------------------
	.section	.nv.constant0._Z27iconv2d_v_bias_16x16_kernelPfS_i,"a",@progbits
	.sectionflags	@""
	.align	4
.nv.constant0._Z27iconv2d_v_bias_16x16_kernelPfS_i:
	.zero		916


//--------------------- .nv.constant0._Z20iconv2d_16x16_kernelPfS_S_ii --------------------------
	.section	.nv.constant0._Z20iconv2d_16x16_kernelPfS_S_ii,"a",@progbits
	.sectionflags	@""
	.align	4
.nv.constant0._Z20iconv2d_16x16_kernelPfS_S_ii:
	.zero		928


//--------------------- .nv.constant0._Z20bconv2d_16x16_kernelPfS_S_S_ii --------------------------
	.section	.nv.constant0._Z20bconv2d_16x16_kernelPfS_S_S_ii,"a",@progbits
	.sectionflags	@""
	.align	4
.nv.constant0._Z20bconv2d_16x16_kernelPfS_S_S_ii:
	.zero		936


//--------------------- .nv.constant0._Z19conv2d_16x16_kernelPfS_S_S_ii --------------------------
	.section	.nv.constant0._Z19conv2d_16x16_kernelPfS_S_S_ii,"a",@progbits
	.sectionflags	@""
	.align	4
.nv.constant0._Z19conv2d_16x16_kernelPfS_S_S_ii:
	.zero		936


//--------------------- .nv.constant0._Z13mosaic_kernelPfS_ii --------------------------
	.section	.nv.constant0._Z13mosaic_kernelPfS_ii,"a",@progbits
	.sectionflags	@""
	.align	4
.nv.constant0._Z13mosaic_kernelPfS_ii:
	.zero		920


//--------------------- .nv.constant0._Z18mosaic_orig_kernelPfS_ii --------------------------
	.section	.nv.constant0._Z18mosaic_orig_kernelPfS_ii,"a",@progbits
	.sectionflags	@""
	.align	4
.nv.constant0._Z18mosaic_orig_kernelPfS_ii:
	.zero		920


//--------------------- .nv.constant0._Z11diff_kernelPfS_S_ --------------------------
	.section	.nv.constant0._Z11diff_kernelPfS_S_,"a",@progbits
	.sectionflags	@""
	.align	4
.nv.constant0._Z11diff_kernelPfS_S_:
	.zero		920


//--------------------- .nv.constant0._Z16didentity_kernelPfS_S_ --------------------------
	.section	.nv.constant0._Z16didentity_kernelPfS_S_,"a",@progbits
	.sectionflags	@""
	.align	4
.nv.constant0._Z16didentity_kernelPfS_S_:
	.zero		920


//--------------------- .nv.constant0._Z15identity_kernelPfS_ --------------------------
	.section	.nv.constant0._Z15identity_kernelPfS_,"a",@progbits
	.sectionflags	@""
	.align	4
.nv.constant0._Z15identity_kernelPfS_:
	.zero		912


//--------------------- .nv.constant0._Z16dsoftplus_kernelPfS_S_ --------------------------
	.section	.nv.constant0._Z16dsoftplus_kernelPfS_S_,"a",@progbits
	.sectionflags	@""
	.align	4
.nv.constant0._Z16dsoftplus_kernelPfS_S_:
	.zero		920


//--------------------- .nv.constant0._Z15softplus_kernelPfS_ --------------------------
	.section	.nv.constant0._Z15softplus_kernelPfS_,"a",@progbits
	.sectionflags	@""
	.align	4
.nv.constant0._Z15softplus_kernelPfS_:
	.zero		912


//--------------------- .nv.constant0._Z12drelu_kernelPfS_S_i --------------------------
	.section	.nv.constant0._Z12drelu_kernelPfS_S_i,"a",@progbits
	.sectionflags	@""
	.align	4
.nv.constant0._Z12drelu_kernelPfS_S_i:
	.zero		924


//--------------------- .nv.constant0._Z11relu_kernelPfS_i --------------------------
	.section	.nv.constant0._Z11relu_kernelPfS_i,"a",@progbits
	.sectionflags	@""
	.align	4
.nv.constant0._Z11relu_kernelPfS_i:
	.zero		916


//--------------------- .nv.constant0._Z12dtanh_kernelPfS_S_ --------------------------
	.section	.nv.constant0._Z12dtanh_kernelPfS_S_,"a",@progbits
	.sectionflags	@""
	.align	4
.nv.constant0._Z12dtanh_kernelPfS_S_:
	.zero		920


//--------------------- .nv.constant0._Z11tanh_kernelPfS_ --------------------------
	.section	.nv.constant0._Z11tanh_kernelPfS_,"a",@progbits
	.sectionflags	@""
	.align	4
.nv.constant0._Z11tanh_kernelPfS_:
	.zero		912


//--------------------- .nv.constant0._Z15dsoftmax_kernelPfS_S_ --------------------------
	.section	.nv.constant0._Z15dsoftmax_kernelPfS_S_,"a",@progbits
	.sectionflags	@""
	.align	4
.nv.constant0._Z15dsoftmax_kernelPfS_S_:
	.zero		920


//--------------------- .nv.constant0._Z20softmax_naive_kernelPfS_ --------------------------
	.section	.nv.constant0._Z20softmax_naive_kernelPfS_,"a",@progbits
	.sectionflags	@""
	.align	4
.nv.constant0._Z20softmax_naive_kernelPfS_:
	.zero		912


//--------------------- .nv.constant0._Z21softmax_divide_kernelPfS_i --------------------------
	.section	.nv.constant0._Z21softmax_divide_kernelPfS_i,"a",@progbits
	.sectionflags	@""
	.align	4
.nv.constant0._Z21softmax_divide_kernelPfS_i:
	.zero		916


//--------------------- .nv.constant0._Z23channel_subtract_kernelPfS_S_i --------------------------
	.section	.nv.constant0._Z23channel_subtract_kernelPfS_S_i,"a",@progbits
	.sectionflags	@""
	.align	4
.nv.constant0._Z23channel_subtract_kernelPfS_S_i:
	.zero		924


//--------------------- .nv.constant0._Z18channel_max_kernelPfS_i --------------------------
	.section	.nv.constant0._Z18channel_max_kernelPfS_i,"a",@progbits
	.sectionflags	@""
	.align	4
.nv.constant0._Z18channel_max_kernelPfS_i:
	.zero		916


//--------------------- .nv.constant0._Z18channel_sum_kernelPfS_i --------------------------
	.section	.nv.constant0._Z18channel_sum_kernelPfS_i,"a",@progbits
	.sectionflags	@""
	.align	4
.nv.constant0._Z18channel_sum_kernelPfS_i:
	.zero		916


//--------------------- .nv.constant0._Z16dlogistic_kernelPfS_S_i --------------------------
	.section	.nv.constant0._Z16dlogistic_kernelPfS_S_i,"a",@progbits
	.sectionflags	@""
	.align	4
.nv.constant0._Z16dlogistic_kernelPfS_S_i:
	.zero		924


//--------------------- .nv.constant0._Z15logistic_kernelPfS_i --------------------------
	.section	.nv.constant0._Z15logistic_kernelPfS_i,"a",@progbits
	.sectionflags	@""
	.align	4
.nv.constant0._Z15logistic_kernelPfS_i:
	.zero		916


//--------------------- .nv.constant0._Z11sqrt_kernelPfS_i --------------------------
	.section	.nv.constant0._Z11sqrt_kernelPfS_i,"a",@progbits
	.sectionflags	@""
	.align	4
.nv.constant0._Z11sqrt_kernelPfS_i:
	.zero		916


//--------------------- .nv.constant0._Z16broadcast_kernelPfS_ --------------------------
	.section	.nv.constant0._Z16broadcast_kernelPfS_,"a",@progbits
	.sectionflags	@""
	.align	4
.nv.constant0._Z16broadcast_kernelPfS_:
	.zero		912


//--------------------- .nv.constant0._Z13sample_kernelPfS_S_ --------------------------
	.section	.nv.constant0._Z13sample_kernelPfS_S_,"a",@progbits
	.sectionflags	@""
	.align	4
.nv.constant0._Z13sample_kernelPfS_S_:
	.zero		920


//--------------------- .nv.constant0._Z10div_kernelPfS_S_i --------------------------
	.section	.nv.constant0._Z10div_kernelPfS_S_i,"a",@progbits
	.sectionflags	@""
	.align	4
.nv.constant0._Z10div_kernelPfS_S_i:
	.zero		924


//--------------------- .nv.constant0._Z11mult_kernelPfS_S_i --------------------------
	.section	.nv.constant0._Z11mult_kernelPfS_S_i,"a",@progbits
	.sectionflags	@""
	.align	4
.nv.constant0._Z11mult_kernelPfS_S_i:
	.zero		924


//--------------------- SYMBOLS --------------------------

	.type		.nv.reservedSmem.offset0,@object
	.size		.nv.reservedSmem.offset0,0x4
	.type		.nv.reservedSmem.cap,@object
	.size		.nv.reservedSmem.cap,0x4
